// auto-generated by cutlass_sweep.gemm — config: {"arch": "sm_100", "cluster_m": 2, "cluster_n": 2, "dtype": "int8", "stages": 0, "tile_k": 32, "tile_m": 256, "tile_n": 256}
#include "cutlass/cutlass.h"
#include "cutlass/gemm/collective/collective_builder.hpp"
#include "cutlass/gemm/device/gemm_universal_adapter.h"
#include "cutlass/gemm/kernel/gemm_universal.hpp"
#include "cutlass/epilogue/collective/collective_builder.hpp"

using ElemA = int8_t;
using ElemB = int8_t;
using ElemCD = int8_t;
using Acc  = int32_t;
using TileShape    = cute::Shape<cute::_256, cute::_256, cute::_32>;
using ClusterShape = cute::Shape<cute::_2, cute::_2, cute::_1>;

using CollectiveEpilogue = typename cutlass::epilogue::collective::CollectiveBuilder<
    cutlass::arch::Sm100, cutlass::arch::OpClassTensorOp,
    TileShape, ClusterShape,
    cutlass::epilogue::collective::EpilogueTileAuto,
    Acc, Acc,
    ElemCD, cutlass::layout::RowMajor, 128 / cutlass::sizeof_bits<ElemCD>::value,
    ElemCD, cutlass::layout::RowMajor, 128 / cutlass::sizeof_bits<ElemCD>::value,
    cutlass::epilogue::collective::EpilogueScheduleAuto
  >::CollectiveOp;

using CollectiveMainloop = typename cutlass::gemm::collective::CollectiveBuilder<
    cutlass::arch::Sm100, cutlass::arch::OpClassTensorOp,
    ElemA, cutlass::layout::RowMajor, 128 / cutlass::sizeof_bits<ElemA>::value,
    ElemB, cutlass::layout::ColumnMajor, 128 / cutlass::sizeof_bits<ElemB>::value,
    Acc,
    TileShape, ClusterShape,
    cutlass::gemm::collective::StageCountAutoCarveout<static_cast<int>(sizeof(typename CollectiveEpilogue::SharedStorage))>,
    cutlass::gemm::collective::KernelScheduleAuto
  >::CollectiveOp;

using GemmKernel = cutlass::gemm::kernel::GemmUniversal<
    cute::Shape<int,int,int,int>,
    CollectiveMainloop,
    CollectiveEpilogue
>;
using Gemm = cutlass::gemm::device::GemmUniversalAdapter<GemmKernel>;

// Force the device kernel symbol into the cubin without needing a host main.
auto* _anchor = &cutlass::device_kernel<GemmKernel>;


// ===== COMPILED SASS (sm_100a) =====

	.target	sm_100a

	.elftype	@"ET_EXEC"


//--------------------- .note.nv.tkinfo           --------------------------
	.section	.note.nv.tkinfo,"",@"SHT_NOTE"
	.sectionflags	@"SHF_NOTE_NV_TKINFO"
	.tkinfo
        /*0018*/ 	.word	0x00000002
        /*0030*/ 	.string	""
        /*0030*/ 	.string	"ptxas"
        /*0030*/ 	.string	"Cuda compilation tools, release 13.0, V13.0.88"
        /*0030*/ 	.string	"Build cuda_13.0.r13.0/compiler.36424714_0"
        /*0030*/ 	.string	"-arch sm_100a -m 64 "



//--------------------- .note.nv.cuinfo           --------------------------
	.section	.note.nv.cuinfo,"",@"SHT_NOTE"
	.sectionflags	@"SHF_NOTE_NV_CUINFO"
        /*0018*/ 	.short	0x0002
        /*001a*/ 	.short	0x0064
        /*001c*/ 	.short	0x0082
	.zero		2


//--------------------- .nv.info                  --------------------------
	.section	.nv.info,"",@"SHT_CUDA_INFO"
	.align	4


	//----- nvinfo : EIATTR_REGCOUNT
	.align		4
        /*0000*/ 	.byte	0x04, 0x2f
        /*0002*/ 	.short	(.L_20 - .L_19)
	.align		4
.L_19:
        /*0004*/ 	.word	index@(_ZN7cutlass13device_kernelINS_4gemm6kernel13GemmUniversalIN4cute5tupleIJiiiiEEENS1_10collective13CollectiveMmaINS1_35MainloopSm100TmaUmmaWarpSpecializedILi22ELi2ELi2ENS5_IJNS4_1CILi2EEESB_NSA_ILi1EEEEEEEENS5_IJNSA_ILi256EEESF_NSA_ILi32EEEEEEaNS5_IJlSC_lEEEaSI_NS4_8TiledMMAINS4_8MMA_AtomIJNS4_21SM100_MMA_S8_2x1SM_SSIaaiLi256ELi256ELNS4_4UMMA5MajorE0ELSN_0ELNSM_8SaturateE0EEEEEENS4_6LayoutINS5_IJSC_SC_SC_EEENS5_IJNSA_ILi0EEEST_ST_EEEEENS5_IJNS4_10UnderscoreESW_SW_EEEEENS4_28SM100_TMA_2SM_LOAD_MULTICASTENS4_14ComposedLayoutINS4_7SwizzleILi1ELi4ELi3EEENS4_18smem_ptr_flag_bitsILi8EEENSR_INS5_IJNSA_ILi8EEESG_EEENS5_IJSG_SC_EEEEEEEvNS4_8identityENS4_18SM100_TMA_2SM_LOADES19_vS1A_EENS_8epilogue10collective18CollectiveEpilogueINS1D_23Sm100TmaWarpSpecializedILi4ELi2ELi64ELb0ELb0EEEJNS5_IJNSA_ILi128EEESF_SG_EEENS5_IJNSR_IS1I_SC_EENSR_INSA_ILi64EEESC_EEEEEaSI_aSI_NS1D_6fusion15FusionCallbacksIS1H_NS1O_17LinearCombinationIaiaiLNS_15FloatRoundStyleE2EEES1J_S1N_JEEENS4_5SM1004TMEM4LOAD26SM100_TMEM_LOAD_32dp32b64xENS4_13SM90_TMA_LOADENS10_INS11_ILi2ELi4ELi3EEES14_NSR_INS5_IJS15_S1L_EEENS5_IJS1L_SC_EEEEEEENS4_39AutoVectorizingCopyWithAssumedAlignmentILi128EEENS4_14SM90_TMA_STOREES23_S25_S25_EEEvvEEEEvNT_6ParamsE)
        /*0008*/ 	.word	0x000000a4


	//----- nvinfo : EIATTR_FRAME_SIZE
	.align		4
.L_20:
        /*000c*/ 	.byte	0x04, 0x11
        /*000e*/ 	.short	(.L_22 - .L_21)
	.align		4
.L_21:
        /*0010*/ 	.word	index@($__internal_2_$__cuda_sm10x_tcgen05_guardrail_trap_unallocated_columns_being_dealloced)
        /*0014*/ 	.word	0x00000000


	//----- nvinfo : EIATTR_FRAME_SIZE
	.align		4
.L_22:
        /*0018*/ 	.byte	0x04, 0x11
        /*001a*/ 	.short	(.L_24 - .L_23)
	.align		4
.L_23:
        /*001c*/ 	.word	index@($__internal_1_$__cuda_sm10x_tcgen05_guardrail_trap_phase_invalid_during_alloc)
        /*0020*/ 	.word	0x00000000


	//----- nvinfo : EIATTR_FRAME_SIZE
	.align		4
.L_24:
        /*0024*/ 	.byte	0x04, 0x11
        /*0026*/ 	.short	(.L_26 - .L_25)
	.align		4
.L_25:
        /*0028*/ 	.word	index@($__internal_0_$__cuda_sm10x_tcgen05_guardrail_trap_col_being_dealloced_not_returned_by_alloc)
        /*002c*/ 	.word	0x00000000


	//----- nvinfo : EIATTR_FRAME_SIZE
	.align		4
.L_26:
        /*0030*/ 	.byte	0x04, 0x11
        /*0032*/ 	.short	(.L_28 - .L_27)
	.align		4
.L_27:
        /*0034*/ 	.word	index@(_ZN7cutlass13device_kernelINS_4gemm6kernel13GemmUniversalIN4cute5tupleIJiiiiEEENS1_10collective13CollectiveMmaINS1_35MainloopSm100TmaUmmaWarpSpecializedILi22ELi2ELi2ENS5_IJNS4_1CILi2EEESB_NSA_ILi1EEEEEEEENS5_IJNSA_ILi256EEESF_NSA_ILi32EEEEEEaNS5_IJlSC_lEEEaSI_NS4_8TiledMMAINS4_8MMA_AtomIJNS4_21SM100_MMA_S8_2x1SM_SSIaaiLi256ELi256ELNS4_4UMMA5MajorE0ELSN_0ELNSM_8SaturateE0EEEEEENS4_6LayoutINS5_IJSC_SC_SC_EEENS5_IJNSA_ILi0EEEST_ST_EEEEENS5_IJNS4_10UnderscoreESW_SW_EEEEENS4_28SM100_TMA_2SM_LOAD_MULTICASTENS4_14ComposedLayoutINS4_7SwizzleILi1ELi4ELi3EEENS4_18smem_ptr_flag_bitsILi8EEENSR_INS5_IJNSA_ILi8EEESG_EEENS5_IJSG_SC_EEEEEEEvNS4_8identityENS4_18SM100_TMA_2SM_LOADES19_vS1A_EENS_8epilogue10collective18CollectiveEpilogueINS1D_23Sm100TmaWarpSpecializedILi4ELi2ELi64ELb0ELb0EEEJNS5_IJNSA_ILi128EEESF_SG_EEENS5_IJNSR_IS1I_SC_EENSR_INSA_ILi64EEESC_EEEEEaSI_aSI_NS1D_6fusion15FusionCallbacksIS1H_NS1O_17LinearCombinationIaiaiLNS_15FloatRoundStyleE2EEES1J_S1N_JEEENS4_5SM1004TMEM4LOAD26SM100_TMEM_LOAD_32dp32b64xENS4_13SM90_TMA_LOADENS10_INS11_ILi2ELi4ELi3EEES14_NSR_INS5_IJS15_S1L_EEENS5_IJS1L_SC_EEEEEEENS4_39AutoVectorizingCopyWithAssumedAlignmentILi128EEENS4_14SM90_TMA_STOREES23_S25_S25_EEEvvEEEEvNT_6ParamsE)
        /*0038*/ 	.word	0x00000000


	//----- nvinfo : EIATTR_MIN_STACK_SIZE
	.align		4
.L_28:
        /*003c*/ 	.byte	0x04, 0x12
        /*003e*/ 	.short	(.L_30 - .L_29)
	.align		4
.L_29:
        /*0040*/ 	.word	index@(_ZN7cutlass13device_kernelINS_4gemm6kernel13GemmUniversalIN4cute5tupleIJiiiiEEENS1_10collective13CollectiveMmaINS1_35MainloopSm100TmaUmmaWarpSpecializedILi22ELi2ELi2ENS5_IJNS4_1CILi2EEESB_NSA_ILi1EEEEEEEENS5_IJNSA_ILi256EEESF_NSA_ILi32EEEEEEaNS5_IJlSC_lEEEaSI_NS4_8TiledMMAINS4_8MMA_AtomIJNS4_21SM100_MMA_S8_2x1SM_SSIaaiLi256ELi256ELNS4_4UMMA5MajorE0ELSN_0ELNSM_8SaturateE0EEEEEENS4_6LayoutINS5_IJSC_SC_SC_EEENS5_IJNSA_ILi0EEEST_ST_EEEEENS5_IJNS4_10UnderscoreESW_SW_EEEEENS4_28SM100_TMA_2SM_LOAD_MULTICASTENS4_14ComposedLayoutINS4_7SwizzleILi1ELi4ELi3EEENS4_18smem_ptr_flag_bitsILi8EEENSR_INS5_IJNSA_ILi8EEESG_EEENS5_IJSG_SC_EEEEEEEvNS4_8identityENS4_18SM100_TMA_2SM_LOADES19_vS1A_EENS_8epilogue10collective18CollectiveEpilogueINS1D_23Sm100TmaWarpSpecializedILi4ELi2ELi64ELb0ELb0EEEJNS5_IJNSA_ILi128EEESF_SG_EEENS5_IJNSR_IS1I_SC_EENSR_INSA_ILi64EEESC_EEEEEaSI_aSI_NS1D_6fusion15FusionCallbacksIS1H_NS1O_17LinearCombinationIaiaiLNS_15FloatRoundStyleE2EEES1J_S1N_JEEENS4_5SM1004TMEM4LOAD26SM100_TMEM_LOAD_32dp32b64xENS4_13SM90_TMA_LOADENS10_INS11_ILi2ELi4ELi3EEES14_NSR_INS5_IJS15_S1L_EEENS5_IJS1L_SC_EEEEEEENS4_39AutoVectorizingCopyWithAssumedAlignmentILi128EEENS4_14SM90_TMA_STOREES23_S25_S25_EEEvvEEEEvNT_6ParamsE)
        /*0044*/ 	.word	0x00000000
.L_30:


//--------------------- .nv.compat                --------------------------
	.section	.nv.compat,"",@"SHT_CUDA_COMPAT_INFO"
	.align	4
        /*0000*/ 	.byte	0x02, 0x09, 0x01, 0x00, 0x02, 0x02, 0x03, 0x00, 0x02, 0x05, 0x06, 0x00, 0x03, 0x07, 0x01, 0x01
        /*0010*/ 	.byte	0x02, 0x03, 0x01, 0x00, 0x02, 0x06, 0x01, 0x00, 0x04, 0x0b, 0x08, 0x00, 0x01, 0x00, 0x00, 0x00
        /*0020*/ 	.byte	0x00, 0x00, 0x00, 0x00


//--------------------- .nv.info._ZN7cutlass13device_kernelINS_4gemm6kernel13GemmUniversalIN4cute5tupleIJiiiiEEENS1_10collective13CollectiveMmaINS1_35MainloopSm100TmaUmmaWarpSpecializedILi22ELi2ELi2ENS5_IJNS4_1CILi2EEESB_NSA_ILi1EEEEEEEENS5_IJNSA_ILi256EEESF_NSA_ILi32EEEEEEaNS5_IJlSC_lEEEaSI_NS4_8TiledMMAINS4_8MMA_AtomIJNS4_21SM100_MMA_S8_2x1SM_SSIaaiLi256ELi256ELNS4_4UMMA5MajorE0ELSN_0ELNSM_8SaturateE0EEEEEENS4_6LayoutINS5_IJSC_SC_SC_EEENS5_IJNSA_ILi0EEEST_ST_EEEEENS5_IJNS4_10UnderscoreESW_SW_EEEEENS4_28SM100_TMA_2SM_LOAD_MULTICASTENS4_14ComposedLayoutINS4_7SwizzleILi1ELi4ELi3EEENS4_18smem_ptr_flag_bitsILi8EEENSR_INS5_IJNSA_ILi8EEESG_EEENS5_IJSG_SC_EEEEEEEvNS4_8identityENS4_18SM100_TMA_2SM_LOADES19_vS1A_EENS_8epilogue10collective18CollectiveEpilogueINS1D_23Sm100TmaWarpSpecializedILi4ELi2ELi64ELb0ELb0EEEJNS5_IJNSA_ILi128EEESF_SG_EEENS5_IJNSR_IS1I_SC_EENSR_INSA_ILi64EEESC_EEEEEaSI_aSI_NS1D_6fusion15FusionCallbacksIS1H_NS1O_17LinearCombinationIaiaiLNS_15FloatRoundStyleE2EEES1J_S1N_JEEENS4_5SM1004TMEM4LOAD26SM100_TMEM_LOAD_32dp32b64xENS4_13SM90_TMA_LOADENS10_INS11_ILi2ELi4ELi3EEES14_NSR_INS5_IJS15_S1L_EEENS5_IJS1L_SC_EEEEEEENS4_39AutoVectorizingCopyWithAssumedAlignmentILi128EEENS4_14SM90_TMA_STOREES23_S25_S25_EEEvvEEEEvNT_6ParamsE --------------------------
	.section	.nv.info._ZN7cutlass13device_kernelINS_4gemm6kernel13GemmUniversalIN4cute5tupleIJiiiiEEENS1_10collective13CollectiveMmaINS1_35MainloopSm100TmaUmmaWarpSpecializedILi22ELi2ELi2ENS5_IJNS4_1CILi2EEESB_NSA_ILi1EEEEEEEENS5_IJNSA_ILi256EEESF_NSA_ILi32EEEEEEaNS5_IJlSC_lEEEaSI_NS4_8TiledMMAINS4_8MMA_AtomIJNS4_21SM100_MMA_S8_2x1SM_SSIaaiLi256ELi256ELNS4_4UMMA5MajorE0ELSN_0ELNSM_8SaturateE0EEEEEENS4_6LayoutINS5_IJSC_SC_SC_EEENS5_IJNSA_ILi0EEEST_ST_EEEEENS5_IJNS4_10UnderscoreESW_SW_EEEEENS4_28SM100_TMA_2SM_LOAD_MULTICASTENS4_14ComposedLayoutINS4_7SwizzleILi1ELi4ELi3EEENS4_18smem_ptr_flag_bitsILi8EEENSR_INS5_IJNSA_ILi8EEESG_EEENS5_IJSG_SC_EEEEEEEvNS4_8identityENS4_18SM100_TMA_2SM_LOADES19_vS1A_EENS_8epilogue10collective18CollectiveEpilogueINS1D_23Sm100TmaWarpSpecializedILi4ELi2ELi64ELb0ELb0EEEJNS5_IJNSA_ILi128EEESF_SG_EEENS5_IJNSR_IS1I_SC_EENSR_INSA_ILi64EEESC_EEEEEaSI_aSI_NS1D_6fusion15FusionCallbacksIS1H_NS1O_17LinearCombinationIaiaiLNS_15FloatRoundStyleE2EEES1J_S1N_JEEENS4_5SM1004TMEM4LOAD26SM100_TMEM_LOAD_32dp32b64xENS4_13SM90_TMA_LOADENS10_INS11_ILi2ELi4ELi3EEES14_NSR_INS5_IJS15_S1L_EEENS5_IJS1L_SC_EEEEEEENS4_39AutoVectorizingCopyWithAssumedAlignmentILi128EEENS4_14SM90_TMA_STOREES23_S25_S25_EEEvvEEEEvNT_6ParamsE,"",@"SHT_CUDA_INFO"
	.sectionflags	@""
	.align	4


	//----- nvinfo : EIATTR_CUDA_API_VERSION
	.align		4
        /*0000*/ 	.byte	0x04, 0x37
        /*0002*/ 	.short	(.L_32 - .L_31)
.L_31:
        /*0004*/ 	.word	0x00000082


	//----- nvinfo : EIATTR_KPARAM_INFO
	.align		4
.L_32:
        /*0008*/ 	.byte	0x04, 0x17
        /*000a*/ 	.short	(.L_34 - .L_33)
.L_33:
        /*000c*/ 	.word	0x00000000
        /*0010*/ 	.short	0x0000
        /*0012*/ 	.short	0x0000
        /*0014*/ 	.byte	0x00, 0xf0, 0x01, 0x20


	//----- nvinfo : EIATTR_AT_ENTRY_FRAGMENTS
	.align		4
.L_34:
        /*0018*/ 	.byte	0x04, 0x4f
        /*001a*/ 	.short	(.L_36 - .L_35)


	//   ....[0]....
.L_35:
        /*001c*/ 	.word	0x00000007


	//----- nvinfo : EIATTR_RESERVED_SMEM_USED
	.align		4
.L_36:
        /*0020*/ 	.byte	0x01, 0x41
	.zero		2


	//----- nvinfo : EIATTR_SPARSE_MMA_MASK
	.align		4
        /*0024*/ 	.byte	0x03, 0x50
        /*0026*/ 	.short	0x0000


	//----- nvinfo : EIATTR_TCGEN05_2CTA_USED
	.align		4
        /*0028*/ 	.byte	0x01, 0x52
	.zero		2


	//----- nvinfo : EIATTR_MAXREG_COUNT
	.align		4
        /*002c*/ 	.byte	0x03, 0x1b
        /*002e*/ 	.short	0x00ff


	//----- nvinfo : EIATTR_NUM_BARRIERS
	.align		4
        /*0030*/ 	.byte	0x02, 0x4c
        /*0032*/ 	.byte	0x07
	.zero		1


	//----- nvinfo : EIATTR_EXTERNS
	.align		4
        /*0034*/ 	.byte	0x04, 0x0f
        /*0036*/ 	.short	(.L_38 - .L_37)


	//   ....[0]....
	.align		4
.L_37:
        /*0038*/ 	.word	index@(__assertfail)


	//----- nvinfo : EIATTR_MERCURY_ISA_VERSION
	.align		4
.L_38:
        /*003c*/ 	.byte	0x03, 0x5f
        /*003e*/ 	.short	0x0101


	//----- nvinfo : EIATTR_INT_WARP_WIDE_INSTR_OFFSETS
	.align		4
        /*0040*/ 	.byte	0x04, 0x31
        /*0042*/ 	.short	(.L_40 - .L_39)


	//   ....[0]....
.L_39:
        /*0044*/ 	.word	0x00000fa0


	//   ....[1]....
        /*0048*/ 	.word	0x00001040


	//   ....[2]....
        /*004c*/ 	.word	0x00004cc0


	//   ....[3]....
        /*0050*/ 	.word	0x00004ce0


	//   ....[4]....
        /*0054*/ 	.word	0x00004d10


	//   ....[5]....
        /*0058*/ 	.word	0x00005850


	//   ....[6]....
        /*005c*/ 	.word	0x000058c0


	//   ....[7]....
        /*0060*/ 	.word	0x000059a0


	//   ....[8]....
        /*0064*/ 	.word	0x00005a20


	//   ....[9]....
        /*0068*/ 	.word	0x00005b20


	//   ....[10]....
        /*006c*/ 	.word	0x00005ba0


	//   ....[11]....
        /*0070*/ 	.word	0x00005c90


	//   ....[12]....
        /*0074*/ 	.word	0x00005d40


	//----- nvinfo : EIATTR_COOP_GROUP_MASK_REGIDS
	.align		4
.L_40:
        /*0078*/ 	.byte	0x04, 0x29
        /*007a*/ 	.short	(.L_42 - .L_41)


	//   ....[0]....
.L_41:
        /*007c*/ 	.word	0xffffffff


	//   ....[1]....
        /*0080*/ 	.word	0xffffffff


	//   ....[2]....
        /*0084*/ 	.word	0xffffffff


	//   ....[3]....
        /*0088*/ 	.word	0xffffffff


	//   ....[4]....
        /*008c*/ 	.word	0xffffffff


	//   ....[5]....
        /*0090*/ 	.word	0xffffffff


	//   ....[6]....
        /*0094*/ 	.word	0xffffffff


	//   ....[7]....
        /*0098*/ 	.word	0xffffffff


	//   ....[8]....
        /*009c*/ 	.word	0xffffffff


	//   ....[9]....
        /*00a0*/ 	.word	0xffffffff


	//   ....[10]....
        /*00a4*/ 	.word	0xffffffff


	//   ....[11]....
        /*00a8*/ 	.word	0xffffffff


	//   ....[12]....
        /*00ac*/ 	.word	0xffffffff


	//   ....[13]....
        /*00b0*/ 	.word	0xffffffff


	//----- nvinfo : EIATTR_COOP_GROUP_INSTR_OFFSETS
	.align		4
.L_42:
        /*00b4*/ 	.byte	0x04, 0x28
        /*00b6*/ 	.short	(.L_44 - .L_43)


	//   ....[0]....
.L_43:
        /*00b8*/ 	.word	0x000000b0


	//   ....[1]....
        /*00bc*/ 	.word	0x00000520


	//   ....[2]....
        /*00c0*/ 	.word	0x00000950


	//   ....[3]....
        /*00c4*/ 	.word	0x00000ae0


	//   ....[4]....
        /*00c8*/ 	.word	0x00000bd0


	//   ....[5]....
        /*00cc*/ 	.word	0x00000d30


	//   ....[6]....
        /*00d0*/ 	.word	0x00000e80


	//   ....[7]....
        /*00d4*/ 	.word	0x000010c0


	//   ....[8]....
        /*00d8*/ 	.word	0x00002430


	//   ....[9]....
        /*00dc*/ 	.word	0x00003d10


	//   ....[10]....
        /*00e0*/ 	.word	0x000041e0


	//   ....[11]....
        /*00e4*/ 	.word	0x00004210


	//   ....[12]....
        /*00e8*/ 	.word	0x00004bc0


	//   ....[13]....
        /*00ec*/ 	.word	0x00004dd0


	//----- nvinfo : EIATTR_VRC_CTA_INIT_COUNT
	.align		4
.L_44:
        /*00f0*/ 	.byte	0x02, 0x4a
        /*00f2*/ 	.byte	0x80
	.zero		1


	//----- nvinfo : EIATTR_SYSCALL_OFFSETS
	.align		4
        /*00f4*/ 	.byte	0x04, 0x46
        /*00f6*/ 	.short	(.L_46 - .L_45)


	//   ....[0]....
.L_45:
        /*00f8*/ 	.word	0x000069b0


	//   ....[1]....
        /*00fc*/ 	.word	0x00006af0


	//   ....[2]....
        /*0100*/ 	.word	0x00007380


	//   ....[3]....
        /*0104*/ 	.word	0x00008980


	//   ....[4]....
        /*0108*/ 	.word	0x00009f20


	//   ....[5]....
        /*010c*/ 	.word	0x0000b4f0


	//----- nvinfo : EIATTR_MBARRIER_INSTR_OFFSETS
	.align		4
.L_46:
        /*0110*/ 	.byte	0x04, 0x39
        /*0112*/ 	.short	(.L_48 - .L_47)


	//   ....[0]....
.L_47:
        /*0114*/ 	.word	0x00000670
        /*0118*/ 	.word	0x000000ff
        /*011c*/ 	.word	0x00000000
        /*0120*/ 	.short	0x0100
        /*0122*/ 	.byte	0x04
	.zero		1


	//   ....[1]....
        /*0124*/ 	.word	0x00000680
        /*0128*/ 	.word	0x000000ff
        /*012c*/ 	.word	0x000000b0
        /*0130*/ 	.short	0x0100
        /*0132*/ 	.byte	0x04
	.zero		1


	//   ....[2]....
        /*0134*/ 	.word	0x00000690
        /*0138*/ 	.word	0x000000ff
        /*013c*/ 	.word	0x00000008
        /*0140*/ 	.short	0x0100
        /*0142*/ 	.byte	0x04
	.zero		1


	//   ....[3]....
        /*0144*/ 	.word	0x000006a0
        /*0148*/ 	.word	0x000000ff
        /*014c*/ 	.word	0x000000b8
        /*0150*/ 	.short	0x0100
        /*0152*/ 	.byte	0x04
	.zero		1


	//   ....[4]....
        /*0154*/ 	.word	0x000006b0
        /*0158*/ 	.word	0x000000ff
        /*015c*/ 	.word	0x00000010
        /*0160*/ 	.short	0x0100
        /*0162*/ 	.byte	0x04
	.zero		1


	//   ....[5]....
        /*0164*/ 	.word	0x000006c0
        /*0168*/ 	.word	0x000000ff
        /*016c*/ 	.word	0x000000c0
        /*0170*/ 	.short	0x0100
        /*0172*/ 	.byte	0x04
	.zero		1


	//   ....[6]....
        /*0174*/ 	.word	0x000006d0
        /*0178*/ 	.word	0x000000ff
        /*017c*/ 	.word	0x00000018
        /*0180*/ 	.short	0x0100
        /*0182*/ 	.byte	0x04
	.zero		1


	//   ....[7]....
        /*0184*/ 	.word	0x000006e0
        /*0188*/ 	.word	0x000000ff
        /*018c*/ 	.word	0x000000c8
        /*0190*/ 	.short	0x0100
        /*0192*/ 	.byte	0x04
	.zero		1


	//   ....[8]....
        /*0194*/ 	.word	0x000006f0
        /*0198*/ 	.word	0x000000ff
        /*019c*/ 	.word	0x00000020
        /*01a0*/ 	.short	0x0100
        /*01a2*/ 	.byte	0x04
	.zero		1


	//   ....[9]....
        /*01a4*/ 	.word	0x00000700
        /*01a8*/ 	.word	0x000000ff
        /*01ac*/ 	.word	0x000000d0
        /*01b0*/ 	.short	0x0100
        /*01b2*/ 	.byte	0x04
	.zero		1


	//   ....[10]....
        /*01b4*/ 	.word	0x00000710
        /*01b8*/ 	.word	0x000000ff
        /*01bc*/ 	.word	0x00000028
        /*01c0*/ 	.short	0x0100
        /*01c2*/ 	.byte	0x04
	.zero		1


	//   ....[11]....
        /*01c4*/ 	.word	0x00000720
        /*01c8*/ 	.word	0x000000ff
        /*01cc*/ 	.word	0x000000d8
        /*01d0*/ 	.short	0x0100
        /*01d2*/ 	.byte	0x04
	.zero		1


	//   ....[12]....
        /*01d4*/ 	.word	0x00000730
        /*01d8*/ 	.word	0x000000ff
        /*01dc*/ 	.word	0x00000030
        /*01e0*/ 	.short	0x0100
        /*01e2*/ 	.byte	0x04
	.zero		1


	//   ....[13]....
        /*01e4*/ 	.word	0x00000740
        /*01e8*/ 	.word	0x000000ff
        /*01ec*/ 	.word	0x000000e0
        /*01f0*/ 	.short	0x0100
        /*01f2*/ 	.byte	0x04
	.zero		1


	//   ....[14]....
        /*01f4*/ 	.word	0x00000750
        /*01f8*/ 	.word	0x000000ff
        /*01fc*/ 	.word	0x00000038
        /*0200*/ 	.short	0x0100
        /*0202*/ 	.byte	0x04
	.zero		1


	//   ....[15]....
        /*0204*/ 	.word	0x00000760
        /*0208*/ 	.word	0x000000ff
        /*020c*/ 	.word	0x000000e8
        /*0210*/ 	.short	0x0100
        /*0212*/ 	.byte	0x04
	.zero		1


	//   ....[16]....
        /*0214*/ 	.word	0x00000770
        /*0218*/ 	.word	0x000000ff
        /*021c*/ 	.word	0x00000040
        /*0220*/ 	.short	0x0100
        /*0222*/ 	.byte	0x04
	.zero		1


	//   ....[17]....
        /*0224*/ 	.word	0x00000780
        /*0228*/ 	.word	0x000000ff
        /*022c*/ 	.word	0x000000f0
        /*0230*/ 	.short	0x0100
        /*0232*/ 	.byte	0x04
	.zero		1


	//   ....[18]....
        /*0234*/ 	.word	0x00000790
        /*0238*/ 	.word	0x000000ff
        /*023c*/ 	.word	0x00000048
        /*0240*/ 	.short	0x0100
        /*0242*/ 	.byte	0x04
	.zero		1


	//   ....[19]....
        /*0244*/ 	.word	0x000007a0
        /*0248*/ 	.word	0x000000ff
        /*024c*/ 	.word	0x000000f8
        /*0250*/ 	.short	0x0100
        /*0252*/ 	.byte	0x04
	.zero		1


	//   ....[20]....
        /*0254*/ 	.word	0x000007b0
        /*0258*/ 	.word	0x000000ff
        /*025c*/ 	.word	0x00000050
        /*0260*/ 	.short	0x0100
        /*0262*/ 	.byte	0x04
	.zero		1


	//   ....[21]....
        /*0264*/ 	.word	0x000007c0
        /*0268*/ 	.word	0x000000ff
        /*026c*/ 	.word	0x00000100
        /*0270*/ 	.short	0x0100
        /*0272*/ 	.byte	0x04
	.zero		1


	//   ....[22]....
        /*0274*/ 	.word	0x000007d0
        /*0278*/ 	.word	0x000000ff
        /*027c*/ 	.word	0x00000058
        /*0280*/ 	.short	0x0100
        /*0282*/ 	.byte	0x04
	.zero		1


	//   ....[23]....
        /*0284*/ 	.word	0x000007e0
        /*0288*/ 	.word	0x000000ff
        /*028c*/ 	.word	0x00000108
        /*0290*/ 	.short	0x0100
        /*0292*/ 	.byte	0x04
	.zero		1


	//   ....[24]....
        /*0294*/ 	.word	0x000007f0
        /*0298*/ 	.word	0x000000ff
        /*029c*/ 	.word	0x00000060
        /*02a0*/ 	.short	0x0100
        /*02a2*/ 	.byte	0x04
	.zero		1


	//   ....[25]....
        /*02a4*/ 	.word	0x00000800
        /*02a8*/ 	.word	0x000000ff
        /*02ac*/ 	.word	0x00000110
        /*02b0*/ 	.short	0x0100
        /*02b2*/ 	.byte	0x04
	.zero		1


	//   ....[26]....
        /*02b4*/ 	.word	0x00000810
        /*02b8*/ 	.word	0x000000ff
        /*02bc*/ 	.word	0x00000068
        /*02c0*/ 	.short	0x0100
        /*02c2*/ 	.byte	0x04
	.zero		1


	//   ....[27]....
        /*02c4*/ 	.word	0x00000820
        /*02c8*/ 	.word	0x000000ff
        /*02cc*/ 	.word	0x00000118
        /*02d0*/ 	.short	0x0100
        /*02d2*/ 	.byte	0x04
	.zero		1


	//   ....[28]....
        /*02d4*/ 	.word	0x00000830
        /*02d8*/ 	.word	0x000000ff
        /*02dc*/ 	.word	0x00000070
        /*02e0*/ 	.short	0x0100
        /*02e2*/ 	.byte	0x04
	.zero		1


	//   ....[29]....
        /*02e4*/ 	.word	0x00000840
        /*02e8*/ 	.word	0x000000ff
        /*02ec*/ 	.word	0x00000120
        /*02f0*/ 	.short	0x0100
        /*02f2*/ 	.byte	0x04
	.zero		1


	//   ....[30]....
        /*02f4*/ 	.word	0x00000850
        /*02f8*/ 	.word	0x000000ff
        /*02fc*/ 	.word	0x00000078
        /*0300*/ 	.short	0x0100
        /*0302*/ 	.byte	0x04
	.zero		1


	//   ....[31]....
        /*0304*/ 	.word	0x00000860
        /*0308*/ 	.word	0x000000ff
        /*030c*/ 	.word	0x00000128
        /*0310*/ 	.short	0x0100
        /*0312*/ 	.byte	0x04
	.zero		1


	//   ....[32]....
        /*0314*/ 	.word	0x00000870
        /*0318*/ 	.word	0x000000ff
        /*031c*/ 	.word	0x00000080
        /*0320*/ 	.short	0x0100
        /*0322*/ 	.byte	0x04
	.zero		1


	//   ....[33]....
        /*0324*/ 	.word	0x00000880
        /*0328*/ 	.word	0x000000ff
        /*032c*/ 	.word	0x00000130
        /*0330*/ 	.short	0x0100
        /*0332*/ 	.byte	0x04
	.zero		1


	//   ....[34]....
        /*0334*/ 	.word	0x00000890
        /*0338*/ 	.word	0x000000ff
        /*033c*/ 	.word	0x00000088
        /*0340*/ 	.short	0x0100
        /*0342*/ 	.byte	0x04
	.zero		1


	//   ....[35]....
        /*0344*/ 	.word	0x000008a0
        /*0348*/ 	.word	0x000000ff
        /*034c*/ 	.word	0x00000138
        /*0350*/ 	.short	0x0100
        /*0352*/ 	.byte	0x04
	.zero		1


	//   ....[36]....
        /*0354*/ 	.word	0x000008b0
        /*0358*/ 	.word	0x000000ff
        /*035c*/ 	.word	0x00000090
        /*0360*/ 	.short	0x0100
        /*0362*/ 	.byte	0x04
	.zero		1


	//   ....[37]....
        /*0364*/ 	.word	0x000008c0
        /*0368*/ 	.word	0x000000ff
        /*036c*/ 	.word	0x00000140
        /*0370*/ 	.short	0x0100
        /*0372*/ 	.byte	0x04
	.zero		1


	//   ....[38]....
        /*0374*/ 	.word	0x000008d0
        /*0378*/ 	.word	0x000000ff
        /*037c*/ 	.word	0x00000098
        /*0380*/ 	.short	0x0100
        /*0382*/ 	.byte	0x04
	.zero		1


	//   ....[39]....
        /*0384*/ 	.word	0x000008e0
        /*0388*/ 	.word	0x000000ff
        /*038c*/ 	.word	0x00000148
        /*0390*/ 	.short	0x0100
        /*0392*/ 	.byte	0x04
	.zero		1


	//   ....[40]....
        /*0394*/ 	.word	0x000008f0
        /*0398*/ 	.word	0x000000ff
        /*039c*/ 	.word	0x000000a0
        /*03a0*/ 	.short	0x0100
        /*03a2*/ 	.byte	0x04
	.zero		1


	//   ....[41]....
        /*03a4*/ 	.word	0x00000900
        /*03a8*/ 	.word	0x000000ff
        /*03ac*/ 	.word	0x00000150
        /*03b0*/ 	.short	0x0100
        /*03b2*/ 	.byte	0x04
	.zero		1


	//   ....[42]....
        /*03b4*/ 	.word	0x00000910
        /*03b8*/ 	.word	0x000000ff
        /*03bc*/ 	.word	0x000000a8
        /*03c0*/ 	.short	0x0100
        /*03c2*/ 	.byte	0x04
	.zero		1


	//   ....[43]....
        /*03c4*/ 	.word	0x00000920
        /*03c8*/ 	.word	0x000000ff
        /*03cc*/ 	.word	0x00000158
        /*03d0*/ 	.short	0x0100
        /*03d2*/ 	.byte	0x04
	.zero		1


	//   ....[44]....
        /*03d4*/ 	.word	0x00000a50
        /*03d8*/ 	.word	0x000000ff
        /*03dc*/ 	.word	0x00000160
        /*03e0*/ 	.short	0x0100
        /*03e2*/ 	.byte	0x04
	.zero		1


	//   ....[45]....
        /*03e4*/ 	.word	0x00000a60
        /*03e8*/ 	.word	0x000000ff
        /*03ec*/ 	.word	0x00000180
        /*03f0*/ 	.short	0x0100
        /*03f2*/ 	.byte	0x04
	.zero		1


	//   ....[46]....
        /*03f4*/ 	.word	0x00000a70
        /*03f8*/ 	.word	0x000000ff
        /*03fc*/ 	.word	0x00000168
        /*0400*/ 	.short	0x0100
        /*0402*/ 	.byte	0x04
	.zero		1


	//   ....[47]....
        /*0404*/ 	.word	0x00000a80
        /*0408*/ 	.word	0x000000ff
        /*040c*/ 	.word	0x00000188
        /*0410*/ 	.short	0x0100
        /*0412*/ 	.byte	0x04
	.zero		1


	//   ....[48]....
        /*0414*/ 	.word	0x00000a90
        /*0418*/ 	.word	0x000000ff
        /*041c*/ 	.word	0x00000170
        /*0420*/ 	.short	0x0100
        /*0422*/ 	.byte	0x04
	.zero		1


	//   ....[49]....
        /*0424*/ 	.word	0x00000aa0
        /*0428*/ 	.word	0x000000ff
        /*042c*/ 	.word	0x00000190
        /*0430*/ 	.short	0x0100
        /*0432*/ 	.byte	0x04
	.zero		1


	//   ....[50]....
        /*0434*/ 	.word	0x00000ab0
        /*0438*/ 	.word	0x000000ff
        /*043c*/ 	.word	0x00000178
        /*0440*/ 	.short	0x0100
        /*0442*/ 	.byte	0x04
	.zero		1


	//   ....[51]....
        /*0444*/ 	.word	0x00000ac0
        /*0448*/ 	.word	0x000000ff
        /*044c*/ 	.word	0x00000198
        /*0450*/ 	.short	0x0100
        /*0452*/ 	.byte	0x04
	.zero		1


	//   ....[52]....
        /*0454*/ 	.word	0x00000ba0
        /*0458*/ 	.word	0x000000ff
        /*045c*/ 	.word	0x000001a0
        /*0460*/ 	.short	0x0100
        /*0462*/ 	.byte	0x06
	.zero		1


	//   ....[53]....
        /*0464*/ 	.word	0x00000bb0
        /*0468*/ 	.word	0x000000ff
        /*046c*/ 	.word	0x000001a8
        /*0470*/ 	.short	0x0100
        /*0472*/ 	.byte	0x06
	.zero		1


	//   ....[54]....
        /*0474*/ 	.word	0x00000ce0
        /*0478*/ 	.word	0x000000ff
        /*047c*/ 	.word	0x000001b0
        /*0480*/ 	.short	0x0100
        /*0482*/ 	.byte	0x06
	.zero		1


	//   ....[55]....
        /*0484*/ 	.word	0x00000cf0
        /*0488*/ 	.word	0x000000ff
        /*048c*/ 	.word	0x000001c0
        /*0490*/ 	.short	0x0100
        /*0492*/ 	.byte	0x06
	.zero		1


	//   ....[56]....
        /*0494*/ 	.word	0x00000d00
        /*0498*/ 	.word	0x000000ff
        /*049c*/ 	.word	0x000001b8
        /*04a0*/ 	.short	0x0100
        /*04a2*/ 	.byte	0x06
	.zero		1


	//   ....[57]....
        /*04a4*/ 	.word	0x00000d10
        /*04a8*/ 	.word	0x000000ff
        /*04ac*/ 	.word	0x000001c8
        /*04b0*/ 	.short	0x0100
        /*04b2*/ 	.byte	0x06
	.zero		1


	//   ....[58]....
        /*04b4*/ 	.word	0x00000e30
        /*04b8*/ 	.word	0x000000ff
        /*04bc*/ 	.word	0x000001d0
        /*04c0*/ 	.short	0x0100
        /*04c2*/ 	.byte	0x04
	.zero		1


	//   ....[59]....
        /*04c4*/ 	.word	0x00000e40
        /*04c8*/ 	.word	0x000000ff
        /*04cc*/ 	.word	0x000001e0
        /*04d0*/ 	.short	0x0100
        /*04d2*/ 	.byte	0x04
	.zero		1


	//   ....[60]....
        /*04d4*/ 	.word	0x00000e50
        /*04d8*/ 	.word	0x000000ff
        /*04dc*/ 	.word	0x000001d8
        /*04e0*/ 	.short	0x0100
        /*04e2*/ 	.byte	0x04
	.zero		1


	//   ....[61]....
        /*04e4*/ 	.word	0x00000e60
        /*04e8*/ 	.word	0x000000ff
        /*04ec*/ 	.word	0x000001e8
        /*04f0*/ 	.short	0x0100
        /*04f2*/ 	.byte	0x04
	.zero		1


	//   ....[62]....
        /*04f4*/ 	.word	0x00000f50
        /*04f8*/ 	.word	0x000000ff
        /*04fc*/ 	.word	0x000001f0
        /*0500*/ 	.short	0x0100
        /*0502*/ 	.byte	0x04
	.zero		1


	//   ....[63]....
        /*0504*/ 	.word	0x00000f60
        /*0508*/ 	.word	0x000000ff
        /*050c*/ 	.word	0x00000200
        /*0510*/ 	.short	0x0100
        /*0512*/ 	.byte	0x04
	.zero		1


	//   ....[64]....
        /*0514*/ 	.word	0x00000f70
        /*0518*/ 	.word	0x000000ff
        /*051c*/ 	.word	0x000001f8
        /*0520*/ 	.short	0x0100
        /*0522*/ 	.byte	0x04
	.zero		1


	//   ....[65]....
        /*0524*/ 	.word	0x00000f80
        /*0528*/ 	.word	0x000000ff
        /*052c*/ 	.word	0x00000208
        /*0530*/ 	.short	0x0100
        /*0532*/ 	.byte	0x04
	.zero		1


	//   ....[66]....
        /*0534*/ 	.word	0x00001080
        /*0538*/ 	.word	0x000000ff
        /*053c*/ 	.word	0x00000210
        /*0540*/ 	.short	0x0100
        /*0542*/ 	.byte	0x06
	.zero		1


	//   ....[67]....
        /*0544*/ 	.word	0x00001c50
        /*0548*/ 	.word	0x00000003
        /*054c*/ 	.word	0x00000200
        /*0550*/ 	.short	0x010a
        /*0552*/ 	.byte	0xff
	.zero		1


	//   ....[68]....
        /*0554*/ 	.word	0x00001c80
        /*0558*/ 	.word	0x00000003
        /*055c*/ 	.word	0x000001f0
        /*0560*/ 	.short	0x0101
        /*0562*/ 	.byte	0xff
	.zero		1


	//   ....[69]....
        /*0564*/ 	.word	0x00001d40
        /*0568*/ 	.word	0x000000ff
        /*056c*/ 	.word	0x000000b0
        /*0570*/ 	.short	0x010a
        /*0572*/ 	.byte	0x04
	.zero		1


	//   ....[70]....
        /*0574*/ 	.word	0x00001e10
        /*0578*/ 	.word	0x000000ff
        /*057c*/ 	.word	0x000000b0
        /*0580*/ 	.short	0x010a
        /*0582*/ 	.byte	0x21
	.zero		1


	//   ....[71]....
        /*0584*/ 	.word	0x00001fc0
        /*0588*/ 	.word	0x000000ff
        /*058c*/ 	.word	0x000000b0
        /*0590*/ 	.short	0x010a
        /*0592*/ 	.byte	0x05
	.zero		1


	//   ....[72]....
        /*0594*/ 	.word	0x000020d0
        /*0598*/ 	.word	0x000000ff
        /*059c*/ 	.word	0x000001a8
        /*05a0*/ 	.short	0x0101
        /*05a2*/ 	.byte	0x06
	.zero		1


	//   ....[73]....
        /*05a4*/ 	.word	0x000020f0
        /*05a8*/ 	.word	0x000000ff
        /*05ac*/ 	.word	0x000000b0
        /*05b0*/ 	.short	0x010a
        /*05b2*/ 	.byte	0x04
	.zero		1


	//   ....[74]....
        /*05b4*/ 	.word	0x00002170
        /*05b8*/ 	.word	0x000000ff
        /*05bc*/ 	.word	0x000000b0
        /*05c0*/ 	.short	0x010a
        /*05c2*/ 	.byte	0x11
	.zero		1


	//   ....[75]....
        /*05c4*/ 	.word	0x00002300
        /*05c8*/ 	.word	0x000000ff
        /*05cc*/ 	.word	0x000000b0
        /*05d0*/ 	.short	0x010a
        /*05d2*/ 	.byte	0x05
	.zero		1


	//   ....[76]....
        /*05d4*/ 	.word	0x00002460
        /*05d8*/ 	.word	0x00000003
        /*05dc*/ 	.word	0x000001b0
        /*05e0*/ 	.short	0x010a
        /*05e2*/ 	.byte	0xff
	.zero		1


	//   ....[77]....
        /*05e4*/ 	.word	0x000025b0
        /*05e8*/ 	.word	0x00000000
        /*05ec*/ 	.word	0x00000000
        /*05f0*/ 	.short	0x0101
        /*05f2*/ 	.byte	0xff
	.zero		1


	//   ....[78]....
        /*05f4*/ 	.word	0x00002b70
        /*05f8*/ 	.word	0x000000ff
        /*05fc*/ 	.word	0x00000000
        /*0600*/ 	.short	0x010a
        /*0602*/ 	.byte	0x04
	.zero		1


	//   ....[79]....
        /*0604*/ 	.word	0x00002c00
        /*0608*/ 	.word	0x000000ff
        /*060c*/ 	.word	0x00000000
        /*0610*/ 	.short	0x010a
        /*0612*/ 	.byte	0x05
	.zero		1


	//   ....[80]....
        /*0614*/ 	.word	0x00002c90
        /*0618*/ 	.word	0x000000ff
        /*061c*/ 	.word	0x00000000
        /*0620*/ 	.short	0x010a
        /*0622*/ 	.byte	0x05
	.zero		1


	//   ....[81]....
        /*0624*/ 	.word	0x00002d20
        /*0628*/ 	.word	0x000000ff
        /*062c*/ 	.word	0x00000000
        /*0630*/ 	.short	0x010a
        /*0632*/ 	.byte	0x05
	.zero		1


	//   ....[82]....
        /*0634*/ 	.word	0x00002db0
        /*0638*/ 	.word	0x000000ff
        /*063c*/ 	.word	0x00000000
        /*0640*/ 	.short	0x010a
        /*0642*/ 	.byte	0x05
	.zero		1


	//   ....[83]....
        /*0644*/ 	.word	0x00002e40
        /*0648*/ 	.word	0x000000ff
        /*064c*/ 	.word	0x00000000
        /*0650*/ 	.short	0x010a
        /*0652*/ 	.byte	0x05
	.zero		1


	//   ....[84]....
        /*0654*/ 	.word	0x00002ed0
        /*0658*/ 	.word	0x000000ff
        /*065c*/ 	.word	0x00000000
        /*0660*/ 	.short	0x010a
        /*0662*/ 	.byte	0x05
	.zero		1


	//   ....[85]....
        /*0664*/ 	.word	0x00002f60
        /*0668*/ 	.word	0x000000ff
        /*066c*/ 	.word	0x00000000
        /*0670*/ 	.short	0x010a
        /*0672*/ 	.byte	0x05
	.zero		1


	//   ....[86]....
        /*0674*/ 	.word	0x00002ff0
        /*0678*/ 	.word	0x000000ff
        /*067c*/ 	.word	0x00000000
        /*0680*/ 	.short	0x010a
        /*0682*/ 	.byte	0x05
	.zero		1


	//   ....[87]....
        /*0684*/ 	.word	0x00003080
        /*0688*/ 	.word	0x000000ff
        /*068c*/ 	.word	0x00000000
        /*0690*/ 	.short	0x010a
        /*0692*/ 	.byte	0x05
	.zero		1


	//   ....[88]....
        /*0694*/ 	.word	0x00003110
        /*0698*/ 	.word	0x000000ff
        /*069c*/ 	.word	0x00000000
        /*06a0*/ 	.short	0x010a
        /*06a2*/ 	.byte	0x05
	.zero		1


	//   ....[89]....
        /*06a4*/ 	.word	0x000031a0
        /*06a8*/ 	.word	0x000000ff
        /*06ac*/ 	.word	0x00000000
        /*06b0*/ 	.short	0x010a
        /*06b2*/ 	.byte	0x05
	.zero		1


	//   ....[90]....
        /*06b4*/ 	.word	0x00003230
        /*06b8*/ 	.word	0x000000ff
        /*06bc*/ 	.word	0x00000000
        /*06c0*/ 	.short	0x010a
        /*06c2*/ 	.byte	0x05
	.zero		1


	//   ....[91]....
        /*06c4*/ 	.word	0x000032c0
        /*06c8*/ 	.word	0x000000ff
        /*06cc*/ 	.word	0x00000000
        /*06d0*/ 	.short	0x010a
        /*06d2*/ 	.byte	0x05
	.zero		1


	//   ....[92]....
        /*06d4*/ 	.word	0x00003350
        /*06d8*/ 	.word	0x000000ff
        /*06dc*/ 	.word	0x00000000
        /*06e0*/ 	.short	0x010a
        /*06e2*/ 	.byte	0x05
	.zero		1


	//   ....[93]....
        /*06e4*/ 	.word	0x000033e0
        /*06e8*/ 	.word	0x000000ff
        /*06ec*/ 	.word	0x00000000
        /*06f0*/ 	.short	0x010a
        /*06f2*/ 	.byte	0x05
	.zero		1


	//   ....[94]....
        /*06f4*/ 	.word	0x00003470
        /*06f8*/ 	.word	0x000000ff
        /*06fc*/ 	.word	0x00000000
        /*0700*/ 	.short	0x010a
        /*0702*/ 	.byte	0x05
	.zero		1


	//   ....[95]....
        /*0704*/ 	.word	0x00003500
        /*0708*/ 	.word	0x000000ff
        /*070c*/ 	.word	0x00000000
        /*0710*/ 	.short	0x010a
        /*0712*/ 	.byte	0x05
	.zero		1


	//   ....[96]....
        /*0714*/ 	.word	0x00003590
        /*0718*/ 	.word	0x000000ff
        /*071c*/ 	.word	0x00000000
        /*0720*/ 	.short	0x010a
        /*0722*/ 	.byte	0x05
	.zero		1


	//   ....[97]....
        /*0724*/ 	.word	0x00003620
        /*0728*/ 	.word	0x000000ff
        /*072c*/ 	.word	0x00000000
        /*0730*/ 	.short	0x010a
        /*0732*/ 	.byte	0x05
	.zero		1


	//   ....[98]....
        /*0734*/ 	.word	0x000036b0
        /*0738*/ 	.word	0x000000ff
        /*073c*/ 	.word	0x00000000
        /*0740*/ 	.short	0x010a
        /*0742*/ 	.byte	0x05
	.zero		1


	//   ....[99]....
        /*0744*/ 	.word	0x00003750
        /*0748*/ 	.word	0x00000000
        /*074c*/ 	.word	0x00000000
        /*0750*/ 	.short	0x010a
        /*0752*/ 	.byte	0xff
	.zero		1


	//   ....[100]....
        /*0754*/ 	.word	0x00003870
        /*0758*/ 	.word	0x00000000
        /*075c*/ 	.word	0x000001f0
        /*0760*/ 	.short	0x010a
        /*0762*/ 	.byte	0xff
	.zero		1


	//   ....[101]....
        /*0764*/ 	.word	0x000038e0
        /*0768*/ 	.word	0x00000004
        /*076c*/ 	.word	0x00000000
        /*0770*/ 	.short	0x0101
        /*0772*/ 	.byte	0xff
	.zero		1


	//   ....[102]....
        /*0774*/ 	.word	0x00003900
        /*0778*/ 	.word	0x000000ff
        /*077c*/ 	.word	0x000001c0
        /*0780*/ 	.short	0x010a
        /*0782*/ 	.byte	0x04
	.zero		1


	//   ....[103]....
        /*0784*/ 	.word	0x00003a20
        /*0788*/ 	.word	0x00000000
        /*078c*/ 	.word	0x000001b0
        /*0790*/ 	.short	0x010a
        /*0792*/ 	.byte	0xff
	.zero		1


	//   ....[104]....
        /*0794*/ 	.word	0x00003b20
        /*0798*/ 	.word	0x00000000
        /*079c*/ 	.word	0x00000000
        /*07a0*/ 	.short	0x0101
        /*07a2*/ 	.byte	0xff
	.zero		1


	//   ....[105]....
        /*07a4*/ 	.word	0x00003bb0
        /*07a8*/ 	.word	0x000000ff
        /*07ac*/ 	.word	0x000001c0
        /*07b0*/ 	.short	0x0106
        /*07b2*/ 	.byte	0x04
	.zero		1


	//   ....[106]....
        /*07b4*/ 	.word	0x00003bd0
        /*07b8*/ 	.word	0x000000ff
        /*07bc*/ 	.word	0x000001c0
        /*07c0*/ 	.short	0x010a
        /*07c2*/ 	.byte	0x04
	.zero		1


	//   ....[107]....
        /*07c4*/ 	.word	0x00003c60
        /*07c8*/ 	.word	0x000000ff
        /*07cc*/ 	.word	0x000001c0
        /*07d0*/ 	.short	0x0106
        /*07d2*/ 	.byte	0x07
	.zero		1


	//   ....[108]....
        /*07d4*/ 	.word	0x00003ca0
        /*07d8*/ 	.word	0x00000000
        /*07dc*/ 	.word	0x000001c0
        /*07e0*/ 	.short	0x010a
        /*07e2*/ 	.byte	0xff
	.zero		1


	//   ....[109]....
        /*07e4*/ 	.word	0x00003ee0
        /*07e8*/ 	.word	0x000000ff
        /*07ec*/ 	.word	0x00000008
        /*07f0*/ 	.short	0x010a
        /*07f2*/ 	.byte	0x05
	.zero		1


	//   ....[110]....
        /*07f4*/ 	.word	0x00003f00
        /*07f8*/ 	.word	0x000000ff
        /*07fc*/ 	.word	0x00000008
        /*0800*/ 	.short	0x010a
        /*0802*/ 	.byte	0x05
	.zero		1


	//   ....[111]....
        /*0804*/ 	.word	0x00004090
        /*0808*/ 	.word	0x000000ff
        /*080c*/ 	.word	0x00000008
        /*0810*/ 	.short	0x010a
        /*0812*/ 	.byte	0x05
	.zero		1


	//   ....[112]....
        /*0814*/ 	.word	0x000040b0
        /*0818*/ 	.word	0x000000ff
        /*081c*/ 	.word	0x00000008
        /*0820*/ 	.short	0x010a
        /*0822*/ 	.byte	0x05
	.zero		1


	//   ....[113]....
        /*0824*/ 	.word	0x00004170
        /*0828*/ 	.word	0x000000ff
        /*082c*/ 	.word	0x00000000
        /*0830*/ 	.short	0x0101
        /*0832*/ 	.byte	0x04
	.zero		1


	//   ....[114]....
        /*0834*/ 	.word	0x00004450
        /*0838*/ 	.word	0x00000000
        /*083c*/ 	.word	0x000001b0
        /*0840*/ 	.short	0x010a
        /*0842*/ 	.byte	0xff
	.zero		1


	//   ....[115]....
        /*0844*/ 	.word	0x00004510
        /*0848*/ 	.word	0x00000000
        /*084c*/ 	.word	0x00000000
        /*0850*/ 	.short	0x0101
        /*0852*/ 	.byte	0xff
	.zero		1


	//   ....[116]....
        /*0854*/ 	.word	0x000045c0
        /*0858*/ 	.word	0x000000ff
        /*085c*/ 	.word	0x00000000
        /*0860*/ 	.short	0x010a
        /*0862*/ 	.byte	0x04
	.zero		1


	//   ....[117]....
        /*0864*/ 	.word	0x000045d0
        /*0868*/ 	.word	0x000000ff
        /*086c*/ 	.word	0x000001e0
        /*0870*/ 	.short	0x010a
        /*0872*/ 	.byte	0x13
	.zero		1


	//   ....[118]....
        /*0874*/ 	.word	0x00004690
        /*0878*/ 	.word	0x000000ff
        /*087c*/ 	.word	0x00000000
        /*0880*/ 	.short	0x010a
        /*0882*/ 	.byte	0x06
	.zero		1


	//   ....[119]....
        /*0884*/ 	.word	0x000047b0
        /*0888*/ 	.word	0x000000ff
        /*088c*/ 	.word	0x00000000
        /*0890*/ 	.short	0x010a
        /*0892*/ 	.byte	0x04
	.zero		1


	//   ....[120]....
        /*0894*/ 	.word	0x000049d0
        /*0898*/ 	.word	0x000000ff
        /*089c*/ 	.word	0x00000000
        /*08a0*/ 	.short	0x010a
        /*08a2*/ 	.byte	0x04
	.zero		1


	//   ....[121]....
        /*08a4*/ 	.word	0x00004a70
        /*08a8*/ 	.word	0x00000000
        /*08ac*/ 	.word	0x00000000
        /*08b0*/ 	.short	0x010a
        /*08b2*/ 	.byte	0xff
	.zero		1


	//   ....[122]....
        /*08b4*/ 	.word	0x00004ab0
        /*08b8*/ 	.word	0x00000000
        /*08bc*/ 	.word	0x00000000
        /*08c0*/ 	.short	0x010a
        /*08c2*/ 	.byte	0xff
	.zero		1


	//   ....[123]....
        /*08c4*/ 	.word	0x00004b20
        /*08c8*/ 	.word	0x000000ff
        /*08cc*/ 	.word	0x00000000
        /*08d0*/ 	.short	0x0101
        /*08d2*/ 	.byte	0x04
	.zero		1


	//   ....[124]....
        /*08d4*/ 	.word	0x00004b60
        /*08d8*/ 	.word	0x000000ff
        /*08dc*/ 	.word	0x00000210
        /*08e0*/ 	.short	0x010a
        /*08e2*/ 	.byte	0x0d
	.zero		1


	//   ....[125]....
        /*08e4*/ 	.word	0x00004bb0
        /*08e8*/ 	.word	0x000000ff
        /*08ec*/ 	.word	0x00000000
        /*08f0*/ 	.short	0x0101
        /*08f2*/ 	.byte	0x04
	.zero		1


	//   ....[126]....
        /*08f4*/ 	.word	0x00005050
        /*08f8*/ 	.word	0x0000000c
        /*08fc*/ 	.word	0x000001b0
        /*0900*/ 	.short	0x010a
        /*0902*/ 	.byte	0xff
	.zero		1


	//   ....[127]....
        /*0904*/ 	.word	0x000051c0
        /*0908*/ 	.word	0x00000000
        /*090c*/ 	.word	0x00000000
        /*0910*/ 	.short	0x0101
        /*0912*/ 	.byte	0xff
	.zero		1


	//   ....[128]....
        /*0914*/ 	.word	0x00005650
        /*0918*/ 	.word	0x000000ff
        /*091c*/ 	.word	0x000001a8
        /*0920*/ 	.short	0x010a
        /*0922*/ 	.byte	0x15
	.zero		1


	//   ....[129]....
        /*0924*/ 	.word	0x000057d0
        /*0928*/ 	.word	0x000000ff
        /*092c*/ 	.word	0x00000180
        /*0930*/ 	.short	0x010a
        /*0932*/ 	.byte	0x15
	.zero		1


	//   ....[130]....
        /*0934*/ 	.word	0x00005950
        /*0938*/ 	.word	0x000000ff
        /*093c*/ 	.word	0x00000160
        /*0940*/ 	.short	0x010b
        /*0942*/ 	.byte	0x15
	.zero		1


	//   ....[131]....
        /*0944*/ 	.word	0x00005960
        /*0948*/ 	.word	0x000000ff
        /*094c*/ 	.word	0x00000000
        /*0950*/ 	.short	0x0101
        /*0952*/ 	.byte	0x06
	.zero		1


	//   ....[132]....
        /*0954*/ 	.word	0x00005970
        /*0958*/ 	.word	0x000000ff
        /*095c*/ 	.word	0x00000188
        /*0960*/ 	.short	0x010a
        /*0962*/ 	.byte	0x15
	.zero		1


	//   ....[133]....
        /*0964*/ 	.word	0x00005ad0
        /*0968*/ 	.word	0x000000ff
        /*096c*/ 	.word	0x00000168
        /*0970*/ 	.short	0x010b
        /*0972*/ 	.byte	0x15
	.zero		1


	//   ....[134]....
        /*0974*/ 	.word	0x00005ae0
        /*0978*/ 	.word	0x000000ff
        /*097c*/ 	.word	0x00000000
        /*0980*/ 	.short	0x0101
        /*0982*/ 	.byte	0x06
	.zero		1


	//   ....[135]....
        /*0984*/ 	.word	0x00005af0
        /*0988*/ 	.word	0x000000ff
        /*098c*/ 	.word	0x00000190
        /*0990*/ 	.short	0x010a
        /*0992*/ 	.byte	0x15
	.zero		1


	//   ....[136]....
        /*0994*/ 	.word	0x00005c40
        /*0998*/ 	.word	0x000000ff
        /*099c*/ 	.word	0x00000170
        /*09a0*/ 	.short	0x010b
        /*09a2*/ 	.byte	0x15
	.zero		1


	//   ....[137]....
        /*09a4*/ 	.word	0x00005c50
        /*09a8*/ 	.word	0x000000ff
        /*09ac*/ 	.word	0x00000000
        /*09b0*/ 	.short	0x0101
        /*09b2*/ 	.byte	0x06
	.zero		1


	//   ....[138]....
        /*09b4*/ 	.word	0x00005c60
        /*09b8*/ 	.word	0x000000ff
        /*09bc*/ 	.word	0x00000198
        /*09c0*/ 	.short	0x010a
        /*09c2*/ 	.byte	0x15
	.zero		1


	//   ....[139]....
        /*09c4*/ 	.word	0x00005e60
        /*09c8*/ 	.word	0x000000ff
        /*09cc*/ 	.word	0x00000178
        /*09d0*/ 	.short	0x010b
        /*09d2*/ 	.byte	0x15
	.zero		1


	//   ....[140]....
        /*09d4*/ 	.word	0x00005e70
        /*09d8*/ 	.word	0x000000ff
        /*09dc*/ 	.word	0x00000000
        /*09e0*/ 	.short	0x0101
        /*09e2*/ 	.byte	0x25
	.zero		1


	//   ....[141]....
        /*09e4*/ 	.word	0x00005ea0
        /*09e8*/ 	.word	0x000000ff
        /*09ec*/ 	.word	0x00000180
        /*09f0*/ 	.short	0x010a
        /*09f2*/ 	.byte	0x15
	.zero		1


	//   ....[142]....
        /*09f4*/ 	.word	0x00005ec0
        /*09f8*/ 	.word	0x000000ff
        /*09fc*/ 	.word	0x00000188
        /*0a00*/ 	.short	0x010a
        /*0a02*/ 	.byte	0x15
	.zero		1


	//   ....[143]....
        /*0a04*/ 	.word	0x00005ee0
        /*0a08*/ 	.word	0x000000ff
        /*0a0c*/ 	.word	0x00000190
        /*0a10*/ 	.short	0x010a
        /*0a12*/ 	.byte	0x15
	.zero		1


	//   ....[144]....
        /*0a14*/ 	.word	0x00005f20
        /*0a18*/ 	.word	0x00000000
        /*0a1c*/ 	.word	0x00000198
        /*0a20*/ 	.short	0x010a
        /*0a22*/ 	.byte	0xff
	.zero		1


	//   ....[145]....
        /*0a24*/ 	.word	0x00006240
        /*0a28*/ 	.word	0x00000003
        /*0a2c*/ 	.word	0x000001b0
        /*0a30*/ 	.short	0x010a
        /*0a32*/ 	.byte	0xff
	.zero		1


	//   ....[146]....
        /*0a34*/ 	.word	0x000063c0
        /*0a38*/ 	.word	0x00000000
        /*0a3c*/ 	.word	0x00000000
        /*0a40*/ 	.short	0x0101
        /*0a42*/ 	.byte	0xff
	.zero		1


	//   ....[147]....
        /*0a44*/ 	.word	0x00006f20
        /*0a48*/ 	.word	0x00000003
        /*0a4c*/ 	.word	0x00000160
        /*0a50*/ 	.short	0x010a
        /*0a52*/ 	.byte	0xff
	.zero		1


	//   ....[148]....
        /*0a54*/ 	.word	0x00006f60
        /*0a58*/ 	.word	0x00000091
        /*0a5c*/ 	.word	0x000001d0
        /*0a60*/ 	.short	0x010a
        /*0a62*/ 	.byte	0xff
	.zero		1


	//   ....[149]....
        /*0a64*/ 	.word	0x000070a0
        /*0a68*/ 	.word	0x00000003
        /*0a6c*/ 	.word	0x00000160
        /*0a70*/ 	.short	0x010a
        /*0a72*/ 	.byte	0xff
	.zero		1


	//   ....[150]....
        /*0a74*/ 	.word	0x000071e0
        /*0a78*/ 	.word	0x00000000
        /*0a7c*/ 	.word	0x00000000
        /*0a80*/ 	.short	0x0101
        /*0a82*/ 	.byte	0xff
	.zero		1


	//   ....[151]....
        /*0a84*/ 	.word	0x00007260
        /*0a88*/ 	.word	0x00000091
        /*0a8c*/ 	.word	0x000001d0
        /*0a90*/ 	.short	0x010a
        /*0a92*/ 	.byte	0xff
	.zero		1


	//   ....[152]....
        /*0a94*/ 	.word	0x000085f0
        /*0a98*/ 	.word	0x0000006b
        /*0a9c*/ 	.word	0x00000160
        /*0aa0*/ 	.short	0x010a
        /*0aa2*/ 	.byte	0xff
	.zero		1


	//   ....[153]....
        /*0aa4*/ 	.word	0x000086c0
        /*0aa8*/ 	.word	0x0000006b
        /*0aac*/ 	.word	0x00000160
        /*0ab0*/ 	.short	0x010a
        /*0ab2*/ 	.byte	0xff
	.zero		1


	//   ....[154]....
        /*0ab4*/ 	.word	0x00008800
        /*0ab8*/ 	.word	0x00000000
        /*0abc*/ 	.word	0x00000000
        /*0ac0*/ 	.short	0x0101
        /*0ac2*/ 	.byte	0xff
	.zero		1


	//   ....[155]....
        /*0ac4*/ 	.word	0x00009b90
        /*0ac8*/ 	.word	0x00000000
        /*0acc*/ 	.word	0x00000160
        /*0ad0*/ 	.short	0x010a
        /*0ad2*/ 	.byte	0xff
	.zero		1


	//   ....[156]....
        /*0ad4*/ 	.word	0x00009c60
        /*0ad8*/ 	.word	0x00000000
        /*0adc*/ 	.word	0x00000160
        /*0ae0*/ 	.short	0x010a
        /*0ae2*/ 	.byte	0xff
	.zero		1


	//   ....[157]....
        /*0ae4*/ 	.word	0x00009da0
        /*0ae8*/ 	.word	0x00000000
        /*0aec*/ 	.word	0x00000000
        /*0af0*/ 	.short	0x0101
        /*0af2*/ 	.byte	0xff
	.zero		1


	//   ....[158]....
        /*0af4*/ 	.word	0x0000b160
        /*0af8*/ 	.word	0x00000000
        /*0afc*/ 	.word	0x00000160
        /*0b00*/ 	.short	0x010a
        /*0b02*/ 	.byte	0xff
	.zero		1


	//   ....[159]....
        /*0b04*/ 	.word	0x0000b230
        /*0b08*/ 	.word	0x00000000
        /*0b0c*/ 	.word	0x00000160
        /*0b10*/ 	.short	0x010a
        /*0b12*/ 	.byte	0xff
	.zero		1


	//   ....[160]....
        /*0b14*/ 	.word	0x0000b370
        /*0b18*/ 	.word	0x00000000
        /*0b1c*/ 	.word	0x00000000
        /*0b20*/ 	.short	0x0101
        /*0b22*/ 	.byte	0xff
	.zero		1


	//   ....[161]....
        /*0b24*/ 	.word	0x0000b650
        /*0b28*/ 	.word	0x00000091
        /*0b2c*/ 	.word	0x00000000
        /*0b30*/ 	.short	0x0101
        /*0b32*/ 	.byte	0xff
	.zero		1


	//   ....[162]....
        /*0b34*/ 	.word	0x0000c900
        /*0b38*/ 	.word	0x00000003
        /*0b3c*/ 	.word	0x00000200
        /*0b40*/ 	.short	0x010a
        /*0b42*/ 	.byte	0xff
	.zero		1


	//   ....[163]....
        /*0b44*/ 	.word	0x0000c960
        /*0b48*/ 	.word	0x00000000
        /*0b4c*/ 	.word	0x000000b0
        /*0b50*/ 	.short	0x010a
        /*0b52*/ 	.byte	0xff
	.zero		1


	//   ....[164]....
        /*0b54*/ 	.word	0x0000c9c0
        /*0b58*/ 	.word	0x00000000
        /*0b5c*/ 	.word	0x000000b0
        /*0b60*/ 	.short	0x010a
        /*0b62*/ 	.byte	0xff
	.zero		1


	//   ....[165]....
        /*0b64*/ 	.word	0x0000ca10
        /*0b68*/ 	.word	0x00000003
        /*0b6c*/ 	.word	0x000001b0
        /*0b70*/ 	.short	0x010a
        /*0b72*/ 	.byte	0xff
	.zero		1


	//   ....[166]....
        /*0b74*/ 	.word	0x0000ca70
        /*0b78*/ 	.word	0x00000000
        /*0b7c*/ 	.word	0x00000000
        /*0b80*/ 	.short	0x010a
        /*0b82*/ 	.byte	0xff
	.zero		1


	//   ....[167]....
        /*0b84*/ 	.word	0x0000cad0
        /*0b88*/ 	.word	0x00000000
        /*0b8c*/ 	.word	0x00000000
        /*0b90*/ 	.short	0x010a
        /*0b92*/ 	.byte	0xff
	.zero		1


	//   ....[168]....
        /*0b94*/ 	.word	0x0000cb30
        /*0b98*/ 	.word	0x00000000
        /*0b9c*/ 	.word	0x00000000
        /*0ba0*/ 	.short	0x010a
        /*0ba2*/ 	.byte	0xff
	.zero		1


	//   ....[169]....
        /*0ba4*/ 	.word	0x0000cb90
        /*0ba8*/ 	.word	0x00000000
        /*0bac*/ 	.word	0x00000000
        /*0bb0*/ 	.short	0x010a
        /*0bb2*/ 	.byte	0xff
	.zero		1


	//   ....[170]....
        /*0bb4*/ 	.word	0x0000cbf0
        /*0bb8*/ 	.word	0x00000000
        /*0bbc*/ 	.word	0x00000000
        /*0bc0*/ 	.short	0x010a
        /*0bc2*/ 	.byte	0xff
	.zero		1


	//   ....[171]....
        /*0bc4*/ 	.word	0x0000cc50
        /*0bc8*/ 	.word	0x00000000
        /*0bcc*/ 	.word	0x00000000
        /*0bd0*/ 	.short	0x010a
        /*0bd2*/ 	.byte	0xff
	.zero		1


	//   ....[172]....
        /*0bd4*/ 	.word	0x0000ccb0
        /*0bd8*/ 	.word	0x00000000
        /*0bdc*/ 	.word	0x00000000
        /*0be0*/ 	.short	0x010a
        /*0be2*/ 	.byte	0xff
	.zero		1


	//   ....[173]....
        /*0be4*/ 	.word	0x0000cd10
        /*0be8*/ 	.word	0x00000000
        /*0bec*/ 	.word	0x00000000
        /*0bf0*/ 	.short	0x010a
        /*0bf2*/ 	.byte	0xff
	.zero		1


	//   ....[174]....
        /*0bf4*/ 	.word	0x0000cd70
        /*0bf8*/ 	.word	0x00000000
        /*0bfc*/ 	.word	0x00000000
        /*0c00*/ 	.short	0x010a
        /*0c02*/ 	.byte	0xff
	.zero		1


	//   ....[175]....
        /*0c04*/ 	.word	0x0000cdd0
        /*0c08*/ 	.word	0x00000000
        /*0c0c*/ 	.word	0x00000000
        /*0c10*/ 	.short	0x010a
        /*0c12*/ 	.byte	0xff
	.zero		1


	//   ....[176]....
        /*0c14*/ 	.word	0x0000ce30
        /*0c18*/ 	.word	0x00000000
        /*0c1c*/ 	.word	0x00000000
        /*0c20*/ 	.short	0x010a
        /*0c22*/ 	.byte	0xff
	.zero		1


	//   ....[177]....
        /*0c24*/ 	.word	0x0000ce90
        /*0c28*/ 	.word	0x00000000
        /*0c2c*/ 	.word	0x00000000
        /*0c30*/ 	.short	0x010a
        /*0c32*/ 	.byte	0xff
	.zero		1


	//   ....[178]....
        /*0c34*/ 	.word	0x0000cef0
        /*0c38*/ 	.word	0x00000000
        /*0c3c*/ 	.word	0x00000000
        /*0c40*/ 	.short	0x010a
        /*0c42*/ 	.byte	0xff
	.zero		1


	//   ....[179]....
        /*0c44*/ 	.word	0x0000cf50
        /*0c48*/ 	.word	0x00000000
        /*0c4c*/ 	.word	0x00000000
        /*0c50*/ 	.short	0x010a
        /*0c52*/ 	.byte	0xff
	.zero		1


	//   ....[180]....
        /*0c54*/ 	.word	0x0000cfb0
        /*0c58*/ 	.word	0x00000000
        /*0c5c*/ 	.word	0x00000000
        /*0c60*/ 	.short	0x010a
        /*0c62*/ 	.byte	0xff
	.zero		1


	//   ....[181]....
        /*0c64*/ 	.word	0x0000d010
        /*0c68*/ 	.word	0x00000000
        /*0c6c*/ 	.word	0x00000000
        /*0c70*/ 	.short	0x010a
        /*0c72*/ 	.byte	0xff
	.zero		1


	//   ....[182]....
        /*0c74*/ 	.word	0x0000d070
        /*0c78*/ 	.word	0x00000000
        /*0c7c*/ 	.word	0x00000000
        /*0c80*/ 	.short	0x010a
        /*0c82*/ 	.byte	0xff
	.zero		1


	//   ....[183]....
        /*0c84*/ 	.word	0x0000d0d0
        /*0c88*/ 	.word	0x00000000
        /*0c8c*/ 	.word	0x00000000
        /*0c90*/ 	.short	0x010a
        /*0c92*/ 	.byte	0xff
	.zero		1


	//   ....[184]....
        /*0c94*/ 	.word	0x0000d130
        /*0c98*/ 	.word	0x00000000
        /*0c9c*/ 	.word	0x00000000
        /*0ca0*/ 	.short	0x010a
        /*0ca2*/ 	.byte	0xff
	.zero		1


	//   ....[185]....
        /*0ca4*/ 	.word	0x0000d190
        /*0ca8*/ 	.word	0x00000000
        /*0cac*/ 	.word	0x00000000
        /*0cb0*/ 	.short	0x010a
        /*0cb2*/ 	.byte	0xff
	.zero		1


	//   ....[186]....
        /*0cb4*/ 	.word	0x0000d1f0
        /*0cb8*/ 	.word	0x00000000
        /*0cbc*/ 	.word	0x00000000
        /*0cc0*/ 	.short	0x010a
        /*0cc2*/ 	.byte	0xff
	.zero		1


	//   ....[187]....
        /*0cc4*/ 	.word	0x0000d240
        /*0cc8*/ 	.word	0x00000000
        /*0ccc*/ 	.word	0x000001f0
        /*0cd0*/ 	.short	0x010a
        /*0cd2*/ 	.byte	0xff
	.zero		1


	//   ....[188]....
        /*0cd4*/ 	.word	0x0000d2a0
        /*0cd8*/ 	.word	0x00000000
        /*0cdc*/ 	.word	0x000001c0
        /*0ce0*/ 	.short	0x010a
        /*0ce2*/ 	.byte	0xff
	.zero		1


	//   ....[189]....
        /*0ce4*/ 	.word	0x0000d2f0
        /*0ce8*/ 	.word	0x00000000
        /*0cec*/ 	.word	0x000001b0
        /*0cf0*/ 	.short	0x010a
        /*0cf2*/ 	.byte	0xff
	.zero		1


	//   ....[190]....
        /*0cf4*/ 	.word	0x0000d350
        /*0cf8*/ 	.word	0x00000000
        /*0cfc*/ 	.word	0x000001c0
        /*0d00*/ 	.short	0x010a
        /*0d02*/ 	.byte	0xff
	.zero		1


	//   ....[191]....
        /*0d04*/ 	.word	0x0000d3b0
        /*0d08*/ 	.word	0x00000005
        /*0d0c*/ 	.word	0x00000008
        /*0d10*/ 	.short	0x010a
        /*0d12*/ 	.byte	0xff
	.zero		1


	//   ....[192]....
        /*0d14*/ 	.word	0x0000d4a0
        /*0d18*/ 	.word	0x00000003
        /*0d1c*/ 	.word	0x00000008
        /*0d20*/ 	.short	0x010a
        /*0d22*/ 	.byte	0xff
	.zero		1


	//   ....[193]....
        /*0d24*/ 	.word	0x0000d4f0
        /*0d28*/ 	.word	0x00000000
        /*0d2c*/ 	.word	0x000001b0
        /*0d30*/ 	.short	0x010a
        /*0d32*/ 	.byte	0xff
	.zero		1


	//   ....[194]....
        /*0d34*/ 	.word	0x0000d550
        /*0d38*/ 	.word	0x00000000
        /*0d3c*/ 	.word	0x000001e0
        /*0d40*/ 	.short	0x010a
        /*0d42*/ 	.byte	0xff
	.zero		1


	//   ....[195]....
        /*0d44*/ 	.word	0x0000d5b0
        /*0d48*/ 	.word	0x00000000
        /*0d4c*/ 	.word	0x00000000
        /*0d50*/ 	.short	0x010a
        /*0d52*/ 	.byte	0xff
	.zero		1


	//   ....[196]....
        /*0d54*/ 	.word	0x0000d610
        /*0d58*/ 	.word	0x00000000
        /*0d5c*/ 	.word	0x00000000
        /*0d60*/ 	.short	0x010a
        /*0d62*/ 	.byte	0xff
	.zero		1


	//   ....[197]....
        /*0d64*/ 	.word	0x0000d670
        /*0d68*/ 	.word	0x00000000
        /*0d6c*/ 	.word	0x00000210
        /*0d70*/ 	.short	0x010a
        /*0d72*/ 	.byte	0xff
	.zero		1


	//   ....[198]....
        /*0d74*/ 	.word	0x0000d6c0
        /*0d78*/ 	.word	0x0000000c
        /*0d7c*/ 	.word	0x000001b0
        /*0d80*/ 	.short	0x010a
        /*0d82*/ 	.byte	0xff
	.zero		1


	//   ....[199]....
        /*0d84*/ 	.word	0x0000d720
        /*0d88*/ 	.word	0x00000000
        /*0d8c*/ 	.word	0x000001a8
        /*0d90*/ 	.short	0x010a
        /*0d92*/ 	.byte	0xff
	.zero		1


	//   ....[200]....
        /*0d94*/ 	.word	0x0000d780
        /*0d98*/ 	.word	0x00000000
        /*0d9c*/ 	.word	0x00000180
        /*0da0*/ 	.short	0x010a
        /*0da2*/ 	.byte	0xff
	.zero		1


	//   ....[201]....
        /*0da4*/ 	.word	0x0000d7e0
        /*0da8*/ 	.word	0x00000000
        /*0dac*/ 	.word	0x00000188
        /*0db0*/ 	.short	0x010a
        /*0db2*/ 	.byte	0xff
	.zero		1


	//   ....[202]....
        /*0db4*/ 	.word	0x0000d840
        /*0db8*/ 	.word	0x00000000
        /*0dbc*/ 	.word	0x00000190
        /*0dc0*/ 	.short	0x010a
        /*0dc2*/ 	.byte	0xff
	.zero		1


	//   ....[203]....
        /*0dc4*/ 	.word	0x0000d8a0
        /*0dc8*/ 	.word	0x00000000
        /*0dcc*/ 	.word	0x00000198
        /*0dd0*/ 	.short	0x010a
        /*0dd2*/ 	.byte	0xff
	.zero		1


	//   ....[204]....
        /*0dd4*/ 	.word	0x0000d900
        /*0dd8*/ 	.word	0x00000000
        /*0ddc*/ 	.word	0x00000180
        /*0de0*/ 	.short	0x010a
        /*0de2*/ 	.byte	0xff
	.zero		1


	//   ....[205]....
        /*0de4*/ 	.word	0x0000d960
        /*0de8*/ 	.word	0x00000000
        /*0dec*/ 	.word	0x00000188
        /*0df0*/ 	.short	0x010a
        /*0df2*/ 	.byte	0xff
	.zero		1


	//   ....[206]....
        /*0df4*/ 	.word	0x0000d9c0
        /*0df8*/ 	.word	0x00000000
        /*0dfc*/ 	.word	0x00000190
        /*0e00*/ 	.short	0x010a
        /*0e02*/ 	.byte	0xff
	.zero		1


	//   ....[207]....
        /*0e04*/ 	.word	0x0000da10
        /*0e08*/ 	.word	0x00000003
        /*0e0c*/ 	.word	0x000001b0
        /*0e10*/ 	.short	0x010a
        /*0e12*/ 	.byte	0xff
	.zero		1


	//   ....[208]....
        /*0e14*/ 	.word	0x0000da60
        /*0e18*/ 	.word	0x00000003
        /*0e1c*/ 	.word	0x00000160
        /*0e20*/ 	.short	0x010a
        /*0e22*/ 	.byte	0xff
	.zero		1


	//   ....[209]....
        /*0e24*/ 	.word	0x0000dab0
        /*0e28*/ 	.word	0x00000091
        /*0e2c*/ 	.word	0x000001d0
        /*0e30*/ 	.short	0x010a
        /*0e32*/ 	.byte	0xff
	.zero		1


	//   ....[210]....
        /*0e34*/ 	.word	0x0000db00
        /*0e38*/ 	.word	0x0000006b
        /*0e3c*/ 	.word	0x00000160
        /*0e40*/ 	.short	0x010a
        /*0e42*/ 	.byte	0xff
	.zero		1


	//   ....[211]....
        /*0e44*/ 	.word	0x0000db50
        /*0e48*/ 	.word	0x00000000
        /*0e4c*/ 	.word	0x00000160
        /*0e50*/ 	.short	0x010a
        /*0e52*/ 	.byte	0xff
	.zero		1


	//   ....[212]....
        /*0e54*/ 	.word	0x0000dba0
        /*0e58*/ 	.word	0x00000000
        /*0e5c*/ 	.word	0x00000160
        /*0e60*/ 	.short	0x010a
        /*0e62*/ 	.byte	0xff
	.zero		1


	//----- nvinfo : EIATTR_NUM_MBARRIERS
	.align		4
.L_48:
        /*0e64*/ 	.byte	0x03, 0x38
        /*0e66*/ 	.short	0x0043


	//----- nvinfo : EIATTR_EXIT_INSTR_OFFSETS
	.align		4
        /*0e68*/ 	.byte	0x04, 0x1c
        /*0e6a*/ 	.short	(.L_50 - .L_49)


	//   ....[0]....
.L_49:
        /*0e6c*/ 	.word	0x00003780


	//   ....[1]....
        /*0e70*/ 	.word	0x00003c70


	//   ....[2]....
        /*0e74*/ 	.word	0x00003cd0


	//   ....[3]....
        /*0e78*/ 	.word	0x00004de0


	//   ....[4]....
        /*0e7c*/ 	.word	0x00005f50


	//   ....[5]....
        /*0e80*/ 	.word	0x00005f90


	//   ....[6]....
        /*0e84*/ 	.word	0x0000c8f0


	//----- nvinfo : EIATTR_MAX_THREADS
	.align		4
.L_50:
        /*0e88*/ 	.byte	0x04, 0x05
        /*0e8a*/ 	.short	(.L_52 - .L_51)
.L_51:
        /*0e8c*/ 	.word	0x00000100
        /*0e90*/ 	.word	0x00000001
        /*0e94*/ 	.word	0x00000001


	//----- nvinfo : EIATTR_CRS_STACK_SIZE
	.align		4
.L_52:
        /*0e98*/ 	.byte	0x04, 0x1e
        /*0e9a*/ 	.short	(.L_54 - .L_53)
.L_53:
        /*0e9c*/ 	.word	0x00000000


	//----- nvinfo : EIATTR_CBANK_PARAM_SIZE
	.align		4
.L_54:
        /*0ea0*/ 	.byte	0x03, 0x19
        /*0ea2*/ 	.short	0x0800


	//----- nvinfo : EIATTR_PARAM_CBANK
	.align		4
        /*0ea4*/ 	.byte	0x04, 0x0a
        /*0ea6*/ 	.short	(.L_56 - .L_55)
	.align		4
.L_55:
        /*0ea8*/ 	.word	index@(.nv.constant0._ZN7cutlass13device_kernelINS_4gemm6kernel13GemmUniversalIN4cute5tupleIJiiiiEEENS1_10collective13CollectiveMmaINS1_35MainloopSm100TmaUmmaWarpSpecializedILi22ELi2ELi2ENS5_IJNS4_1CILi2EEESB_NSA_ILi1EEEEEEEENS5_IJNSA_ILi256EEESF_NSA_ILi32EEEEEEaNS5_IJlSC_lEEEaSI_NS4_8TiledMMAINS4_8MMA_AtomIJNS4_21SM100_MMA_S8_2x1SM_SSIaaiLi256ELi256ELNS4_4UMMA5MajorE0ELSN_0ELNSM_8SaturateE0EEEEEENS4_6LayoutINS5_IJSC_SC_SC_EEENS5_IJNSA_ILi0EEEST_ST_EEEEENS5_IJNS4_10UnderscoreESW_SW_EEEEENS4_28SM100_TMA_2SM_LOAD_MULTICASTENS4_14ComposedLayoutINS4_7SwizzleILi1ELi4ELi3EEENS4_18smem_ptr_flag_bitsILi8EEENSR_INS5_IJNSA_ILi8EEESG_EEENS5_IJSG_SC_EEEEEEEvNS4_8identityENS4_18SM100_TMA_2SM_LOADES19_vS1A_EENS_8epilogue10collective18CollectiveEpilogueINS1D_23Sm100TmaWarpSpecializedILi4ELi2ELi64ELb0ELb0EEEJNS5_IJNSA_ILi128EEESF_SG_EEENS5_IJNSR_IS1I_SC_EENSR_INSA_ILi64EEESC_EEEEEaSI_aSI_NS1D_6fusion15FusionCallbacksIS1H_NS1O_17LinearCombinationIaiaiLNS_15FloatRoundStyleE2EEES1J_S1N_JEEENS4_5SM1004TMEM4LOAD26SM100_TMEM_LOAD_32dp32b64xENS4_13SM90_TMA_LOADENS10_INS11_ILi2ELi4ELi3EEES14_NSR_INS5_IJS15_S1L_EEENS5_IJS1L_SC_EEEEEEENS4_39AutoVectorizingCopyWithAssumedAlignmentILi128EEENS4_14SM90_TMA_STOREES23_S25_S25_EEEvvEEEEvNT_6ParamsE)
        /*0eac*/ 	.short	0x0380
        /*0eae*/ 	.short	0x0800


	//----- nvinfo : EIATTR_SW_WAR
	.align		4
.L_56:
        /*0eb0*/ 	.byte	0x04, 0x36
        /*0eb2*/ 	.short	(.L_58 - .L_57)
.L_57:
        /*0eb4*/ 	.word	0x00000008
.L_58:


//--------------------- .nv.callgraph             --------------------------
	.section	.nv.callgraph,"",@"SHT_CUDA_CALLGRAPH"
	.align	4
	.sectionentsize	8
	.align		4
        /*0000*/ 	.word	0x00000000
	.align		4
        /*0004*/ 	.word	0xffffffff
	.align		4
        /*0008*/ 	.word	index@(_ZN7cutlass13device_kernelINS_4gemm6kernel13GemmUniversalIN4cute5tupleIJiiiiEEENS1_10collective13CollectiveMmaINS1_35MainloopSm100TmaUmmaWarpSpecializedILi22ELi2ELi2ENS5_IJNS4_1CILi2EEESB_NSA_ILi1EEEEEEEENS5_IJNSA_ILi256EEESF_NSA_ILi32EEEEEEaNS5_IJlSC_lEEEaSI_NS4_8TiledMMAINS4_8MMA_AtomIJNS4_21SM100_MMA_S8_2x1SM_SSIaaiLi256ELi256ELNS4_4UMMA5MajorE0ELSN_0ELNSM_8SaturateE0EEEEEENS4_6LayoutINS5_IJSC_SC_SC_EEENS5_IJNSA_ILi0EEEST_ST_EEEEENS5_IJNS4_10UnderscoreESW_SW_EEEEENS4_28SM100_TMA_2SM_LOAD_MULTICASTENS4_14ComposedLayoutINS4_7SwizzleILi1ELi4ELi3EEENS4_18smem_ptr_flag_bitsILi8EEENSR_INS5_IJNSA_ILi8EEESG_EEENS5_IJSG_SC_EEEEEEEvNS4_8identityENS4_18SM100_TMA_2SM_LOADES19_vS1A_EENS_8epilogue10collective18CollectiveEpilogueINS1D_23Sm100TmaWarpSpecializedILi4ELi2ELi64ELb0ELb0EEEJNS5_IJNSA_ILi128EEESF_SG_EEENS5_IJNSR_IS1I_SC_EENSR_INSA_ILi64EEESC_EEEEEaSI_aSI_NS1D_6fusion15FusionCallbacksIS1H_NS1O_17LinearCombinationIaiaiLNS_15FloatRoundStyleE2EEES1J_S1N_JEEENS4_5SM1004TMEM4LOAD26SM100_TMEM_LOAD_32dp32b64xENS4_13SM90_TMA_LOADENS10_INS11_ILi2ELi4ELi3EEES14_NSR_INS5_IJS15_S1L_EEENS5_IJS1L_SC_EEEEEEENS4_39AutoVectorizingCopyWithAssumedAlignmentILi128EEENS4_14SM90_TMA_STOREES23_S25_S25_EEEvvEEEEvNT_6ParamsE)
	.align		4
        /*000c*/ 	.word	index@(__assertfail)
	.align		4
        /*0010*/ 	.word	0x00000000
	.align		4
        /*0014*/ 	.word	0xfffffffe
	.align		4
        /*0018*/ 	.word	0x00000000
	.align		4
        /*001c*/ 	.word	0xfffffffd
	.align		4
        /*0020*/ 	.word	0x00000000
	.align		4
        /*0024*/ 	.word	0xfffffffc


//--------------------- .nv.constant4             --------------------------
	.section	.nv.constant4,"a",@progbits
	.align	8
	.align		8
.nv.constant4:
        /*0000*/ 	.dword	__assertfail
	.align		8
        /*0008*/ 	.dword	__unnamed_1
	.align		8
        /*0010*/ 	.dword	__unnamed_2
	.align		8
        /*0018*/ 	.dword	__unnamed_3
	.align		8
        /*0020*/ 	.dword	_ZN39_INTERNAL_70cd9acd_4_k_cu_6f0c3d57_93584cuda3std3__45__cpo5beginE
	.align		8
        /*0028*/ 	.dword	_ZN39_INTERNAL_70cd9acd_4_k_cu_6f0c3d57_93584cuda3std3__45__cpo3endE
	.align		8
        /*0030*/ 	.dword	_ZN39_INTERNAL_70cd9acd_4_k_cu_6f0c3d57_93584cuda3std3__45__cpo6cbeginE
	.align		8
        /*0038*/ 	.dword	_ZN39_INTERNAL_70cd9acd_4_k_cu_6f0c3d57_93584cuda3std3__45__cpo4cendE
	.align		8
        /*0040*/ 	.dword	_ZN39_INTERNAL_70cd9acd_4_k_cu_6f0c3d57_93584cuda3std3__441_GLOBAL__N__70cd9acd_4_k_cu_6f0c3d57_93586ignoreE
	.align		8
        /*0048*/ 	.dword	_ZN39_INTERNAL_70cd9acd_4_k_cu_6f0c3d57_93584cuda3std3__419piecewise_constructE
	.align		8
        /*0050*/ 	.dword	_ZN39_INTERNAL_70cd9acd_4_k_cu_6f0c3d57_93584cuda3std3__48in_placeE
	.align		8
        /*0058*/ 	.dword	_ZN39_INTERNAL_70cd9acd_4_k_cu_6f0c3d57_93584cuda3std6ranges3__45__cpo4swapE
	.align		8
        /*0060*/ 	.dword	_ZN39_INTERNAL_70cd9acd_4_k_cu_6f0c3d57_93584cuda3std6ranges3__45__cpo9iter_moveE
	.align		8
        /*0068*/ 	.dword	_ZN39_INTERNAL_70cd9acd_4_k_cu_6f0c3d57_93584cute7productE
	.align		8
        /*0070*/ 	.dword	_ZN39_INTERNAL_70cd9acd_4_k_cu_6f0c3d57_93584cute1_E
	.align		8
        /*0078*/ 	.dword	$str$25
	.align		8
        /*0080*/ 	.dword	$str$26
	.align		8
        /*0088*/ 	.dword	$str$27
	.align		8
        /*0090*/ 	.dword	$str$28


//--------------------- .text._ZN7cutlass13device_kernelINS_4gemm6kernel13GemmUniversalIN4cute5tupleIJiiiiEEENS1_10collective13CollectiveMmaINS1_35MainloopSm100TmaUmmaWarpSpecializedILi22ELi2ELi2ENS5_IJNS4_1CILi2EEESB_NSA_ILi1EEEEEEEENS5_IJNSA_ILi256EEESF_NSA_ILi32EEEEEEaNS5_IJlSC_lEEEaSI_NS4_8TiledMMAINS4_8MMA_AtomIJNS4_21SM100_MMA_S8_2x1SM_SSIaaiLi256ELi256ELNS4_4UMMA5MajorE0ELSN_0ELNSM_8SaturateE0EEEEEENS4_6LayoutINS5_IJSC_SC_SC_EEENS5_IJNSA_ILi0EEEST_ST_EEEEENS5_IJNS4_10UnderscoreESW_SW_EEEEENS4_28SM100_TMA_2SM_LOAD_MULTICASTENS4_14ComposedLayoutINS4_7SwizzleILi1ELi4ELi3EEENS4_18smem_ptr_flag_bitsILi8EEENSR_INS5_IJNSA_ILi8EEESG_EEENS5_IJSG_SC_EEEEEEEvNS4_8identityENS4_18SM100_TMA_2SM_LOADES19_vS1A_EENS_8epilogue10collective18CollectiveEpilogueINS1D_23Sm100TmaWarpSpecializedILi4ELi2ELi64ELb0ELb0EEEJNS5_IJNSA_ILi128EEESF_SG_EEENS5_IJNSR_IS1I_SC_EENSR_INSA_ILi64EEESC_EEEEEaSI_aSI_NS1D_6fusion15FusionCallbacksIS1H_NS1O_17LinearCombinationIaiaiLNS_15FloatRoundStyleE2EEES1J_S1N_JEEENS4_5SM1004TMEM4LOAD26SM100_TMEM_LOAD_32dp32b64xENS4_13SM90_TMA_LOADENS10_INS11_ILi2ELi4ELi3EEES14_NSR_INS5_IJS15_S1L_EEENS5_IJS1L_SC_EEEEEEENS4_39AutoVectorizingCopyWithAssumedAlignmentILi128EEENS4_14SM90_TMA_STOREES23_S25_S25_EEEvvEEEEvNT_6ParamsE --------------------------
	.section	.text._ZN7cutlass13device_kernelINS_4gemm6kernel13GemmUniversalIN4cute5tupleIJiiiiEEENS1_10collective13CollectiveMmaINS1_35MainloopSm100TmaUmmaWarpSpecializedILi22ELi2ELi2ENS5_IJNS4_1CILi2EEESB_NSA_ILi1EEEEEEEENS5_IJNSA_ILi256EEESF_NSA_ILi32EEEEEEaNS5_IJlSC_lEEEaSI_NS4_8TiledMMAINS4_8MMA_AtomIJNS4_21SM100_MMA_S8_2x1SM_SSIaaiLi256ELi256ELNS4_4UMMA5MajorE0ELSN_0ELNSM_8SaturateE0EEEEEENS4_6LayoutINS5_IJSC_SC_SC_EEENS5_IJNSA_ILi0EEEST_ST_EEEEENS5_IJNS4_10UnderscoreESW_SW_EEEEENS4_28SM100_TMA_2SM_LOAD_MULTICASTENS4_14ComposedLayoutINS4_7SwizzleILi1ELi4ELi3EEENS4_18smem_ptr_flag_bitsILi8EEENSR_INS5_IJNSA_ILi8EEESG_EEENS5_IJSG_SC_EEEEEEEvNS4_8identityENS4_18SM100_TMA_2SM_LOADES19_vS1A_EENS_8epilogue10collective18CollectiveEpilogueINS1D_23Sm100TmaWarpSpecializedILi4ELi2ELi64ELb0ELb0EEEJNS5_IJNSA_ILi128EEESF_SG_EEENS5_IJNSR_IS1I_SC_EENSR_INSA_ILi64EEESC_EEEEEaSI_aSI_NS1D_6fusion15FusionCallbacksIS1H_NS1O_17LinearCombinationIaiaiLNS_15FloatRoundStyleE2EEES1J_S1N_JEEENS4_5SM1004TMEM4LOAD26SM100_TMEM_LOAD_32dp32b64xENS4_13SM90_TMA_LOADENS10_INS11_ILi2ELi4ELi3EEES14_NSR_INS5_IJS15_S1L_EEENS5_IJS1L_SC_EEEEEEENS4_39AutoVectorizingCopyWithAssumedAlignmentILi128EEENS4_14SM90_TMA_STOREES23_S25_S25_EEEvvEEEEvNT_6ParamsE,"ax",@progbits
	.align	128
.text._ZN7cutlass13device_kernelINS_4gemm6kernel13GemmUniversalIN4cute5tupleIJiiiiEEENS1_10collective13CollectiveMmaINS1_35MainloopSm100TmaUmmaWarpSpecializedILi22ELi2ELi2ENS5_IJNS4_1CILi2EEESB_NSA_ILi1EEEEEEEENS5_IJNSA_ILi256EEESF_NSA_ILi32EEEEEEaNS5_IJlSC_lEEEaSI_NS4_8TiledMMAINS4_8MMA_AtomIJNS4_21SM100_MMA_S8_2x1SM_SSIaaiLi256ELi256ELNS4_4UMMA5MajorE0ELSN_0ELNSM_8SaturateE0EEEEEENS4_6LayoutINS5_IJSC_SC_SC_EEENS5_IJNSA_ILi0EEEST_ST_EEEEENS5_IJNS4_10UnderscoreESW_SW_EEEEENS4_28SM100_TMA_2SM_LOAD_MULTICASTENS4_14ComposedLayoutINS4_7SwizzleILi1ELi4ELi3EEENS4_18smem_ptr_flag_bitsILi8EEENSR_INS5_IJNSA_ILi8EEESG_EEENS5_IJSG_SC_EEEEEEEvNS4_8identityENS4_18SM100_TMA_2SM_LOADES19_vS1A_EENS_8epilogue10collective18CollectiveEpilogueINS1D_23Sm100TmaWarpSpecializedILi4ELi2ELi64ELb0ELb0EEEJNS5_IJNSA_ILi128EEESF_SG_EEENS5_IJNSR_IS1I_SC_EENSR_INSA_ILi64EEESC_EEEEEaSI_aSI_NS1D_6fusion15FusionCallbacksIS1H_NS1O_17LinearCombinationIaiaiLNS_15FloatRoundStyleE2EEES1J_S1N_JEEENS4_5SM1004TMEM4LOAD26SM100_TMEM_LOAD_32dp32b64xENS4_13SM90_TMA_LOADENS10_INS11_ILi2ELi4ELi3EEES14_NSR_INS5_IJS15_S1L_EEENS5_IJS1L_SC_EEEEEEENS4_39AutoVectorizingCopyWithAssumedAlignmentILi128EEENS4_14SM90_TMA_STOREES23_S25_S25_EEEvvEEEEvNT_6ParamsE:
        .type           _ZN7cutlass13device_kernelINS_4gemm6kernel13GemmUniversalIN4cute5tupleIJiiiiEEENS1_10collective13CollectiveMmaINS1_35MainloopSm100TmaUmmaWarpSpecializedILi22ELi2ELi2ENS5_IJNS4_1CILi2EEESB_NSA_ILi1EEEEEEEENS5_IJNSA_ILi256EEESF_NSA_ILi32EEEEEEaNS5_IJlSC_lEEEaSI_NS4_8TiledMMAINS4_8MMA_AtomIJNS4_21SM100_MMA_S8_2x1SM_SSIaaiLi256ELi256ELNS4_4UMMA5MajorE0ELSN_0ELNSM_8SaturateE0EEEEEENS4_6LayoutINS5_IJSC_SC_SC_EEENS5_IJNSA_ILi0EEEST_ST_EEEEENS5_IJNS4_10UnderscoreESW_SW_EEEEENS4_28SM100_TMA_2SM_LOAD_MULTICASTENS4_14ComposedLayoutINS4_7SwizzleILi1ELi4ELi3EEENS4_18smem_ptr_flag_bitsILi8EEENSR_INS5_IJNSA_ILi8EEESG_EEENS5_IJSG_SC_EEEEEEEvNS4_8identityENS4_18SM100_TMA_2SM_LOADES19_vS1A_EENS_8epilogue10collective18CollectiveEpilogueINS1D_23Sm100TmaWarpSpecializedILi4ELi2ELi64ELb0ELb0EEEJNS5_IJNSA_ILi128EEESF_SG_EEENS5_IJNSR_IS1I_SC_EENSR_INSA_ILi64EEESC_EEEEEaSI_aSI_NS1D_6fusion15FusionCallbacksIS1H_NS1O_17LinearCombinationIaiaiLNS_15FloatRoundStyleE2EEES1J_S1N_JEEENS4_5SM1004TMEM4LOAD26SM100_TMEM_LOAD_32dp32b64xENS4_13SM90_TMA_LOADENS10_INS11_ILi2ELi4ELi3EEES14_NSR_INS5_IJS15_S1L_EEENS5_IJS1L_SC_EEEEEEENS4_39AutoVectorizingCopyWithAssumedAlignmentILi128EEENS4_14SM90_TMA_STOREES23_S25_S25_EEEvvEEEEvNT_6ParamsE,@function
        .size           _ZN7cutlass13device_kernelINS_4gemm6kernel13GemmUniversalIN4cute5tupleIJiiiiEEENS1_10collective13CollectiveMmaINS1_35MainloopSm100TmaUmmaWarpSpecializedILi22ELi2ELi2ENS5_IJNS4_1CILi2EEESB_NSA_ILi1EEEEEEEENS5_IJNSA_ILi256EEESF_NSA_ILi32EEEEEEaNS5_IJlSC_lEEEaSI_NS4_8TiledMMAINS4_8MMA_AtomIJNS4_21SM100_MMA_S8_2x1SM_SSIaaiLi256ELi256ELNS4_4UMMA5MajorE0ELSN_0ELNSM_8SaturateE0EEEEEENS4_6LayoutINS5_IJSC_SC_SC_EEENS5_IJNSA_ILi0EEEST_ST_EEEEENS5_IJNS4_10UnderscoreESW_SW_EEEEENS4_28SM100_TMA_2SM_LOAD_MULTICASTENS4_14ComposedLayoutINS4_7SwizzleILi1ELi4ELi3EEENS4_18smem_ptr_flag_bitsILi8EEENSR_INS5_IJNSA_ILi8EEESG_EEENS5_IJSG_SC_EEEEEEEvNS4_8identityENS4_18SM100_TMA_2SM_LOADES19_vS1A_EENS_8epilogue10collective18CollectiveEpilogueINS1D_23Sm100TmaWarpSpecializedILi4ELi2ELi64ELb0ELb0EEEJNS5_IJNSA_ILi128EEESF_SG_EEENS5_IJNSR_IS1I_SC_EENSR_INSA_ILi64EEESC_EEEEEaSI_aSI_NS1D_6fusion15FusionCallbacksIS1H_NS1O_17LinearCombinationIaiaiLNS_15FloatRoundStyleE2EEES1J_S1N_JEEENS4_5SM1004TMEM4LOAD26SM100_TMEM_LOAD_32dp32b64xENS4_13SM90_TMA_LOADENS10_INS11_ILi2ELi4ELi3EEES14_NSR_INS5_IJS15_S1L_EEENS5_IJS1L_SC_EEEEEEENS4_39AutoVectorizingCopyWithAssumedAlignmentILi128EEENS4_14SM90_TMA_STOREES23_S25_S25_EEEvvEEEEvNT_6ParamsE,(.L_x_240 - _ZN7cutlass13device_kernelINS_4gemm6kernel13GemmUniversalIN4cute5tupleIJiiiiEEENS1_10collective13CollectiveMmaINS1_35MainloopSm100TmaUmmaWarpSpecializedILi22ELi2ELi2ENS5_IJNS4_1CILi2EEESB_NSA_ILi1EEEEEEEENS5_IJNSA_ILi256EEESF_NSA_ILi32EEEEEEaNS5_IJlSC_lEEEaSI_NS4_8TiledMMAINS4_8MMA_AtomIJNS4_21SM100_MMA_S8_2x1SM_SSIaaiLi256ELi256ELNS4_4UMMA5MajorE0ELSN_0ELNSM_8SaturateE0EEEEEENS4_6LayoutINS5_IJSC_SC_SC_EEENS5_IJNSA_ILi0EEEST_ST_EEEEENS5_IJNS4_10UnderscoreESW_SW_EEEEENS4_28SM100_TMA_2SM_LOAD_MULTICASTENS4_14ComposedLayoutINS4_7SwizzleILi1ELi4ELi3EEENS4_18smem_ptr_flag_bitsILi8EEENSR_INS5_IJNSA_ILi8EEESG_EEENS5_IJSG_SC_EEEEEEEvNS4_8identityENS4_18SM100_TMA_2SM_LOADES19_vS1A_EENS_8epilogue10collective18CollectiveEpilogueINS1D_23Sm100TmaWarpSpecializedILi4ELi2ELi64ELb0ELb0EEEJNS5_IJNSA_ILi128EEESF_SG_EEENS5_IJNSR_IS1I_SC_EENSR_INSA_ILi64EEESC_EEEEEaSI_aSI_NS1D_6fusion15FusionCallbacksIS1H_NS1O_17LinearCombinationIaiaiLNS_15FloatRoundStyleE2EEES1J_S1N_JEEENS4_5SM1004TMEM4LOAD26SM100_TMEM_LOAD_32dp32b64xENS4_13SM90_TMA_LOADENS10_INS11_ILi2ELi4ELi3EEES14_NSR_INS5_IJS15_S1L_EEENS5_IJS1L_SC_EEEEEEENS4_39AutoVectorizingCopyWithAssumedAlignmentILi128EEENS4_14SM90_TMA_STOREES23_S25_S25_EEEvvEEEEvNT_6ParamsE)
        .other          _ZN7cutlass13device_kernelINS_4gemm6kernel13GemmUniversalIN4cute5tupleIJiiiiEEENS1_10collective13CollectiveMmaINS1_35MainloopSm100TmaUmmaWarpSpecializedILi22ELi2ELi2ENS5_IJNS4_1CILi2EEESB_NSA_ILi1EEEEEEEENS5_IJNSA_ILi256EEESF_NSA_ILi32EEEEEEaNS5_IJlSC_lEEEaSI_NS4_8TiledMMAINS4_8MMA_AtomIJNS4_21SM100_MMA_S8_2x1SM_SSIaaiLi256ELi256ELNS4_4UMMA5MajorE0ELSN_0ELNSM_8SaturateE0EEEEEENS4_6LayoutINS5_IJSC_SC_SC_EEENS5_IJNSA_ILi0EEEST_ST_EEEEENS5_IJNS4_10UnderscoreESW_SW_EEEEENS4_28SM100_TMA_2SM_LOAD_MULTICASTENS4_14ComposedLayoutINS4_7SwizzleILi1ELi4ELi3EEENS4_18smem_ptr_flag_bitsILi8EEENSR_INS5_IJNSA_ILi8EEESG_EEENS5_IJSG_SC_EEEEEEEvNS4_8identityENS4_18SM100_TMA_2SM_LOADES19_vS1A_EENS_8epilogue10collective18CollectiveEpilogueINS1D_23Sm100TmaWarpSpecializedILi4ELi2ELi64ELb0ELb0EEEJNS5_IJNSA_ILi128EEESF_SG_EEENS5_IJNSR_IS1I_SC_EENSR_INSA_ILi64EEESC_EEEEEaSI_aSI_NS1D_6fusion15FusionCallbacksIS1H_NS1O_17LinearCombinationIaiaiLNS_15FloatRoundStyleE2EEES1J_S1N_JEEENS4_5SM1004TMEM4LOAD26SM100_TMEM_LOAD_32dp32b64xENS4_13SM90_TMA_LOADENS10_INS11_ILi2ELi4ELi3EEES14_NSR_INS5_IJS15_S1L_EEENS5_IJS1L_SC_EEEEEEENS4_39AutoVectorizingCopyWithAssumedAlignmentILi128EEENS4_14SM90_TMA_STOREES23_S25_S25_EEEvvEEEEvNT_6ParamsE,@"STO_CUDA_ENTRY STV_DEFAULT"
_ZN7cutlass13device_kernelINS_4gemm6kernel13GemmUniversalIN4cute5tupleIJiiiiEEENS1_10collective13CollectiveMmaINS1_35MainloopSm100TmaUmmaWarpSpecializedILi22ELi2ELi2ENS5_IJNS4_1CILi2EEESB_NSA_ILi1EEEEEEEENS5_IJNSA_ILi256EEESF_NSA_ILi32EEEEEEaNS5_IJlSC_lEEEaSI_NS4_8TiledMMAINS4_8MMA_AtomIJNS4_21SM100_MMA_S8_2x1SM_SSIaaiLi256ELi256ELNS4_4UMMA5MajorE0ELSN_0ELNSM_8SaturateE0EEEEEENS4_6LayoutINS5_IJSC_SC_SC_EEENS5_IJNSA_ILi0EEEST_ST_EEEEENS5_IJNS4_10UnderscoreESW_SW_EEEEENS4_28SM100_TMA_2SM_LOAD_MULTICASTENS4_14ComposedLayoutINS4_7SwizzleILi1ELi4ELi3EEENS4_18smem_ptr_flag_bitsILi8EEENSR_INS5_IJNSA_ILi8EEESG_EEENS5_IJSG_SC_EEEEEEEvNS4_8identityENS4_18SM100_TMA_2SM_LOADES19_vS1A_EENS_8epilogue10collective18CollectiveEpilogueINS1D_23Sm100TmaWarpSpecializedILi4ELi2ELi64ELb0ELb0EEEJNS5_IJNSA_ILi128EEESF_SG_EEENS5_IJNSR_IS1I_SC_EENSR_INSA_ILi64EEESC_EEEEEaSI_aSI_NS1D_6fusion15FusionCallbacksIS1H_NS1O_17LinearCombinationIaiaiLNS_15FloatRoundStyleE2EEES1J_S1N_JEEENS4_5SM1004TMEM4LOAD26SM100_TMEM_LOAD_32dp32b64xENS4_13SM90_TMA_LOADENS10_INS11_ILi2ELi4ELi3EEES14_NSR_INS5_IJS15_S1L_EEENS5_IJS1L_SC_EEEEEEENS4_39AutoVectorizingCopyWithAssumedAlignmentILi128EEENS4_14SM90_TMA_STOREES23_S25_S25_EEEvvEEEEvNT_6ParamsE:
[----:B------:R-:W1:Y:S01]  /*0000*/  LDC R1, c[0x0][0x37c] ;  /* 0x0000df00ff017b82 */ /* 0x000e620000000800 */
[----:B------:R-:W2:Y:S01]  /*0010*/  S2R R155, SR_TID.X ;  /* 0x00000000009b7919 */ /* 0x000ea20000002100 */
[----:B------:R-:W3:Y:S06]  /*0020*/  LDCU.64 UR8, c[0x0][0x890] ;  /* 0x00011200ff0877ac */ /* 0x000eec0008000a00 */
[----:B------:R-:W4:Y:S01]  /*0030*/  S2UR UR45, SR_CgaCtaId ;  /* 0x00000000002d79c3 */ /* 0x000f220000008800 */
[----:B------:R-:W-:Y:S02]  /*0040*/  PRMT R140, RZ, 0x7610, R140 ;  /* 0x00007610ff8c7816 */ /* 0x000fe4000000008c */
[----:B------:R-:W-:Y:S01]  /*0050*/  ELECT P1, URZ, PT ;  /* 0x0000000000ff782f */ /* 0x000fe20003820000 */
[----:B---3--:R-:W-:-:S04]  /*0060*/  UISETP.NE.U32.AND UP0, UPT, UR8, URZ, UPT ;  /* 0x000000ff0800728c */ /* 0x008fc8000bf05070 */
[----:B------:R-:W-:Y:S02]  /*0070*/  UISETP.NE.AND.EX UP0, UPT, UR9, URZ, UPT, UP0 ;  /* 0x000000ff0900728c */ /* 0x000fe4000bf05300 */
[----:B----4-:R-:W-:Y:S02]  /*0080*/  ULOP3.LUT UR27, UR45, 0x1, URZ, 0xc0, !UPT ;  /* 0x000000012d1b7892 */ /* 0x010fe4000f8ec0ff */
[----:B------:R-:W-:Y:S01]  /*0090*/  ULOP3.LUT UR28, UR45, 0x1, URZ, 0x3c, !UPT ;  /* 0x000000012d1c7892 */ /* 0x000fe2000f8e3cff */
[----:B--2---:R-:W-:-:S05]  /*00a0*/  SHF.R.U32.HI R141, RZ, 0x5, R155 ;  /* 0x00000005ff8d7819 */ /* 0x004fca000001169b */
[----:B------:R-:W2:Y:S02]  /*00b0*/  SHFL.IDX PT, R0, R141, RZ, 0x1f ;  /* 0x00001fff8d007589 */ /* 0x000ea400000e0000 */
[----:B--2---:R-:W-:Y:S01]  /*00c0*/  R2UR UR17, R0 ;  /* 0x00000000001172ca */ /* 0x004fe200000e0000 */
[----:B-1----:R-:W-:-:S14]  /*00d0*/  BRA.U UP0, `(.L_x_0) ;  /* 0x0000000100307547 */ /* 0x002fdc000b800000 */
[----:B------:R-:W1:Y:S02]  /*00e0*/  LDCU.64 UR4, c[0x0][0x888] ;  /* 0x00011100ff0477ac */ /* 0x000e640008000a00 */
[----:B-1----:R-:W-:-:S04]  /*00f0*/  UISETP.NE.U32.AND UP0, UPT, UR4, URZ, UPT ;  /* 0x000000ff0400728c */ /* 0x002fc8000bf05070 */
[----:B------:R-:W-:-:S09]  /*0100*/  UISETP.NE.AND.EX UP0, UPT, UR5, URZ, UPT, UP0 ;  /* 0x000000ff0500728c */ /* 0x000fd2000bf05300 */
[----:B------:R-:W-:Y:S05]  /*0110*/  BRA.U !UP0, `(.L_x_1) ;  /* 0x0000000108147547 */ /* 0x000fea000b800000 */
[----:B------:R-:W1:Y:S01]  /*0120*/  LDC.64 R72, c[0x0][0x888] ;  /* 0x00022200ff487b82 */ /* 0x000e620000000a00 */
[----:B------:R-:W1:Y:S02]  /*0130*/  LDCU.64 UR4, c[0x0][0x358] ;  /* 0x00006b00ff0477ac */ /* 0x000e640008000a00 */
[----:B-1----:R1:W5:Y:S01]  /*0140*/  LDG.E R72, desc[UR4][R72.64] ;  /* 0x0000000448487981 */ /* 0x002362000c1e1900 */
[----:B------:R-:W-:Y:S01]  /*0150*/  HFMA2 R140, -RZ, RZ, 0, 5.9604644775390625e-08 ;  /* 0x00000001ff8c7431 */ /* 0x000fe200000001ff */
[----:B------:R-:W-:Y:S05]  /*0160*/  BRA `(.L_x_0) ;  /* 0x00000000000c7947 */ /* 0x000fea0003800000 */
.L_x_1:
[----:B------:R-:W1:Y:S01]  /*0170*/  LDCU UR4, c[0x0][0x880] ;  /* 0x00011000ff0477ac */ /* 0x000e620008000800 */
[----:B------:R-:W-:Y:S01]  /*0180*/  HFMA2 R140, -RZ, RZ, 0, 5.9604644775390625e-08 ;  /* 0x00000001ff8c7431 */ /* 0x000fe200000001ff */
[----:B-1----:R-:W-:-:S07]  /*0190*/  MOV R72, UR4 ;  /* 0x0000000400487c02 */ /* 0x002fce0008000f00 */
.L_x_0:
[----:B------:R-:W2:Y:S02]  /*01a0*/  LDCU.64 UR4, c[0x0][0x8b0] ;  /* 0x00011600ff0477ac */ /* 0x000ea40008000a00 */
[----:B--2---:R-:W-:-:S04]  /*01b0*/  UISETP.NE.U32.AND UP0, UPT, UR4, URZ, UPT ;  /* 0x000000ff0400728c */ /* 0x004fc8000bf05070 */
[----:B------:R-:W-:-:S09]  /*01c0*/  UISETP.NE.AND.EX UP0, UPT, UR5, URZ, UPT, UP0 ;  /* 0x000000ff0500728c */ /* 0x000fd2000bf05300 */
[----:B------:R-:W-:Y:S05]  /*01d0*/  BRA.U UP0, `(.L_x_2) ;  /* 0x0000000100287547 */ /* 0x000fea000b800000 */
[----:B------:R-:W2:Y:S02]  /*01e0*/  LDCU.64 UR4, c[0x0][0x8a8] ;  /* 0x00011500ff0477ac */ /* 0x000ea40008000a00 */
[----:B--2---:R-:W-:-:S04]  /*01f0*/  UISETP.NE.U32.AND UP0, UPT, UR4, URZ, UPT ;  /* 0x000000ff0400728c */ /* 0x004fc8000bf05070 */
[----:B------:R-:W-:-:S09]  /*0200*/  UISETP.NE.AND.EX UP0, UPT, UR5, URZ, UPT, UP0 ;  /* 0x000000ff0500728c */ /* 0x000fd2000bf05300 */
[----:B------:R-:W-:Y:S05]  /*0210*/  BRA.U !UP0, `(.L_x_3) ;  /* 0x0000000108107547 */ /* 0x000fea000b800000 */
[----:B------:R-:W2:Y:S01]  /*0220*/  LDC.64 R70, c[0x0][0x8a8] ;  /* 0x00022a00ff467b82 */ /* 0x000ea20000000a00 */
[----:B------:R-:W2:Y:S02]  /*0230*/  LDCU.64 UR4, c[0x0][0x358] ;  /* 0x00006b00ff0477ac */ /* 0x000ea40008000a00 */
[----:B--2---:R2:W5:Y:S01]  /*0240*/  LDG.E R70, desc[UR4][R70.64] ;  /* 0x0000000446467981 */ /* 0x004562000c1e1900 */
[----:B------:R-:W-:Y:S05]  /*0250*/  BRA `(.L_x_2) ;  /* 0x0000000000087947 */ /* 0x000fea0003800000 */
.L_x_3:
[----:B------:R-:W2:Y:S02]  /*0260*/  LDCU UR4, c[0x0][0x8a0] ;  /* 0x00011400ff0477ac */ /* 0x000ea40008000800 */
[----:B--2---:R-:W-:Y:S02]  /*0270*/  MOV R70, UR4 ;  /* 0x0000000400467c02 */ /* 0x004fe40008000f00 */
.L_x_2:
[----:B------:R-:W-:Y:S01]  /*0280*/  IMAD.U32 R0, RZ, RZ, UR17 ;  /* 0x00000011ff007e24 */ /* 0x000fe2000f8e00ff */
[----:B------:R-:W-:Y:S04]  /*0290*/  BSSY.RECONVERGENT B0, `(.L_x_4) ;  /* 0x000000c000007945 */ /* 0x000fe80003800200 */
[C---:B------:R-:W-:Y:S02]  /*02a0*/  ISETP.NE.OR P2, PT, R0.reuse, 0x1, !P1 ;  /* 0x000000010000780c */ /* 0x040fe40004f45670 */
[----:B------:R-:W-:-:S11]  /*02b0*/  ISETP.NE.OR P0, PT, R0, 0x3, !P1 ;  /* 0x000000030000780c */ /* 0x000fd60004f05670 */
[----:B------:R-:W-:Y:S05]  /*02c0*/  @P2 BRA `(.L_x_5) ;  /* 0x0000000000202947 */ /* 0x000fea0003800000 */
[----:B------:R-:W3:Y:S02]  /*02d0*/  LDCU.64 UR4, c[0x0][0x348] ;  /* 0x00006900ff0477ac */ /* 0x000ee40008000a00 */
[----:B---3--:R-:W-:Y:S02]  /*02e0*/  UIADD3 UR6, UP1, UPT, UR4, 0x80, URZ ;  /* 0x0000008004067890 */ /* 0x008fe4000ff3e0ff */
[----:B------:R-:W-:Y:S02]  /*02f0*/  UIADD3 UR4, UP0, UPT, UR4, 0x180, URZ ;  /* 0x0000018004047890 */ /* 0x000fe4000ff1e0ff */
[----:B------:R-:W-:Y:S02]  /*0300*/  UIADD3.X UR7, UPT, UPT, URZ, UR5, URZ, UP1, !UPT ;  /* 0x00000005ff077290 */ /* 0x000fe40008ffe4ff */
[----:B------:R-:W-:-:S07]  /*0310*/  UIADD3.X UR5, UPT, UPT, URZ, UR5, URZ, UP0, !UPT ;  /* 0x00000005ff057290 */ /* 0x000fce00087fe4ff */
[----:B------:R3:W-:Y:S02]  /*0320*/  UTMACCTL.PF [UR6] ;  /* 0x00000000060079b9 */ /* 0x0007e40008040000 */
[----:B------:R3:W-:Y:S02]  /*0330*/  UTMACCTL.PF [UR4] ;  /* 0x00000000040079b9 */ /* 0x0007e40008040000 */
[----:B---3--:R-:W-:Y:S01]  /*0340*/  NOP ;  /* 0x0000000000007918 */ /* 0x008fe20000000000 */
.L_x_5:
[----:B------:R-:W-:Y:S05]  /*0350*/  BSYNC.RECONVERGENT B0 ;  /* 0x0000000000007941 */ /* 0x000fea0003800200 */
.L_x_4:
[----:B------:R-:W-:Y:S04]  /*0360*/  BSSY.RECONVERGENT B0, `(.L_x_6) ;  /* 0x000000a000007945 */ /* 0x000fe80003800200 */
        /* <DEDUP_REMOVED lines=9> */
.L_x_7:
[----:B------:R-:W-:Y:S05]  /*0400*/  BSYNC.RECONVERGENT B0 ;  /* 0x0000000000007941 */ /* 0x000fea0003800200 */
.L_x_6:
[----:B------:R-:W3:Y:S01]  /*0410*/  LDCU.64 UR4, c[0x0][0x888] ;  /* 0x00011100ff0477ac */ /* 0x000ee20008000a00 */
[----:B------:R-:W-:Y:S02]  /*0420*/  UISETP.EQ.U32.AND UP1, UPT, UR8, URZ, UPT ;  /* 0x000000ff0800728c */ /* 0x000fe4000bf22070 */
[----:B------:R-:W-:Y:S02]  /*0430*/  UPLOP3.LUT UP3, UPT, UPT, UPT, UPT, 0x80, 0x8 ;  /* 0x000000000008789c */ /* 0x000fe40003f6f070 */
[----:B---3--:R-:W-:-:S04]  /*0440*/  UISETP.NE.U32.AND UP0, UPT, UR4, URZ, UPT ;  /* 0x000000ff0400728c */ /* 0x008fc8000bf05070 */
[----:B------:R-:W-:-:S04]  /*0450*/  UISETP.NE.AND.EX UP0, UPT, UR5, URZ, UPT, UP0 ;  /* 0x000000ff0500728c */ /* 0x000fc8000bf05300 */
[----:B------:R-:W-:-:S04]  /*0460*/  UISETP.EQ.OR.EX UP2, UPT, UR9, URZ, !UP0, UP1 ;  /* 0x000000ff0900728c */ /* 0x000fc8000c742710 */
[----:B------:R-:W-:-:S06]  /*0470*/  UP2UR UR4, UPR, URZ, 0x4 ;  /* 0x00000004ff047883 */ /* 0x000fcc0008000000 */
[----:B------:R-:W-:Y:S01]  /*0480*/  MOV R144, UR4 ;  /* 0x0000000400907c02 */ /* 0x000fe20008000f00 */
[----:B------:R-:W-:Y:S06]  /*0490*/  BRA.U !UP2, `(.L_x_8) ;  /* 0x000000010a207547 */ /* 0x000fec000b800000 */
[----:B-----5:R-:W-:Y:S01]  /*04a0*/  R2UR UR5, R72 ;  /* 0x00000000480572ca */ /* 0x020fe200000e0000 */
[----:B------:R-:W-:Y:S02]  /*04b0*/  UISETP.NE.U32.AND UP1, UPT, UR8, URZ, UPT ;  /* 0x000000ff0800728c */ /* 0x000fe4000bf25070 */
[----:B------:R-:W-:Y:S02]  /*04c0*/  USEL UR4, URZ, 0xffffffff, UP0 ;  /* 0xffffffffff047887 */ /* 0x000fe40008000000 */
[----:B------:R-:W-:-:S08]  /*04d0*/  UISETP.NE.AND.EX UP1, UPT, UR9, URZ, UPT, UP1 ;  /* 0x000000ff0900728c */ /* 0x000fd0000bf25310 */
[----:B------:R-:W-:-:S04]  /*04e0*/  UISETP.NE.AND UP0, UPT, UR5, URZ, UPT ;  /* 0x000000ff0500728c */ /* 0x000fc8000bf05270 */
[----:B------:R-:W-:-:S04]  /*04f0*/  @!UP1 USEL UR4, URZ, 0xffffffff, UP0 ;  /* 0xffffffffff049887 */ /* 0x000fc80008000000 */
[----:B------:R-:W-:-:S04]  /*0500*/  ULOP3.LUT UR4, UR4, 0x1, URZ, 0xc0, !UPT ;  /* 0x0000000104047892 */ /* 0x000fc8000f8ec0ff */
[----:B------:R-:W-:-:S11]  /*0510*/  UISETP.NE.U32.AND UP3, UPT, UR4, 0x1, UPT ;  /* 0x000000010400788c */ /* 0x000fd6000bf65070 */
.L_x_8:
[----:B------:R-:W3:Y:S01]  /*0520*/  SHFL.IDX PT, R0, R141, RZ, 0x1f ;  /* 0x00001fff8d007589 */ /* 0x000ee200000e0000 */
[----:B------:R-:W-:-:S04]  /*0530*/  UISETP.NE.AND UP0, UPT, UR17, 0x2, UPT ;  /* 0x000000021100788c */ /* 0x000fc8000bf05270 */
[----:B------:R-:W-:Y:S02]  /*0540*/  UISETP.EQ.AND UP1, UPT, UR27, URZ, !UP0 ;  /* 0x000000ff1b00728c */ /* 0x000fe4000c722270 */
[----:B------:R-:W-:-:S04]  /*0550*/  USEL UR41, URZ, 0x1, UP0 ;  /* 0x00000001ff297887 */ /* 0x000fc80008000000 */
[----:B------:R-:W-:Y:S02]  /*0560*/  PLOP3.LUT P3, PT, P1, PT, UP1, 0x80, 0x8 ;  /* 0x000000000008781c */ /* 0x000fe40000f6f018 */
[----:B---3--:R-:W-:-:S13]  /*0570*/  ISETP.NE.AND P0, PT, R0, RZ, PT ;  /* 0x000000ff0000720c */ /* 0x008fda0003f05270 */
[----:B------:R-:W-:Y:S05]  /*0580*/  @P0 BRA `(.L_x_9) ;  /* 0x0000000000f00947 */ /* 0x000fea0003800000 */
[----:B------:R-:W-:Y:S01]  /*0590*/  ELECT P0, URZ, PT ;  /* 0x0000000000ff782f */ /* 0x000fe20003800000 */
[----:B------:R-:W-:-:S12]  /*05a0*/  BSSY.RECONVERGENT B0, `(.L_x_9) ;  /* 0x000003a000007945 */ /* 0x000fd80003800200 */
[----:B------:R-:W-:Y:S05]  /*05b0*/  @!P0 BRA `(.L_x_10) ;  /* 0x0000000000e08947 */ /* 0x000fea0003800000 */
[----:B------:R-:W-:Y:S01]  /*05c0*/  UMOV UR4, 0x400 ;  /* 0x0000040000047882 */ /* 0x000fe20000000000 */
[----:B------:R-:W-:Y:S01]  /*05d0*/  UMOV UR8, 0x1 ;  /* 0x0000000100087882 */ /* 0x000fe20000000000 */
[----:B------:R-:W-:Y:S01]  /*05e0*/  UMOV UR6, 0x2 ;  /* 0x0000000200067882 */ /* 0x000fe20000000000 */
[----:B------:R-:W-:Y:S02]  /*05f0*/  ULEA UR4, UR45, UR4, 0x18 ;  /* 0x000000042d047291 */ /* 0x000fe4000f8ec0ff */
[----:B------:R-:W-:-:S04]  /*0600*/  UIADD3 UR8, UPT, UPT, -UR8, 0x100000, URZ ;  /* 0x0010000008087890 */ /* 0x000fc8000fffe1ff */
[----:B------:R-:W-:Y:S02]  /*0610*/  USHF.L.U32 UR9, UR8, 0xb, URZ ;  /* 0x0000000b08097899 */ /* 0x000fe400080006ff */
[----:B------:R-:W-:Y:S02]  /*0620*/  USHF.L.U32 UR8, UR8, 0x1, URZ ;  /* 0x0000000108087899 */ /* 0x000fe400080006ff */
[----:B------:R-:W-:-:S04]  /*0630*/  UIADD3 UR6, UPT, UPT, -UR6, 0x100000, URZ ;  /* 0x0010000006067890 */ /* 0x000fc8000fffe1ff */
[----:B------:R-:W-:Y:S02]  /*0640*/  USHF.L.U32 UR7, UR6, 0xb, URZ ;  /* 0x0000000b06077899 */ /* 0x000fe400080006ff */
[----:B------:R-:W-:Y:S01]  /*0650*/  USHF.L.U32 UR6, UR6, 0x1, URZ ;  /* 0x0000000106067899 */ /* 0x000fe200080006ff */
[----:B------:R-:W3:Y:S03]  /*0660*/  FENCE.VIEW.ASYNC.S ;  /* 0x00000000000073c6 */ /* 0x000ee60000000000 */
[----:B---3--:R3:W4:Y:S08]  /*0670*/  SYNCS.EXCH.64 URZ, [UR4], UR8 ;  /* 0x0000000804ff75b2 */ /* 0x0087300008000100 */
[----:B------:R3:W1:Y:S01]  /*0680*/  SYNCS.EXCH.64 URZ, [UR4+0xb0], UR6 ;  /* 0x0000b00604ff75b2 */ /* 0x0006620008000100 */
        /* <DEDUP_REMOVED lines=41> */
[----:B------:R3:W1:Y:S02]  /*0920*/  SYNCS.EXCH.64 URZ, [UR4+0x158], UR6 ;  /* 0x0001580604ff75b2 */ /* 0x0006640008000100 */
[----:B---34-:R-:W-:Y:S01]  /*0930*/  NOP ;  /* 0x0000000000007918 */ /* 0x018fe20000000000 */
.L_x_10:
[----:B------:R-:W-:Y:S05]  /*0940*/  BSYNC.RECONVERGENT B0 ;  /* 0x0000000000007941 */ /* 0x000fea0003800200 */
.L_x_9:
[----:B------:R-:W3:Y:S01]  /*0950*/  SHFL.IDX PT, R0, R141, RZ, 0x1f ;  /* 0x00001fff8d007589 */ /* 0x000ee200000e0000 */
[----:B------:R-:W-:Y:S01]  /*0960*/  NOP ;  /* 0x0000000000007918 */ /* 0x000fe20000000000 */
[----:B---3--:R-:W-:-:S13]  /*0970*/  ISETP.NE.AND P0, PT, R0, 0x1, PT ;  /* 0x000000010000780c */ /* 0x008fda0003f05270 */
[----:B------:R-:W-:Y:S05]  /*0980*/  @P0 BRA `(.L_x_11) ;  /* 0x0000000000540947 */ /* 0x000fea0003800000 */
        /* <DEDUP_REMOVED lines=10> */
[----:B------:R-:W-:Y:S01]  /*0a30*/  ELECT P0, URZ, PT ;  /* 0x0000000000ff782f */ /* 0x000fe20003800000 */
[----:B------:R-:W3:Y:S02]  /*0a40*/  FENCE.VIEW.ASYNC.S ;  /* 0x00000000000073c6 */ /* 0x000ee40000000000 */
[----:B---3--:R3:W4:Y:S08]  /*0a50*/  SYNCS.EXCH.64 URZ, [UR4+0x160], UR8 ;  /* 0x0001600804ff75b2 */ /* 0x0087300008000100 */
[----:B------:R3:W1:Y:S01]  /*0a60*/  SYNCS.EXCH.64 URZ, [UR4+0x180], UR6 ;  /* 0x0001800604ff75b2 */ /* 0x0006620008000100 */
[----:B------:R3:W1:Y:S01]  /*0a70*/  SYNCS.EXCH.64 URZ, [UR4+0x168], UR8 ;  /* 0x0001680804ff75b2 */ /* 0x0006620008000100 */
[----:B------:R3:W1:Y:S01]  /*0a80*/  SYNCS.EXCH.64 URZ, [UR4+0x188], UR6 ;  /* 0x0001880604ff75b2 */ /* 0x0006620008000100 */
[----:B------:R3:W1:Y:S01]  /*0a90*/  SYNCS.EXCH.64 URZ, [UR4+0x170], UR8 ;  /* 0x0001700804ff75b2 */ /* 0x0006620008000100 */
[----:B------:R3:W1:Y:S01]  /*0aa0*/  SYNCS.EXCH.64 URZ, [UR4+0x190], UR6 ;  /* 0x0001900604ff75b2 */ /* 0x0006620008000100 */
[----:B------:R3:W1:Y:S01]  /*0ab0*/  SYNCS.EXCH.64 URZ, [UR4+0x178], UR8 ;  /* 0x0001780804ff75b2 */ /* 0x0006620008000100 */
[----:B------:R3:W1:Y:S01]  /*0ac0*/  SYNCS.EXCH.64 URZ, [UR4+0x198], UR6 ;  /* 0x0001980604ff75b2 */ /* 0x0006620008000100 */
[----:B------:R-:W-:Y:S01]  /*0ad0*/  NOP ;  /* 0x0000000000007918 */ /* 0x000fe20000000000 */
.L_x_11:
[----:B------:R-:W2:Y:S01]  /*0ae0*/  SHFL.IDX PT, R0, R141, RZ, 0x1f ;  /* 0x00001fff8d007589 */ /* 0x000ea200000e0000 */
[----:B------:R-:W-:Y:S01]  /*0af0*/  NOP ;  /* 0x0000000000007918 */ /* 0x000fe20000000000 */
[----:B--2---:R-:W-:-:S13]  /*0b00*/  ISETP.NE.AND P0, PT, R0, 0x3, PT ;  /* 0x000000030000780c */ /* 0x004fda0003f05270 */
[----:B------:R-:W-:Y:S05]  /*0b10*/  @P0 BRA `(.L_x_12) ;  /* 0x00000000002c0947 */ /* 0x000fea0003800000 */
[----:B---3--:R-:W-:Y:S01]  /*0b20*/  UMOV UR6, 0x400 ;  /* 0x0000040000067882 */ /* 0x008fe20000000000 */
[----:B------:R-:W-:Y:S01]  /*0b30*/  UMOV UR4, 0x20 ;  /* 0x0000002000047882 */ /* 0x000fe20000000000 */
[----:B------:R-:W-:Y:S02]  /*0b40*/  ULEA UR6, UR45, UR6, 0x18 ;  /* 0x000000062d067291 */ /* 0x000fe4000f8ec0ff */
[----:B------:R-:W-:-:S04]  /*0b50*/  UIADD3 UR4, UPT, UPT, -UR4, 0x100000, URZ ;  /* 0x0010000004047890 */ /* 0x000fc8000fffe1ff */
[----:B------:R-:W-:Y:S02]  /*0b60*/  USHF.L.U32 UR5, UR4, 0xb, URZ ;  /* 0x0000000b04057899 */ /* 0x000fe400080006ff */
[----:B------:R-:W-:Y:S01]  /*0b70*/  USHF.L.U32 UR4, UR4, 0x1, URZ ;  /* 0x0000000104047899 */ /* 0x000fe200080006ff */
[----:B------:R-:W-:Y:S01]  /*0b80*/  ELECT P0, URZ, PT ;  /* 0x0000000000ff782f */ /* 0x000fe20003800000 */
[----:B------:R-:W2:Y:S10]  /*0b90*/  FENCE.VIEW.ASYNC.S ;  /* 0x00000000000073c6 */ /* 0x000eb40000000000 */
[----:B--2---:R2:W3:Y:S01]  /*0ba0*/  SYNCS.EXCH.64 URZ, [UR6+0x1a0], UR4 ;  /* 0x0001a00406ff75b2 */ /* 0x0044e20008000100 */
[----:B------:R2:W1:Y:S01]  /*0bb0*/  SYNCS.EXCH.64 URZ, [UR6+0x1a8], UR4 ;  /* 0x0001a80406ff75b2 */ /* 0x0004620008000100 */
[----:B------:R-:W-:Y:S01]  /*0bc0*/  NOP ;  /* 0x0000000000007918 */ /* 0x000fe20000000000 */
.L_x_12:
[----:B------:R-:W4:Y:S01]  /*0bd0*/  SHFL.IDX PT, R0, R141, RZ, 0x1f ;  /* 0x00001fff8d007589 */ /* 0x000f2200000e0000 */
[----:B------:R-:W-:Y:S01]  /*0be0*/  NOP ;  /* 0x0000000000007918 */ /* 0x000fe20000000000 */
[----:B----4-:R-:W-:-:S13]  /*0bf0*/  ISETP.NE.AND P0, PT, R0, 0x4, PT ;  /* 0x000000040000780c */ /* 0x010fda0003f05270 */
[----:B------:R-:W-:Y:S05]  /*0c00*/  @P0 BRA `(.L_x_13) ;  /* 0x0000000000480947 */ /* 0x000fea0003800000 */
[----:B--23--:R-:W-:Y:S01]  /*0c10*/  UMOV UR4, 0x3a0 ;  /* 0x000003a000047882 */ /* 0x00cfe20000000000 */
[----:B------:R-:W-:Y:S01]  /*0c20*/  UMOV UR6, 0x400 ;  /* 0x0000040000067882 */ /* 0x000fe20000000000 */
[----:B------:R-:W-:Y:S01]  /*0c30*/  USEL UR4, UR4, 0x320, UP3 ;  /* 0x0000032004047887 */ /* 0x000fe20009800000 */
        /* <DEDUP_REMOVED lines=9> */
[----:B------:R-:W2:Y:S02]  /*0cd0*/  FENCE.VIEW.ASYNC.S ;  /* 0x00000000000073c6 */ /* 0x000ea40000000000 */
[----:B--2---:R4:W2:Y:S08]  /*0ce0*/  SYNCS.EXCH.64 URZ, [UR6+0x1b0], UR8 ;  /* 0x0001b00806ff75b2 */ /* 0x0048b00008000100 */
[----:B------:R4:W3:Y:S01]  /*0cf0*/  SYNCS.EXCH.64 URZ, [UR6+0x1c0], UR4 ;  /* 0x0001c00406ff75b2 */ /* 0x0008e20008000100 */
[----:B------:R4:W1:Y:S01]  /*0d00*/  SYNCS.EXCH.64 URZ, [UR6+0x1b8], UR8 ;  /* 0x0001b80806ff75b2 */ /* 0x0008620008000100 */
[----:B------:R4:W1:Y:S02]  /*0d10*/  SYNCS.EXCH.64 URZ, [UR6+0x1c8], UR4 ;  /* 0x0001c80406ff75b2 */ /* 0x0008640008000100 */
[----:B----4-:R-:W-:Y:S01]  /*0d20*/  NOP ;  /* 0x0000000000007918 */ /* 0x010fe20000000000 */
.L_x_13:
[----:B------:R-:W4:Y:S01]  /*0d30*/  SHFL.IDX PT, R0, R141, RZ, 0x1f ;  /* 0x00001fff8d007589 */ /* 0x000f2200000e0000 */
[----:B------:R-:W-:Y:S01]  /*0d40*/  NOP ;  /* 0x0000000000007918 */ /* 0x000fe20000000000 */
[----:B----4-:R-:W-:-:S13]  /*0d50*/  ISETP.NE.AND P0, PT, R0, 0x5, PT ;  /* 0x000000050000780c */ /* 0x010fda0003f05270 */
[----:B------:R-:W-:Y:S05]  /*0d60*/  @P0 BRA `(.L_x_14) ;  /* 0x0000000000440947 */ /* 0x000fea0003800000 */
[----:B--23--:R-:W-:Y:S01]  /*0d70*/  UMOV UR4, 0x400 ;  /* 0x0000040000047882 */ /* 0x00cfe20000000000 */
        /* <DEDUP_REMOVED lines=16> */
.L_x_14:
[----:B------:R-:W4:Y:S01]  /*0e80*/  SHFL.IDX PT, R0, R141, RZ, 0x1f ;  /* 0x00001fff8d007589 */ /* 0x000f2200000e0000 */
[----:B------:R-:W-:Y:S01]  /*0e90*/  ISETP.NE.OR P1, PT, RZ, UR17, !P1 ;  /* 0x00000011ff007c0c */ /* 0x000fe2000cf25670 */
[----:B------:R-:W-:Y:S01]  /*0ea0*/  NOP ;  /* 0x0000000000007918 */ /* 0x000fe20000000000 */
[----:B----4-:R-:W-:-:S13]  /*0eb0*/  ISETP.NE.AND P0, PT, R0, 0x3, PT ;  /* 0x000000030000780c */ /* 0x010fda0003f05270 */
[----:B------:R-:W-:Y:S05]  /*0ec0*/  @P0 BRA `(.L_x_15) ;  /* 0x0000000000340947 */ /* 0x000fea0003800000 */
[----:B--23--:R-:W-:Y:S01]  /*0ed0*/  UMOV UR4, 0x400 ;  /* 0x0000040000047882 */ /* 0x00cfe20000000000 */
[----:B------:R-:W-:Y:S01]  /*0ee0*/  UMOV UR6, 0x20 ;  /* 0x0000002000067882 */ /* 0x000fe20000000000 */
[----:B------:R-:W-:Y:S02]  /*0ef0*/  ULEA UR4, UR45, UR4, 0x18 ;  /* 0x000000042d047291 */ /* 0x000fe4000f8ec0ff */
[----:B------:R-:W-:-:S04]  /*0f00*/  UIADD3 UR6, UPT, UPT, -UR6, 0x100000, URZ ;  /* 0x0010000006067890 */ /* 0x000fc8000fffe1ff */
[----:B------:R-:W-:Y:S02]  /*0f10*/  USHF.L.U32 UR7, UR6, 0xb, URZ ;  /* 0x0000000b06077899 */ /* 0x000fe400080006ff */
[----:B------:R-:W-:Y:S01]  /*0f20*/  USHF.L.U32 UR6, UR6, 0x1, URZ ;  /* 0x0000000106067899 */ /* 0x000fe200080006ff */
[----:B------:R-:W-:Y:S01]  /*0f30*/  ELECT P0, URZ, PT ;  /* 0x0000000000ff782f */ /* 0x000fe20003800000 */
[----:B------:R-:W2:Y:S10]  /*0f40*/  FENCE.VIEW.ASYNC.S ;  /* 0x00000000000073c6 */ /* 0x000eb40000000000 */
[----:B--2---:R4:W2:Y:S01]  /*0f50*/  SYNCS.EXCH.64 URZ, [UR4+0x1f0], UR6 ;  /* 0x0001f00604ff75b2 */ /* 0x0048a20008000100 */
[----:B------:R4:W3:Y:S01]  /*0f60*/  SYNCS.EXCH.64 URZ, [UR4+0x200], UR6 ;  /* 0x0002000604ff75b2 */ /* 0x0008e20008000100 */
[----:B------:R4:W1:Y:S01]  /*0f70*/  SYNCS.EXCH.64 URZ, [UR4+0x1f8], UR6 ;  /* 0x0001f80604ff75b2 */ /* 0x0008620008000100 */
[----:B------:R4:W1:Y:S02]  /*0f80*/  SYNCS.EXCH.64 URZ, [UR4+0x208], UR6 ;  /* 0x0002080604ff75b2 */ /* 0x0008640008000100 */
[----:B----4-:R-:W-:Y:S01]  /*0f90*/  NOP ;  /* 0x0000000000007918 */ /* 0x010fe20000000000 */
.L_x_15:
[----:B------:R-:W-:Y:S01]  /*0fa0*/  VOTEU.ALL UP0, P1 ;  /* 0x0000000000ff7886 */ /* 0x000fe20000800000 */
[----:B--23--:R-:W-:Y:S01]  /*0fb0*/  UMOV UR4, 0x20 ;  /* 0x0000002000047882 */ /* 0x00cfe20000000000 */
[----:B------:R-:W2:Y:S01]  /*0fc0*/  LDCU UR7, c[0x0][0x36c] ;  /* 0x00006d80ff0777ac */ /* 0x000ea20008000800 */
[----:B------:R-:W-:Y:S01]  /*0fd0*/  NOP ;  /* 0x0000000000007918 */ /* 0x000fe20000000000 */
[----:B------:R-:W-:Y:S01]  /*0fe0*/  LOP3.LUT R3, R155, 0x1f, RZ, 0xc0, !PT ;  /* 0x0000001f9b037812 */ /* 0x000fe200078ec0ff */
[----:B------:R-:W-:Y:S01]  /*0ff0*/  @!UP0 UMOV UR6, 0x400 ;  /* 0x0000040000068882 */ /* 0x000fe20000000000 */
[----:B------:R-:W-:-:S04]  /*1000*/  @!UP0 UIADD3 UR4, UPT, UPT, -UR4, 0x100000, URZ ;  /* 0x0010000004048890 */ /* 0x000fc8000fffe1ff */
[----:B------:R-:W-:Y:S02]  /*1010*/  @!UP0 USHF.L.U32 UR5, UR4, 0xb, URZ ;  /* 0x0000000b04058899 */ /* 0x000fe400080006ff */
[----:B------:R-:W-:Y:S02]  /*1020*/  @!UP0 USHF.L.U32 UR4, UR4, 0x1, URZ ;  /* 0x0000000104048899 */ /* 0x000fe400080006ff */
[----:B------:R-:W-:Y:S01]  /*1030*/  @!UP0 ULEA UR6, UR45, UR6, 0x18 ;  /* 0x000000062d068291 */ /* 0x000fe2000f8ec0ff */
[----:B------:R-:W-:Y:S01]  /*1040*/  VOTEU.ALL UP0, P1 ;  /* 0x0000000000ff7886 */ /* 0x000fe20000800000 */
[----:B------:R-:W-:Y:S02]  /*1050*/  UISETP.NE.AND UP4, UPT, UR17, URZ, UPT ;  /* 0x000000ff1100728c */ /* 0x000fe4000bf85270 */
[----:B--2---:R-:W-:Y:S01]  /*1060*/  UISETP.EQ.U32.AND UP5, UPT, UR7, 0x1, UPT ;  /* 0x000000010700788c */ /* 0x004fe2000bfa2070 */
[----:B------:R-:W2:Y:S07]  /*1070*/  FENCE.VIEW.ASYNC.S ;  /* 0x00000000000073c6 */ /* 0x000eae0000000000 */
[----:B--2---:R2:W3:Y:S01]  /*1080*/  @!UP0 SYNCS.EXCH.64 URZ, [UR6+0x210], UR4 ;  /* 0x0002100406ff85b2 */ /* 0x0044e20008000100 */
[----:B------:R-:W-:Y:S05]  /*1090*/  BRA.U !UP5, `(.L_x_16) ;  /* 0x000000010d087547 */ /* 0x000fea000b800000 */
[----:B-1-3--:R-:W-:Y:S01]  /*10a0*/  UCGABAR_ARV ;  /* 0x00000000000079c7 */ /* 0x00afe20008000000 */
[----:B------:R-:W-:Y:S05]  /*10b0*/  BRA `(.L_x_17) ;  /* 0x0000000000047947 */ /* 0x000fea0003800000 */
.L_x_16:
[----:B-1-3--:R-:W-:Y:S01]  /*10c0*/  NOP ;  /* 0x0000000000007918 */ /* 0x00afe20000000000 */
.L_x_17:
[----:B------:R-:W1:Y:S01]  /*10d0*/  S2UR UR16, SR_CTAID.X ;  /* 0x00000000001079c3 */ /* 0x000e620000002500 */
[----:B------:R-:W-:-:S05]  /*10e0*/  CS2R.32 R143, SR_CgaSize ;  /* 0x00000000008f7805 */ /* 0x000fca0000008a00 */
[----:B------:R-:W-:-:S05]  /*10f0*/  IMAD R143, R143, -0xa0, RZ ;  /* 0xffffff608f8f7824 */ /* 0x000fca00078e02ff */
[----:B--2---:R-:W-:-:S14]  /*1100*/  R2UR UR5, R143 ;  /* 0x000000008f0572ca */ /* 0x004fdc00000e0000 */
[----:B------:R-:W2:Y:S01]  /*1110*/  LDCU UR5, c[0x0][UR5+0x2b0] ;  /* 0x00005600050577ac */ /* 0x000ea20008000800 */
[----:B------:R-:W-:-:S05]  /*1120*/  CS2R.32 R143, SR_CgaSize ;  /* 0x00000000008f7805 */ /* 0x000fca0000008a00 */
[----:B------:R-:W-:-:S05]  /*1130*/  IMAD R143, R143, -0xa0, RZ ;  /* 0xffffff608f8f7824 */ /* 0x000fca00078e02ff */
[----:B------:R-:W-:-:S14]  /*1140*/  R2UR UR4, R143 ;  /* 0x000000008f0472ca */ /* 0x000fdc00000e0000 */
[----:B------:R-:W3:Y:S01]  /*1150*/  LDCU UR4, c[0x0][UR4+0x2b4] ;  /* 0x00005680040477ac */ /* 0x000ee20008000800 */
[----:B------:R-:W4:Y:S01]  /*1160*/  S2UR UR7, SR_CTAID.Y ;  /* 0x00000000000779c3 */ /* 0x000f220000002600 */
[----:B------:R-:W-:-:S05]  /*1170*/  CS2R.32 R143, SR_CgaSize ;  /* 0x00000000008f7805 */ /* 0x000fca0000008a00 */
[----:B------:R-:W-:-:S05]  /*1180*/  IMAD R143, R143, -0xa0, RZ ;  /* 0xffffff608f8f7824 */ /* 0x000fca00078e02ff */
[----:B------:R-:W-:-:S14]  /*1190*/  R2UR UR8, R143 ;  /* 0x000000008f0872ca */ /* 0x000fdc00000e0000 */
[----:B------:R-:W3:Y:S01]  /*11a0*/  LDCU UR8, c[0x0][UR8+0x2a0] ;  /* 0x00005400080877ac */ /* 0x000ee20008000800 */
[----:B------:R-:W-:-:S05]  /*11b0*/  CS2R.32 R143, SR_CgaSize ;  /* 0x00000000008f7805 */ /* 0x000fca0000008a00 */
[----:B------:R-:W-:-:S05]  /*11c0*/  IMAD R143, R143, -0xa0, RZ ;  /* 0xffffff608f8f7824 */ /* 0x000fca00078e02ff */
[----:B------:R-:W-:-:S14]  /*11d0*/  R2UR UR9, R143 ;  /* 0x000000008f0972ca */ /* 0x000fdc00000e0000 */
[----:B------:R-:W3:Y:S01]  /*11e0*/  LDCU UR9, c[0x0][UR9+0x2a4] ;  /* 0x00005480090977ac */ /* 0x000ee20008000800 */
[----:B------:R-:W3:Y:S01]  /*11f0*/  S2UR UR36, SR_CTAID.Z ;  /* 0x00000000002479c3 */ /* 0x000ee20000002700 */
[----:B------:R-:W3:Y:S01]  /*1200*/  LDCU UR21, c[0x0][0xb24] ;  /* 0x00016480ff1577ac */ /* 0x000ee20008000800 */
[----:B------:R-:W-:Y:S02]  /*1210*/  UISETP.GT.U32.AND UP0, UPT, UR27, 0xffff, UPT ;  /* 0x0000ffff1b00788c */ /* 0x000fe4000bf04070 */
[----:B------:R-:W-:Y:S01]  /*1220*/  USHF.L.U32 UR29, UR45, 0xa, URZ ;  /* 0x0000000a2d1d7899 */ /* 0x000fe200080006ff */
[----:B-1----:R-:W-:Y:S01]  /*1230*/  I2FP.F32.U32 R2, UR16 ;  /* 0x0000001000027c45 */ /* 0x002fe20008201000 */
[----:B------:R-:W-:Y:S01]  /*1240*/  UMOV UR32, 0x5 ;  /* 0x0000000500207882 */ /* 0x000fe20000000000 */
[----:B------:R-:W1:Y:S03]  /*1250*/  LDCU UR42, c[0x0][0xb24] ;  /* 0x00016480ff2a77ac */ /* 0x000e660008000800 */
[----:B--2---:R-:W-:Y:S01]  /*1260*/  FMUL R2, R2, UR5 ;  /* 0x0000000502027c20 */ /* 0x004fe20008400000 */
[----:B------:R-:W2:Y:S01]  /*1270*/  LDCU UR31, c[0x0][0xb30] ;  /* 0x00016600ff1f77ac */ /* 0x000ea20008000800 */
[----:B----4-:R-:W-:Y:S01]  /*1280*/  I2FP.F32.U32 R0, UR7 ;  /* 0x0000000700007c45 */ /* 0x010fe20008201000 */
[----:B------:R-:W-:-:S03]  /*1290*/  USHF.L.U32 UR46, UR16, 0x7, URZ ;  /* 0x00000007102e7899 */ /* 0x000fc600080006ff */
[----:B------:R-:W4:Y:S01]  /*12a0*/  F2I.U32.TRUNC.NTZ R2, R2 ;  /* 0x0000000200027305 */ /* 0x000f22000020f000 */
[----:B------:R-:W-:Y:S01]  /*12b0*/  USEL UR26, UR27, 0xffff, !UP0 ;  /* 0x0000ffff1b1a7887 */ /* 0x000fe2000c000000 */
[----:B---3--:R-:W-:Y:S01]  /*12c0*/  FMUL R0, R0, UR4 ;  /* 0x0000000400007c20 */ /* 0x008fe20008400000 */
[----:B------:R-:W-:Y:S01]  /*12d0*/  UISETP.GE.AND UP2, UPT, UR21, 0x1, UPT ;  /* 0x000000011500788c */ /* 0x000fe2000bf46270 */
[----:B------:R-:W-:-:S04]  /*12e0*/  UMOV UR20, UR7 ;  /* 0x0000000700147c82 */ /* 0x000fc80008000000 */
[----:B------:R-:W3:Y:S01]  /*12f0*/  F2I.U32.TRUNC.NTZ R0, R0 ;  /* 0x0000000000007305 */ /* 0x000ee2000020f000 */
[----:B----4-:R-:W-:Y:S02]  /*1300*/  R2UR UR4, R2 ;  /* 0x00000000020472ca */ /* 0x010fe400000e0000 */
[----:B------:R-:W-:Y:S02]  /*1310*/  PRMT R2, RZ, 0x7610, R2 ;  /* 0x00007610ff027816 */ /* 0x000fe40000000002 */
[----:B---3--:R-:W-:Y:S02]  /*1320*/  R2UR UR6, R0 ;  /* 0x00000000000672ca */ /* 0x008fe400000e0000 */
[----:B------:R-:W-:-:S07]  /*1330*/  PRMT R0, RZ, 0x7610, R0 ;  /* 0x00007610ff007816 */ /* 0x000fce0000000000 */
[----:B------:R-:W-:-:S04]  /*1340*/  UIADD3 UR5, UPT, UPT, -UR4, URZ, URZ ;  /* 0x000000ff04057290 */ /* 0x000fc8000fffe1ff */
[----:B------:R-:W-:Y:S02]  /*1350*/  UIMAD UR5, UR8, UR5, UR16 ;  /* 0x00000005080572a4 */ /* 0x000fe4000f8e0210 */
[----:B------:R-:W-:-:S04]  /*1360*/  UIADD3 UR4, UPT, UPT, -UR6, URZ, URZ ;  /* 0x000000ff06047290 */ /* 0x000fc8000fffe1ff */
[----:B------:R-:W-:Y:S01]  /*1370*/  IMAD.U32 R143, RZ, RZ, UR5 ;  /* 0x00000005ff8f7e24 */ /* 0x000fe2000f8e00ff */
[----:B------:R-:W-:-:S06]  /*1380*/  UIMAD UR4, UR9, UR4, UR7 ;  /* 0x00000004090472a4 */ /* 0x000fcc000f8e0207 */
[----:B------:R-:W-:Y:S01]  /*1390*/  IMAD.U32 R142, RZ, RZ, UR4 ;  /* 0x00000004ff8e7e24 */ /* 0x000fe2000f8e00ff */
[----:B-12---:R-:W-:Y:S06]  /*13a0*/  BRA.U UP4, `(.L_x_18) ;  /* 0x0000000104447547 */ /* 0x006fec000b800000 */
[----:B------:R-:W-:Y:S02]  /*13b0*/  R2UR UR4, R143 ;  /* 0x000000008f0472ca */ /* 0x000fe400000e0000 */
[----:B------:R-:W-:-:S11]  /*13c0*/  R2UR UR8, R142 ;  /* 0x000000008e0872ca */ /* 0x000fd600000e0000 */
[----:B------:R-:W-:Y:S02]  /*13d0*/  UISETP.GT.U32.AND UP0, UPT, UR4, 0x1, UPT ;  /* 0x000000010400788c */ /* 0x000fe4000bf04070 */
[----:B------:R-:W-:Y:S02]  /*13e0*/  ULOP3.LUT UR4, UR4, 0xfffffffe, URZ, 0xc0, !UPT ;  /* 0xfffffffe04047892 */ /* 0x000fe4000f8ec0ff */
[----:B------:R-:W-:Y:S02]  /*13f0*/  UISETP.NE.AND UP1, UPT, UR8, URZ, UP0 ;  /* 0x000000ff0800728c */ /* 0x000fe40008725270 */
[----:B------:R-:W-:Y:S02]  /*1400*/  UISETP.NE.AND UP0, UPT, UR8, 0x1, UP0 ;  /* 0x000000010800788c */ /* 0x000fe40008705270 */
[----:B------:R-:W-:Y:S02]  /*1410*/  USEL UR7, URZ, 0x1, UP1 ;  /* 0x00000001ff077887 */ /* 0x000fe40008800000 */
[----:B------:R-:W-:-:S02]  /*1420*/  USEL UR6, URZ, 0x4, UP0 ;  /* 0x00000004ff067887 */ /* 0x000fc40008000000 */
[----:B------:R-:W-:Y:S02]  /*1430*/  USEL UR5, URZ, 0x2, UP1 ;  /* 0x00000002ff057887 */ /* 0x000fe40008800000 */
[----:B------:R-:W-:Y:S02]  /*1440*/  ULEA UR4, UR8, UR4, 0x1 ;  /* 0x0000000408047291 */ /* 0x000fe4000f8e08ff */
[----:B------:R-:W-:Y:S02]  /*1450*/  USEL UR8, URZ, 0x8, UP0 ;  /* 0x00000008ff087887 */ /* 0x000fe40008000000 */
[----:B------:R-:W-:-:S03]  /*1460*/  UIADD3 UR5, UPT, UPT, UR5, UR6, UR7 ;  /* 0x0000000605057290 */ /* 0x000fc6000fffe007 */
[----:B------:R-:W-:Y:S01]  /*1470*/  UMOV UR6, 0x3 ;  /* 0x0000000300067882 */ /* 0x000fe20000000000 */
[----:B------:R-:W-:Y:S02]  /*1480*/  UIADD3 UR5, UPT, UPT, UR5, UR8, URZ ;  /* 0x0000000805057290 */ /* 0x000fe4000fffe0ff */
[----:B------:R-:W-:-:S04]  /*1490*/  USHF.L.U32 UR4, UR6, UR4, URZ ;  /* 0x0000000406047299 */ /* 0x000fc800080006ff */
[----:B------:R-:W-:Y:S02]  /*14a0*/  IMAD.U32 R2, RZ, RZ, UR5 ;  /* 0x00000005ff027e24 */ /* 0x000fe4000f8e00ff */
[----:B------:R-:W-:Y:S02]  /*14b0*/  IMAD.U32 R0, RZ, RZ, UR4 ;  /* 0x00000004ff007e24 */ /* 0x000fe4000f8e00ff */
.L_x_18:
[----:B------:R-:W-:Y:S05]  /*14c0*/  BRA.U !UP2, `(.L_x_19) ;  /* 0x000000010ad47547 */ /* 0x000fea000b800000 */
[----:B------:R-:W1:Y:S01]  /*14d0*/  LDCU.128 UR12, c[0x0][0xb10] ;  /* 0x00016200ff0c77ac */ /* 0x000e620008000c00 */
[----:B------:R-:W2:Y:S01]  /*14e0*/  LDCU UR6, c[0x0][0x370] ;  /* 0x00006e00ff0677ac */ /* 0x000ea20008000800 */
[----:B------:R-:W3:Y:S01]  /*14f0*/  LDCU UR5, c[0x0][0x374] ;  /* 0x00006e80ff0577ac */ /* 0x000ee20008000800 */
[----:B------:R-:W4:Y:S01]  /*1500*/  LDCU UR30, c[0x0][0xb0c] ;  /* 0x00016180ff1e77ac */ /* 0x000f220008000800 */
[----:B------:R-:W4:Y:S01]  /*1510*/  LDCU UR4, c[0x0][0xb20] ;  /* 0x00016400ff0477ac */ /* 0x000f220008000800 */
[----:B------:R-:W4:Y:S01]  /*1520*/  LDCU.64 UR8, c[0x0][0xb28] ;  /* 0x00016500ff0877ac */ /* 0x000f220008000a00 */
[----:B-1----:R-:W-:Y:S02]  /*1530*/  UISETP.NE.AND UP0, UPT, UR14, 0x1, UPT ;  /* 0x000000010e00788c */ /* 0x002fe4000bf05270 */
[----:B---3--:R-:W-:Y:S02]  /*1540*/  UIMAD.WIDE.U32 UR10, UR5, UR15, URZ ;  /* 0x0000000f050a72a5 */ /* 0x008fe4000f8e00ff */
[----:B--2---:R-:W-:-:S02]  /*1550*/  UIMAD.WIDE.U32 UR22, UR6, UR12, URZ ;  /* 0x0000000c061672a5 */ /* 0x004fc4000f8e00ff */
[----:B----4-:R-:W-:Y:S02]  /*1560*/  UISETP.NE.AND UP1, UPT, UR30, 0x1, UPT ;  /* 0x000000011e00788c */ /* 0x010fe4000bf25270 */
[----:B------:R-:W-:Y:S01]  /*1570*/  UISETP.NE.AND UP2, UPT, UR21, 0x1, UPT ;  /* 0x000000011500788c */ /* 0x000fe2000bf45270 */
[----:B------:R-:W-:Y:S02]  /*1580*/  UMOV UR10, UR11 ;  /* 0x0000000b000a7c82 */ /* 0x000fe40008000000 */
[----:B------:R-:W-:Y:S01]  /*1590*/  UMOV UR22, UR23 ;  /* 0x0000001700167c82 */ /* 0x000fe20008000000 */
[----:B------:R-:W-:Y:S02]  /*15a0*/  @UP0 USHF.R.U32.HI UR5, URZ, UR4, UR10 ;  /* 0x00000004ff050299 */ /* 0x000fe4000801160a */
[----:B------:R-:W-:Y:S02]  /*15b0*/  UIMAD.WIDE.U32 UR24, UR20, UR15, URZ ;  /* 0x0000000f141872a5 */ /* 0x000fe4000f8e00ff */
[----:B------:R-:W-:-:S02]  /*15c0*/  UIMAD.WIDE.U32 UR10, UR5, UR8, URZ ;  /* 0x00000008050a72a5 */ /* 0x000fc4000f8e00ff */
[----:B------:R-:W-:Y:S02]  /*15d0*/  @UP1 USHF.R.U32.HI UR6, URZ, UR13, UR22 ;  /* 0x0000000dff061299 */ /* 0x000fe40008011616 */
[----:B------:R-:W-:Y:S02]  /*15e0*/  UIMAD.WIDE.U32 UR18, UR16, UR12, URZ ;  /* 0x0000000c101272a5 */ /* 0x000fe4000f8e00ff */
[----:B------:R-:W-:Y:S01]  /*15f0*/  UIMAD.WIDE.U32 UR22, UR6, UR8, URZ ;  /* 0x00000008061672a5 */ /* 0x000fe2000f8e00ff */
[----:B------:R-:W-:Y:S01]  /*1600*/  UMOV UR24, UR25 ;  /* 0x0000001900187c82 */ /* 0x000fe20008000000 */
[----:B------:R-:W-:Y:S01]  /*1610*/  UMOV UR10, UR11 ;  /* 0x0000000b000a7c82 */ /* 0x000fe20008000000 */
[----:B------:R-:W-:Y:S02]  /*1620*/  USHF.R.U32.HI UR24, URZ, UR4, UR24 ;  /* 0x00000004ff187299 */ /* 0x000fe40008011618 */
[----:B------:R-:W-:Y:S02]  /*1630*/  @UP2 USHF.R.U32.HI UR5, URZ, UR9, UR10 ;  /* 0x00000009ff052299 */ /* 0x000fe4000801160a */
[----:B------:R-:W-:Y:S01]  /*1640*/  UMOV UR7, UR23 ;  /* 0x0000001700077c82 */ /* 0x000fe20008000000 */
[----:B------:R-:W-:Y:S01]  /*1650*/  UMOV UR18, UR19 ;  /* 0x0000001300127c82 */ /* 0x000fe20008000000 */
[----:B------:R-:W-:-:S02]  /*1660*/  @UP2 USHF.R.U32.HI UR6, URZ, UR9, UR7 ;  /* 0x00000009ff062299 */ /* 0x000fc40008011607 */
[----:B------:R-:W-:Y:S02]  /*1670*/  USHF.R.U32.HI UR13, URZ, UR13, UR18 ;  /* 0x0000000dff0d7299 */ /* 0x000fe40008011612 */
[----:B------:R-:W-:Y:S02]  /*1680*/  USEL UR4, UR20, UR24, !UP0 ;  /* 0x0000001814047287 */ /* 0x000fe4000c000000 */
[----:B------:R-:W-:Y:S02]  /*1690*/  UIMAD UR7, UR5, UR21, URZ ;  /* 0x00000015050772a4 */ /* 0x000fe4000f8e02ff */
[----:B------:R-:W-:Y:S02]  /*16a0*/  USEL UR5, UR16, UR13, !UP1 ;  /* 0x0000000d10057287 */ /* 0x000fe4000c800000 */
[----:B------:R-:W-:Y:S02]  /*16b0*/  UIMAD UR12, UR6, UR21, URZ ;  /* 0x00000015060c72a4 */ /* 0x000fe4000f8e02ff */
[----:B------:R-:W-:-:S02]  /*16c0*/  UISETP.GE.AND UP0, UPT, UR4, UR7, UPT ;  /* 0x000000070400728c */ /* 0x000fc4000bf06270 */
[----:B------:R-:W-:Y:S02]  /*16d0*/  UIMAD.WIDE.U32 UR10, UR4, UR8, URZ ;  /* 0x00000008040a72a5 */ /* 0x000fe4000f8e00ff */
[----:B------:R-:W-:Y:S02]  /*16e0*/  UISETP.GE.OR UP0, UPT, UR5, UR12, UP0 ;  /* 0x0000000c0500728c */ /* 0x000fe40008706670 */
[----:B------:R-:W-:Y:S02]  /*16f0*/  UIMAD.WIDE.U32 UR12, UR5, UR8, URZ ;  /* 0x00000008050c72a5 */ /* 0x000fe4000f8e00ff */
[----:B------:R-:W-:Y:S01]  /*1700*/  UIADD3 UR10, UPT, UPT, -UR4, URZ, URZ ;  /* 0x000000ff040a7290 */ /* 0x000fe2000fffe1ff */
[----:B------:R-:W-:Y:S01]  /*1710*/  UMOV UR8, UR11 ;  /* 0x0000000b00087c82 */ /* 0x000fe20008000000 */
[----:B------:R-:W-:Y:S02]  /*1720*/  UIADD3 UR11, UPT, UPT, -UR5, URZ, URZ ;  /* 0x000000ff050b7290 */ /* 0x000fe4000fffe1ff */
[----:B------:R-:W-:-:S03]  /*1730*/  USHF.R.U32.HI UR8, URZ, UR9, UR8 ;  /* 0x00000009ff087299 */ /* 0x000fc60008011608 */
[----:B------:R-:W-:Y:S01]  /*1740*/  @!UP0 UMOV UR7, UR13 ;  /* 0x0000000d00078c82 */ /* 0x000fe20008000000 */
[----:B------:R-:W-:Y:S02]  /*1750*/  UIMAD UR20, UR14, UR10, UR20 ;  /* 0x0000000a0e1472a4 */ /* 0x000fe4000f8e0214 */
[----:B------:R-:W-:Y:S02]  /*1760*/  USEL UR8, UR4, UR8, !UP2 ;  /* 0x0000000804087287 */ /* 0x000fe4000d000000 */
[----:B------:R-:W-:Y:S02]  /*1770*/  @!UP0 USHF.R.U32.HI UR7, URZ, UR9, UR7 ;  /* 0x00000009ff078299 */ /* 0x000fe40008011607 */
[----:B------:R-:W-:Y:S02]  /*1780*/  UIADD3 UR9, UPT, UPT, -UR8, URZ, URZ ;  /* 0x000000ff08097290 */ /* 0x000fe4000fffe1ff */
[----:B------:R-:W-:Y:S02]  /*1790*/  @!UP0 USEL UR7, UR5, UR7, !UP2 ;  /* 0x0000000705078287 */ /* 0x000fe4000d000000 */
[----:B------:R-:W-:-:S02]  /*17a0*/  UIMAD UR9, UR21, UR9, UR4 ;  /* 0x00000009150972a4 */ /* 0x000fc4000f8e0204 */
[----:B------:R-:W-:Y:S02]  /*17b0*/  @!UP0 UIADD3 UR8, UPT, UPT, UR8, -UR7, URZ ;  /* 0x8000000708088290 */ /* 0x000fe4000fffe0ff */
[----:B------:R-:W-:Y:S02]  /*17c0*/  @!UP0 UIMAD UR6, UR9, UR6, UR7 ;  /* 0x00000006090682a4 */ /* 0x000fe4000f8e0207 */
[----:B------:R-:W-:Y:S02]  /*17d0*/  @!UP0 UIMAD UR4, UR8, UR21, UR5 ;  /* 0x00000015080482a4 */ /* 0x000fe4000f8e0205 */
[----:B------:R-:W-:Y:S02]  /*17e0*/  UIMAD UR16, UR30, UR11, UR16 ;  /* 0x0000000b1e1072a4 */ /* 0x000fe4000f8e0210 */
[----:B------:R-:W-:Y:S01]  /*17f0*/  UIMAD UR20, UR4, UR14, UR20 ;  /* 0x0000000e041472a4 */ /* 0x000fe2000f8e0214 */
[----:B------:R-:W-:Y:S02]  /*1800*/  @!UP0 UMOV UR5, UR6 ;  /* 0x0000000600058c82 */ /* 0x000fe40008000000 */
[----:B------:R-:W-:-:S12]  /*1810*/  UIMAD UR16, UR5, UR30, UR16 ;  /* 0x0000001e051072a4 */ /* 0x000fd8000f8e0210 */
.L_x_19:
[----:B------:R-:W-:Y:S02]  /*1820*/  UISETP.NE.AND UP1, UPT, UR31, 0x1, UPT ;  /* 0x000000011f00788c */ /* 0x000fe4000bf25270 */
[----:B------:R-:W-:Y:S02]  /*1830*/  ULOP3.LUT UR21, UR26, 0xffff, URZ, 0xc0, !UPT ;  /* 0x0000ffff1a157892 */ /* 0x000fe4000f8ec0ff */
[----:B------:R-:W-:Y:S02]  /*1840*/  UISETP.NE.AND UP0, UPT, UR17, 0x2, UPT ;  /* 0x000000021100788c */ /* 0x000fe4000bf05270 */
[----:B------:R-:W-:Y:S02]  /*1850*/  ULOP3.LUT UR22, UR29, 0x800, URZ, 0xc0, !UPT ;  /* 0x000008001d167892 */ /* 0x000fe4000f8ec0ff */
[----:B------:R-:W-:Y:S02]  /*1860*/  ULOP3.LUT UR46, UR46, 0x80, URZ, 0xc0, !UPT ;  /* 0x000000802e2e7892 */ /* 0x000fe4000f8ec0ff */
[----:B------:R-:W-:Y:S01]  /*1870*/  USHF.L.U32 UR21, UR32, UR21, URZ ;  /* 0x0000001520157299 */ /* 0x000fe200080006ff */
[----:B------:R-:W-:Y:S11]  /*1880*/  BRA.U UP1, `(.L_x_20) ;  /* 0x0000000101447547 */ /* 0x000ff6000b800000 */
[----:B------:R-:W1:Y:S01]  /*1890*/  LDCU.128 UR8, c[0x0][0xb10] ;  /* 0x00016200ff0877ac */ /* 0x000e620008000c00 */
[----:B------:R-:W2:Y:S01]  /*18a0*/  LDCU UR12, c[0x0][0xb0c] ;  /* 0x00016180ff0c77ac */ /* 0x000ea20008000800 */
[----:B------:R-:W3:Y:S01]  /*18b0*/  LDCU UR13, c[0x0][0xb20] ;  /* 0x00016400ff0d77ac */ /* 0x000ee20008000800 */
[----:B-1----:R-:W-:Y:S02]  /*18c0*/  UIMAD.WIDE.U32 UR6, UR16, UR8, URZ ;  /* 0x00000008100672a5 */ /* 0x002fe4000f8e00ff */
[----:B------:R-:W-:Y:S02]  /*18d0*/  UIMAD.WIDE.U32 UR4, UR20, UR11, URZ ;  /* 0x0000000b140472a5 */ /* 0x000fe4000f8e00ff */
[----:B--2---:R-:W-:Y:S02]  /*18e0*/  UISETP.NE.AND UP2, UPT, UR12, 0x1, UPT ;  /* 0x000000010c00788c */ /* 0x004fe4000bf45270 */
[----:B------:R-:W-:Y:S01]  /*18f0*/  UISETP.NE.AND UP1, UPT, UR10, 0x1, UPT ;  /* 0x000000010a00788c */ /* 0x000fe2000bf25270 */
[----:B------:R-:W-:-:S02]  /*1900*/  UMOV UR6, UR7 ;  /* 0x0000000700067c82 */ /* 0x000fc40008000000 */
[----:B------:R-:W-:Y:S01]  /*1910*/  UMOV UR4, UR5 ;  /* 0x0000000500047c82 */ /* 0x000fe20008000000 */
[----:B------:R-:W-:Y:S02]  /*1920*/  USHF.R.U32.HI UR6, URZ, UR9, UR6 ;  /* 0x00000009ff067299 */ /* 0x000fe40008011606 */
[----:B---3--:R-:W-:Y:S02]  /*1930*/  USHF.R.U32.HI UR4, URZ, UR13, UR4 ;  /* 0x0000000dff047299 */ /* 0x008fe40008011604 */
[----:B------:R-:W-:Y:S02]  /*1940*/  USEL UR5, UR16, UR6, !UP2 ;  /* 0x0000000610057287 */ /* 0x000fe4000d000000 */
[----:B------:R-:W-:-:S04]  /*1950*/  USEL UR4, UR20, UR4, !UP1 ;  /* 0x0000000414047287 */ /* 0x000fc8000c800000 */
[----:B------:R-:W-:Y:S02]  /*1960*/  UIADD3 UR6, UPT, UPT, UR5, -UR4, URZ ;  /* 0x8000000405067290 */ /* 0x000fe4000fffe0ff */
[----:B------:R-:W-:Y:S02]  /*1970*/  UIADD3 UR4, UPT, UPT, -UR5, UR4, URZ ;  /* 0x0000000405047290 */ /* 0x000fe4000fffe1ff */
[----:B------:R-:W-:Y:S02]  /*1980*/  UIMAD UR20, UR6, UR10, UR20 ;  /* 0x0000000a061472a4 */ /* 0x000fe4000f8e0214 */
[----:B------:R-:W-:-:S12]  /*1990*/  UIMAD UR16, UR4, UR12, UR16 ;  /* 0x0000000c041072a4 */ /* 0x000fd8000f8e0210 */
.L_x_20:
[----:B------:R-:W-:Y:S05]  /*19a0*/  BRA.U !UP5, `(.L_x_21) ;  /* 0x000000010d0c7547 */ /* 0x000fea000b800000 */
[----:B------:R-:W-:Y:S01]  /*19b0*/  UCGABAR_WAIT ;  /* 0x0000000000007dc7 */ /* 0x000fe20008000000 */
[----:B------:R-:W-:Y:S01]  /*19c0*/  CCTL.IVALL ;  /* 0x00000000ff00798f */ /* 0x000fe20002000000 */
[----:B------:R-:W-:Y:S05]  /*19d0*/  BRA `(.L_x_22) ;  /* 0x0000000000047947 */ /* 0x000fea0003800000 */
.L_x_21:
[----:B------:R-:W-:Y:S06]  /*19e0*/  BAR.SYNC.DEFER_BLOCKING 0x0 ;  /* 0x0000000000007b1d */ /* 0x000fec0000010000 */
.L_x_22:
[----:B------:R-:W-:Y:S05]  /*19f0*/  BRA.U UP0, `(.L_x_23) ;  /* 0x0000001d00687547 */ /* 0x000fea000b800000 */
[----:B------:R-:W1:Y:S01]  /*1a00*/  LDCU UR6, c[0x0][0x38c] ;  /* 0x00007180ff0677ac */ /* 0x000e620008000800 */
[----:B------:R-:W-:Y:S01]  /*1a10*/  PLOP3.LUT P1, PT, PT, PT, UP3, 0x80, 0x8 ;  /* 0x000000000008781c */ /* 0x000fe20003f2f038 */
[----:B------:R-:W-:Y:S01]  /*1a20*/  IMAD.MOV.U32 R12, RZ, RZ, 0x1 ;  /* 0x00000001ff0c7424 */ /* 0x000fe200078e00ff */
[----:B------:R-:W-:Y:S02]  /*1a30*/  ISETP.NE.AND P2, PT, R3, RZ, P3 ;  /* 0x000000ff0300720c */ /* 0x000fe40001f45270 */
[----:B------:R-:W-:Y:S02]  /*1a40*/  CS2R R10, SRZ ;  /* 0x00000000000a7805 */ /* 0x000fe4000001ff00 */
[----:B------:R-:W-:Y:S01]  /*1a50*/  PLOP3.LUT P1, PT, P1, PT, PT, 0x8, 0x80 ;  /* 0x000000000080781c */ /* 0x000fe20000f2e170 */
[----:B------:R-:W-:Y:S01]  /*1a60*/  IMAD.MOV.U32 R9, RZ, RZ, RZ ;  /* 0x000000ffff097224 */ /* 0x000fe200078e00ff */
[----:B------:R-:W2:Y:S01]  /*1a70*/  LDCU UR38, c[0x0][0x370] ;  /* 0x00006e00ff2677ac */ /* 0x000ea20008000800 */
[----:B------:R-:W-:Y:S01]  /*1a80*/  IMAD.MOV.U32 R8, RZ, RZ, 0x1 ;  /* 0x00000001ff087424 */ /* 0x000fe200078e00ff */
[----:B------:R-:W3:Y:S01]  /*1a90*/  LDCU.64 UR26, c[0x0][0x348] ;  /* 0x00006900ff1a77ac */ /* 0x000ee20008000a00 */
[----:B------:R-:W-:Y:S01]  /*1aa0*/  ULEA.HI UR43, UR22, UR46, URZ, 0x1b ;  /* 0x0000002e162b7291 */ /* 0x000fe2000f8fd8ff */
[----:B------:R-:W4:Y:S01]  /*1ab0*/  LDCU UR37, c[0x0][0x374] ;  /* 0x00006e80ff2577ac */ /* 0x000f220008000800 */
[----:B-1----:R-:W-:-:S02]  /*1ac0*/  UIADD3 UR5, UPT, UPT, UR6, 0x1f, URZ ;  /* 0x0000001f06057890 */ /* 0x002fc4000fffe0ff */
[----:B------:R-:W-:Y:S02]  /*1ad0*/  UIADD3 UR47, UPT, UPT, UR6, 0x3e, URZ ;  /* 0x0000003e062f7890 */ /* 0x000fe4000fffe0ff */
[----:B------:R-:W-:Y:S01]  /*1ae0*/  USHF.R.S32.HI UR4, URZ, 0x1f, UR5 ;  /* 0x0000001fff047899 */ /* 0x000fe20008011405 */
[----:B------:R-:W-:-:S03]  /*1af0*/  UMOV UR7, URZ ;  /* 0x000000ff00077c82 */ /* 0x000fc60008000000 */
[----:B------:R-:W-:Y:S02]  /*1b00*/  ULEA.HI UR4, UR4, UR5, URZ, 0x5 ;  /* 0x0000000504047291 */ /* 0x000fe4000f8f28ff */
[----:B------:R-:W-:Y:S02]  /*1b10*/  UIADD3 UR5, UPT, UPT, UR6, -0x1, URZ ;  /* 0xffffffff06057890 */ /* 0x000fe4000fffe0ff */
[----:B------:R-:W-:Y:S02]  /*1b20*/  USHF.R.S32.HI UR40, URZ, 0x5, UR4 ;  /* 0x00000005ff287899 */ /* 0x000fe40008011404 */
[----:B------:R-:W-:Y:S02]  /*1b30*/  UISETP.GE.U32.AND UP1, UPT, UR5, -0x3f, UPT ;  /* 0xffffffc10500788c */ /* 0x000fe4000bf26070 */
[----:B------:R-:W-:-:S04]  /*1b40*/  UISETP.LT.U32.AND UP0, UPT, UR40, 0x16, UPT ;  /* 0x000000162800788c */ /* 0x000fc8000bf01070 */
[----:B------:R-:W-:Y:S02]  /*1b50*/  USEL UR39, UR40, 0x16, UP0 ;  /* 0x0000001628277887 */ /* 0x000fe40008000000 */
[----:B------:R-:W-:Y:S02]  /*1b60*/  UISETP.NE.AND UP0, UPT, UR17, URZ, UPT ;  /* 0x000000ff1100728c */ /* 0x000fe4000bf05270 */
[----:B------:R-:W-:Y:S02]  /*1b70*/  UIADD3 UR4, UPT, UPT, UR39, -0x1, URZ ;  /* 0xffffffff27047890 */ /* 0x000fe4000fffe0ff */
[----:B------:R-:W-:Y:S02]  /*1b80*/  @UP1 UIADD3 UR4, UPT, UPT, UR39, URZ, URZ ;  /* 0x000000ff27041290 */ /* 0x000fe4000fffe0ff */
[----:B------:R-:W-:Y:S02]  /*1b90*/  USEL UR23, UR41, 0x2, UP0 ;  /* 0x0000000229177887 */ /* 0x000fe40008000000 */
[----:B------:R-:W-:-:S02]  /*1ba0*/  UIADD3 UR44, UPT, UPT, UR40, -UR39, URZ ;  /* 0x80000027282c7290 */ /* 0x000fc4000fffe0ff */
[----:B------:R-:W-:Y:S02]  /*1bb0*/  UIADD3 UR25, UPT, UPT, UR4, 0x1, URZ ;  /* 0x0000000104197890 */ /* 0x000fe4000fffe0ff */
[----:B--234-:R-:W-:-:S12]  /*1bc0*/  UIADD3 UR41, UPT, UPT, -UR4, URZ, URZ ;  /* 0x000000ff04297290 */ /* 0x01cfd8000fffe1ff */
.L_x_43:
[----:B------:R-:W-:Y:S01]  /*1bd0*/  UISETP.NE.AND UP0, UPT, UR45, URZ, UPT ;  /* 0x000000ff2d00728c */ /* 0x000fe2000bf05270 */
[----:B-1----:R-:W1:Y:S08]  /*1be0*/  S2UR UR45, SR_CgaCtaId ;  /* 0x00000000002d79c3 */ /* 0x002e700000008800 */
[----:B------:R-:W-:Y:S05]  /*1bf0*/  BRA.U UP0, `(.L_x_24) ;  /* 0x0000000100347547 */ /* 0x000fea000b800000 */
[----:B------:R-:W2:Y:S01]  /*1c00*/  S2R R0, SR_CgaCtaId ;  /* 0x0000000000007919 */ /* 0x000ea20000008800 */
[----:B------:R-:W-:Y:S02]  /*1c10*/  MOV R3, 0x400 ;  /* 0x0000040000037802 */ /* 0x000fe40000000f00 */
[----:B------:R-:W-:Y:S02]  /*1c20*/  SHF.L.U32 R2, R8, 0x1f, RZ ;  /* 0x0000001f08027819 */ /* 0x000fe400000006ff */
[----:B--2---:R-:W-:-:S05]  /*1c30*/  LEA R0, R0, R3, 0x18 ;  /* 0x0000000300007211 */ /* 0x004fca00078ec0ff */
[----:B------:R-:W-:-:S04]  /*1c40*/  IMAD R3, R9, 0x8, R0 ;  /* 0x0000000809037824 */ /* 0x000fc800078e0200 */
[----:B------:R-:W2:Y:S02]  /*1c50*/  SYNCS.PHASECHK.TRANS64.TRYWAIT P0, [R3+URZ+0x200], R2 ;  /* 0x00020002030075a7 */ /* 0x000ea400080011ff */
[----:B--2---:R-:W-:Y:S05]  /*1c60*/  @!P0 BRA `(.L_x_25) ;  /* 0x000000ac00248947 */ /* 0x004fea0003800000 */
.L_x_160:
[----:B------:R-:W-:Y:S01]  /*1c70*/  VIADD R9, R9, 0x1 ;  /* 0x0000000109097836 */ /* 0x000fe20000000000 */
[----:B------:R2:W-:Y:S04]  /*1c80*/  SYNCS.ARRIVE.TRANS64.A1T0 RZ, [R3+URZ+0x1f0], RZ ;  /* 0x0001f0ff03ff79a7 */ /* 0x0005e800081000ff */
[----:B------:R-:W-:-:S04]  /*1c90*/  ISETP.NE.AND P0, PT, R9, 0x2, PT ;  /* 0x000000020900780c */ /* 0x000fc80003f05270 */
[----:B------:R-:W-:Y:S02]  /*1ca0*/  SEL R9, R9, RZ, P0 ;  /* 0x000000ff09097207 */ /* 0x000fe40000000000 */
[----:B--2---:R-:W-:-:S04]  /*1cb0*/  SEL R3, RZ, 0x1, P0 ;  /* 0x00000001ff037807 */ /* 0x004fc80000000000 */
[----:B------:R-:W-:-:S07]  /*1cc0*/  LOP3.LUT R8, R8, R3, RZ, 0x3c, !PT ;  /* 0x0000000308087212 */ /* 0x000fce00078e3cff */
.L_x_24:
[----:B------:R-:W-:Y:S01]  /*1cd0*/  UMOV UR6, 0x400 ;  /* 0x0000040000067882 */ /* 0x000fe20000000000 */
[----:B------:R-:W-:Y:S01]  /*1ce0*/  SHF.L.U32 R0, R12, 0x1f, RZ ;  /* 0x0000001f0c007819 */ /* 0x000fe200000006ff */
[----:B-1----:R-:W-:Y:S02]  /*1cf0*/  ULEA UR6, UR45, UR6, 0x18 ;  /* 0x000000062d067291 */ /* 0x002fe4000f8ec0ff */
[----:B------:R-:W-:Y:S02]  /*1d00*/  UISETP.GE.U32.AND UP0, UPT, UR47, 0x3f, UPT ;  /* 0x0000003f2f00788c */ /* 0x000fe4000bf06070 */
[----:B------:R-:W-:Y:S02]  /*1d10*/  ULEA UR4, UR7, UR6, 0x3 ;  /* 0x0000000607047291 */ /* 0x000fe4000f8e18ff */
[----:B------:R-:W-:Y:S01]  /*1d20*/  ULEA UR11, UR20, UR46, 0x8 ;  /* 0x0000002e140b7291 */ /* 0x000fe2000f8e40ff */
[----:B------:R-:W-:-:S06]  /*1d30*/  UMOV UR13, URZ ;  /* 0x000000ff000d7c82 */ /* 0x000fcc0008000000 */
[----:B------:R1:W2:Y:S01]  /*1d40*/  SYNCS.PHASECHK.TRANS64.TRYWAIT P0, [UR4+0xb0], R0 ;  /* 0x0000b000ff0075a7 */ /* 0x0002a20008001104 */
[----:B------:R-:W-:-:S04]  /*1d50*/  ULEA.HI UR4, UR16, UR16, URZ, 0x1 ;  /* 0x0000001010047291 */ /* 0x000fc8000f8f08ff */
[----:B------:R-:W-:-:S04]  /*1d60*/  USHF.L.U32 UR4, UR4, 0x7, URZ ;  /* 0x0000000704047899 */ /* 0x000fc800080006ff */
[----:B------:R-:W-:-:S04]  /*1d70*/  ULOP3.LUT UR35, UR4, 0xffffff00, URZ, 0xc0, !UPT ;  /* 0xffffff0004237892 */ /* 0x000fc8000f8ec0ff */
[----:B------:R-:W-:Y:S01]  /*1d80*/  UIADD3 UR35, UPT, UPT, UR43, UR35, URZ ;  /* 0x000000232b237290 */ /* 0x000fe2000fffe0ff */
[----:B------:R-:W-:Y:S11]  /*1d90*/  BRA.U !UP0, `(.L_x_26) ;  /* 0x0000000108c47547 */ /* 0x000ff6000b800000 */
[----:B------:R-:W-:Y:S01]  /*1da0*/  UMOV UR16, UR41 ;  /* 0x0000002900107c82 */ /* 0x000fe20008000000 */
[----:B------:R-:W-:Y:S01]  /*1db0*/  UMOV UR4, UR7 ;  /* 0x0000000700047c82 */ /* 0x000fe20008000000 */
[----:B------:R-:W-:-:S05]  /*1dc0*/  UMOV UR34, URZ ;  /* 0x000000ff00227c82 */ /* 0x000fca0008000000 */
.L_x_32:
[----:B------:R-:W-:Y:S01]  /*1dd0*/  ULEA UR33, UR4, UR6, 0x3 ;  /* 0x0000000604217291 */ /* 0x000fe2000f8e18ff */
[----:B------:R-:W-:Y:S01]  /*1de0*/  @P3 MOV R2, 0x4000 ;  /* 0x0000400000023802 */ /* 0x000fe20000000f00 */
[----:B--234-:R-:W-:Y:S10]  /*1df0*/  @P0 BRA `(.L_x_27) ;  /* 0x00000000000c0947 */ /* 0x01cff40003800000 */
[----:B------:R-:W-:-:S04]  /*1e00*/  SHF.L.U32 R3, R12, 0x1f, RZ ;  /* 0x0000001f0c037819 */ /* 0x000fc800000006ff */
[----:B------:R-:W2:Y:S02]  /*1e10*/  SYNCS.PHASECHK.TRANS64.TRYWAIT P0, [UR33+0xb0], R3 ;  /* 0x0000b003ff0075a7 */ /* 0x000ea40008001121 */
[----:B--2---:R-:W-:Y:S05]  /*1e20*/  @!P0 BRA `(.L_x_28) ;  /* 0x000000a800c88947 */ /* 0x004fea0003800000 */
.L_x_27:
[----:B------:R2:W-:Y:S01]  /*1e30*/  @P3 SYNCS.ARRIVE.TRANS64 RZ, [UR33], R2 ;  /* 0x00000002ffff39a7 */ /* 0x0005e20008000021 */
[----:B------:R-:W-:Y:S02]  /*1e40*/  ULOP3.LUT UR5, UR23, 0x2, URZ, 0xfc, !UPT ;  /* 0x0000000217057892 */ /* 0x000fe4000f8efcff */
[----:B------:R-:W-:Y:S02]  /*1e50*/  UIADD3 UR16, UPT, UPT, UR16, 0x1, URZ ;  /* 0x0000000110107890 */ /* 0x000fe4000fffe0ff */
[----:B------:R-:W-:Y:S02]  /*1e60*/  UISETP.NE.AND UP0, UPT, UR5, 0x2, UPT ;  /* 0x000000020500788c */ /* 0x000fe4000bf05270 */
[----:B------:R-:W-:-:S07]  /*1e70*/  UISETP.NE.AND UP2, UPT, UR16, 0x1, UPT ;  /* 0x000000011000788c */ /* 0x000fce000bf45270 */
[----:B------:R-:W-:Y:S05]  /*1e80*/  BRA.U UP0, `(.L_x_29) ;  /* 0x0000000100047547 */ /* 0x000fea000b800000 */
[----:B------:R-:W-:Y:S05]  /*1e90*/  BPT.TRAP 0x1 ;  /* 0x000000040000795c */ /* 0x000fea0000300000 */
.L_x_29:
[----:B------:R-:W-:Y:S04]  /*1ea0*/  BSSY.RECONVERGENT B0, `(.L_x_30) ;  /* 0x0000003000007945 */ /* 0x000fe80003800200 */
[----:B------:R-:W-:Y:S05]  /*1eb0*/  @!P2 BRA `(.L_x_31) ;  /* 0x000000000004a947 */ /* 0x000fea0003800000 */
[----:B------:R-:W-:Y:S05]  /*1ec0*/  BPT.TRAP 0x1 ;  /* 0x000000040000795c */ /* 0x000fea0000300000 */
.L_x_31:
[----:B------:R-:W-:Y:S05]  /*1ed0*/  BSYNC.RECONVERGENT B0 ;  /* 0x0000000000007941 */ /* 0x000fea0003800200 */
.L_x_30:
[----:B------:R-:W-:Y:S02]  /*1ee0*/  UIADD3 UR5, UPT, UPT, UR4, 0x1, URZ ;  /* 0x0000000104057890 */ /* 0x000fe4000fffe0ff */
[----:B------:R-:W-:Y:S02]  /*1ef0*/  UIADD3 UR14, UP1, UPT, UR26, 0x80, URZ ;  /* 0x000000801a0e7890 */ /* 0x000fe4000ff3e0ff */
[----:B------:R-:W-:Y:S02]  /*1f00*/  UISETP.NE.AND UP0, UPT, UR5, 0x16, UPT ;  /* 0x000000160500788c */ /* 0x000fe4000bf05270 */
[----:B------:R-:W-:Y:S02]  /*1f10*/  ULOP3.LUT UR33, UR33, 0xfefffff8, URZ, 0xc0, !UPT ;  /* 0xfefffff821217892 */ /* 0x000fe4000f8ec0ff */
[----:B------:R-:W-:Y:S02]  /*1f20*/  USEL UR8, URZ, 0x1, UP0 ;  /* 0x00000001ff087887 */ /* 0x000fe40008000000 */
[----:B------:R-:W-:-:S02]  /*1f30*/  USEL UR7, UR5, URZ, UP0 ;  /* 0x000000ff05077287 */ /* 0x000fc40008000000 */
[----:B------:R-:W-:Y:S02]  /*1f40*/  UIADD3.X UR15, UPT, UPT, URZ, UR27, URZ, UP1, !UPT ;  /* 0x0000001bff0f7290 */ /* 0x000fe40008ffe4ff */
[----:B------:R-:W-:Y:S01]  /*1f50*/  ULEA UR5, UR7, UR6, 0x3 ;  /* 0x0000000607057291 */ /* 0x000fe2000f8e18ff */
[----:B------:R-:W-:Y:S01]  /*1f60*/  LOP3.LUT R12, R12, UR8, RZ, 0x3c, !PT ;  /* 0x000000080c0c7c12 */ /* 0x000fe2000f8e3cff */
[----:B------:R-:W-:Y:S02]  /*1f70*/  USHF.L.U32 UR8, UR4, 0xc, URZ ;  /* 0x0000000c04087899 */ /* 0x000fe400080006ff */
[----:B------:R-:W-:Y:S01]  /*1f80*/  UIADD3 UR4, UP0, UPT, UR26, 0x180, URZ ;  /* 0x000001801a047890 */ /* 0x000fe2000ff1e0ff */
[----:B-1----:R-:W-:Y:S01]  /*1f90*/  SHF.L.U32 R0, R12, 0x1f, RZ ;  /* 0x0000001f0c007819 */ /* 0x002fe200000006ff */
[----:B------:R-:W-:Y:S02]  /*1fa0*/  ULOP3.LUT UR32, UR8, UR22, URZ, 0xfc, !UPT ;  /* 0x0000001608207292 */ /* 0x000fe4000f8efcff */
[----:B------:R-:W-:Y:S01]  /*1fb0*/  UPRMT UR13, URZ, 0x5410, UR21 ;  /* 0x00005410ff0d7896 */ /* 0x000fe20008000015 */
[----:B------:R3:W4:Y:S01]  /*1fc0*/  SYNCS.PHASECHK.TRANS64.TRYWAIT P0, [UR5+0xb0], R0 ;  /* 0x0000b000ff0075a7 */ /* 0x0007220008001105 */
[----:B------:R-:W-:-:S02]  /*1fd0*/  UIADD3 UR32, UPT, UPT, UR6, 0xc600, UR32 ;  /* 0x0000c60006207890 */ /* 0x000fc4000fffe020 */
[----:B------:R-:W-:Y:S02]  /*1fe0*/  UIADD3 UR8, UPT, UPT, UR6, 0x22600, UR8 ;  /* 0x0002260006087890 */ /* 0x000fe4000fffe008 */
[----:B------:R-:W-:Y:S01]  /*1ff0*/  UIADD3.X UR5, UPT, UPT, URZ, UR27, URZ, UP0, !UPT ;  /* 0x0000001bff057290 */ /* 0x000fe200087fe4ff */
[----:B------:R-:W-:Y:S01]  /*2000*/  UMOV UR18, 0x0 ;  /* 0x0000000000127882 */ /* 0x000fe20000000000 */
[----:B------:R-:W-:Y:S01]  /*2010*/  UMOV UR19, 0x10000000 ;  /* 0x1000000000137882 */ /* 0x000fe20000000000 */
[----:B------:R-:W-:Y:S01]  /*2020*/  UMOV UR10, UR34 ;  /* 0x00000022000a7c82 */ /* 0x000fe20008000000 */
[----:B------:R-:W-:Y:S01]  /*2030*/  UMOV UR12, UR36 ;  /* 0x00000024000c7c82 */ /* 0x000fe20008000000 */
[----:B------:R-:W-:Y:S01]  /*2040*/  UMOV UR9, UR33 ;  /* 0x0000002100097c82 */ /* 0x000fe20008000000 */
[----:B------:R1:W-:Y:S03]  /*2050*/  UTMALDG.3D.MULTICAST.2CTA [UR32], [UR14], UR13, desc[UR18] ;  /* 0x000012200e0073b4 */ /* 0x0003e6000821180d */
[----:B------:R2:W-:Y:S01]  /*2060*/  UTMALDG.3D.2CTA [UR8], [UR4], desc[UR18] ;  /* 0x00001208040075b4 */ /* 0x0005e20008211000 */
[----:B-1----:R-:W-:Y:S01]  /*2070*/  UIADD3 UR34, UPT, UPT, UR34, 0x20, URZ ;  /* 0x0000002022227890 */ /* 0x002fe2000fffe0ff */
[----:B------:R-:W-:Y:S01]  /*2080*/  UMOV UR13, UR25 ;  /* 0x00000019000d7c82 */ /* 0x000fe20008000000 */
[----:B--2---:R-:W-:Y:S01]  /*2090*/  UMOV UR4, UR7 ;  /* 0x0000000700047c82 */ /* 0x004fe20008000000 */
[----:B------:R-:W-:Y:S09]  /*20a0*/  BRA.U UP2, `(.L_x_32) ;  /* 0xfffffffd02487547 */ /* 0x000ff2000b83ffff */
.L_x_26:
[----:B------:R-:W-:Y:S01]  /*20b0*/  ULEA UR4, UR7, UR6, 0x3 ;  /* 0x0000000607047291 */ /* 0x000fe2000f8e18ff */
[----:B-1-3--:R-:W-:Y:S01]  /*20c0*/  SHF.L.U32 R0, R12, 0x1f, RZ ;  /* 0x0000001f0c007819 */ /* 0x00afe200000006ff */
[----:B------:R-:W-:Y:S01]  /*20d0*/  @!P1 SYNCS.ARRIVE.TRANS64.A1T0 RZ, [UR6+0x1a8], RZ ;  /* 0x0001a8ffffff99a7 */ /* 0x000fe20008100006 */
[----:B------:R-:W-:-:S06]  /*20e0*/  UISETP.GT.AND UP0, UPT, UR40, UR39, UPT ;  /* 0x000000272800728c */ /* 0x000fcc000bf04270 */
[----:B--2-4-:R1:W2:Y:S03]  /*20f0*/  SYNCS.PHASECHK.TRANS64.TRYWAIT P0, [UR4+0xb0], R0 ;  /* 0x0000b000ff0075a7 */ /* 0x0142a60008001104 */
[----:B------:R-:W-:Y:S05]  /*2100*/  BRA.U !UP0, `(.L_x_33) ;  /* 0x0000000108c47547 */ /* 0x000fea000b800000 */
[----:B------:R-:W-:Y:S01]  /*2110*/  UIADD3 UR24, UPT, UPT, UR44, UR13, URZ ;  /* 0x0000000d2c187290 */ /* 0x000fe2000fffe0ff */
[----:B------:R-:W-:-:S11]  /*2120*/  UMOV UR4, UR7 ;  /* 0x0000000700047c82 */ /* 0x000fd60008000000 */
.L_x_39:
[----:B------:R-:W-:Y:S01]  /*2130*/  ULEA UR17, UR4, UR6, 0x3 ;  /* 0x0000000604117291 */ /* 0x000fe2000f8e18ff */
[----:B--2---:R-:W-:Y:S01]  /*2140*/  @P3 MOV R2, 0x4000 ;  /* 0x0000400000023802 */ /* 0x004fe20000000f00 */
[----:B--2-4-:R-:W-:Y:S10]  /*2150*/  @P0 BRA `(.L_x_34) ;  /* 0x00000000000c0947 */ /* 0x014ff40003800000 */
[----:B------:R-:W-:-:S04]  /*2160*/  SHF.L.U32 R3, R12, 0x1f, RZ ;  /* 0x0000001f0c037819 */ /* 0x000fc800000006ff */
[----:B------:R-:W2:Y:S02]  /*2170*/  SYNCS.PHASECHK.TRANS64.TRYWAIT P0, [UR17+0xb0], R3 ;  /* 0x0000b003ff0075a7 */ /* 0x000ea40008001111 */
[----:B--2---:R-:W-:Y:S05]  /*2180*/  @!P0 BRA `(.L_x_35) ;  /* 0x000000a800088947 */ /* 0x004fea0003800000 */
.L_x_34:
[----:B------:R2:W-:Y:S01]  /*2190*/  @P3 SYNCS.ARRIVE.TRANS64 RZ, [UR17], R2 ;  /* 0x00000002ffff39a7 */ /* 0x0005e20008000011 */
[----:B------:R-:W-:-:S04]  /*21a0*/  ULOP3.LUT UR5, UR23, 0x2, URZ, 0xfc, !UPT ;  /* 0x0000000217057892 */ /* 0x000fc8000f8efcff */
[----:B------:R-:W-:-:S09]  /*21b0*/  UISETP.NE.AND UP0, UPT, UR5, 0x2, UPT ;  /* 0x000000020500788c */ /* 0x000fd2000bf05270 */
[----:B------:R-:W-:Y:S05]  /*21c0*/  BRA.U UP0, `(.L_x_36) ;  /* 0x0000000100047547 */ /* 0x000fea000b800000 */
[----:B------:R-:W-:Y:S05]  /*21d0*/  BPT.TRAP 0x1 ;  /* 0x000000040000795c */ /* 0x000fea0000300000 */
.L_x_36:
[----:B------:R-:W-:Y:S04]  /*21e0*/  BSSY.RECONVERGENT B0, `(.L_x_37) ;  /* 0x0000003000007945 */ /* 0x000fe80003800200 */
[----:B------:R-:W-:Y:S05]  /*21f0*/  @!P2 BRA `(.L_x_38) ;  /* 0x000000000004a947 */ /* 0x000fea0003800000 */
[----:B------:R-:W-:Y:S05]  /*2200*/  BPT.TRAP 0x1 ;  /* 0x000000040000795c */ /* 0x000fea0000300000 */
.L_x_38:
[----:B------:R-:W-:Y:S05]  /*2210*/  BSYNC.RECONVERGENT B0 ;  /* 0x0000000000007941 */ /* 0x000fea0003800200 */
.L_x_37:
[----:B------:R-:W-:Y:S02]  /*2220*/  UIADD3 UR5, UPT, UPT, UR4, 0x1, URZ ;  /* 0x0000000104057890 */ /* 0x000fe4000fffe0ff */
[----:B------:R-:W-:Y:S02]  /*2230*/  USHF.L.U32 UR18, UR13, 0x5, URZ ;  /* 0x000000050d127899 */ /* 0x000fe400080006ff */
[----:B------:R-:W-:Y:S02]  /*2240*/  UISETP.NE.AND UP0, UPT, UR5, 0x16, UPT ;  /* 0x000000160500788c */ /* 0x000fe4000bf05270 */
[----:B------:R-:W-:Y:S02]  /*2250*/  ULOP3.LUT UR17, UR17, 0xfefffff8, URZ, 0xc0, !UPT ;  /* 0xfefffff811117892 */ /* 0x000fe4000f8ec0ff */
[----:B------:R-:W-:Y:S02]  /*2260*/  USEL UR8, URZ, 0x1, UP0 ;  /* 0x00000001ff087887 */ /* 0x000fe40008000000 */
[----:B------:R-:W-:-:S02]  /*2270*/  USEL UR7, UR5, URZ, UP0 ;  /* 0x000000ff05077287 */ /* 0x000fc40008000000 */
[----:B------:R-:W-:Y:S02]  /*2280*/  UIADD3 UR14, UP0, UPT, UR26, 0x180, URZ ;  /* 0x000001801a0e7890 */ /* 0x000fe4000ff1e0ff */
        /* <DEDUP_REMOVED lines=9> */
[----:B------:R-:W-:Y:S02]  /*2320*/  UIADD3.X UR5, UPT, UPT, URZ, UR27, URZ, UP1, !UPT ;  /* 0x0000001bff057290 */ /* 0x000fe40008ffe4ff */
[----:B------:R-:W-:Y:S02]  /*2330*/  UIADD3 UR8, UPT, UPT, UR6, 0x22600, UR8 ;  /* 0x0002260006087890 */ /* 0x000fe4000fffe008 */
[----:B------:R-:W-:Y:S01]  /*2340*/  UIADD3.X UR15, UPT, UPT, URZ, UR27, URZ, UP0, !UPT ;  /* 0x0000001bff0f7290 */ /* 0x000fe200087fe4ff */
[----:B------:R-:W-:Y:S01]  /*2350*/  UMOV UR28, 0x0 ;  /* 0x00000000001c7882 */ /* 0x000fe20000000000 */
[----:B------:R-:W-:Y:S01]  /*2360*/  UMOV UR29, 0x10000000 ;  /* 0x10000000001d7882 */ /* 0x000fe20000000000 */
[----:B------:R-:W-:Y:S01]  /*2370*/  UMOV UR19, UR35 ;  /* 0x0000002300137c82 */ /* 0x000fe20008000000 */
[----:B------:R-:W-:Y:S01]  /*2380*/  UMOV UR20, UR36 ;  /* 0x0000002400147c82 */ /* 0x000fe20008000000 */
[----:B------:R-:W-:Y:S01]  /*2390*/  UMOV UR12, UR36 ;  /* 0x00000024000c7c82 */ /* 0x000fe20008000000 */
[----:B------:R1:W-:Y:S01]  /*23a0*/  UTMALDG.3D.MULTICAST.2CTA [UR16], [UR4], UR10, desc[UR28] ;  /* 0x00001c10040073b4 */ /* 0x0003e2000821180a */
[----:B------:R-:W-:Y:S01]  /*23b0*/  UMOV UR9, UR17 ;  /* 0x0000001100097c82 */ /* 0x000fe20008000000 */
[----:B------:R-:W-:-:S04]  /*23c0*/  UIADD3 UR13, UPT, UPT, UR13, 0x1, URZ ;  /* 0x000000010d0d7890 */ /* 0x000fc8000fffe0ff */
[----:B------:R-:W-:Y:S01]  /*23d0*/  UISETP.NE.AND UP0, UPT, UR13, UR24, UPT ;  /* 0x000000180d00728c */ /* 0x000fe2000bf05270 */
[----:B-1----:R-:W-:Y:S01]  /*23e0*/  UMOV UR10, UR18 ;  /* 0x00000012000a7c82 */ /* 0x002fe20008000000 */
[----:B------:R-:W-:Y:S01]  /*23f0*/  UMOV UR4, UR7 ;  /* 0x0000000700047c82 */ /* 0x000fe20008000000 */
[----:B------:R3:W-:Y:S06]  /*2400*/  UTMALDG.3D.2CTA [UR8], [UR14], desc[UR28] ;  /* 0x00001c080e0075b4 */ /* 0x0007ec0008211000 */
[----:B---3--:R-:W-:Y:S05]  /*2410*/  BRA.U UP0, `(.L_x_39) ;  /* 0xfffffffd00447547 */ /* 0x008fea000b83ffff */
.L_x_33:
[C---:B------:R-:W-:Y:S01]  /*2420*/  LEA R3, R11.reuse, UR6, 0x3 ;  /* 0x000000060b037c11 */ /* 0x040fe2000f8e18ff */
[----:B------:R-:W-:Y:S01]  /*2430*/  NOP ;  /* 0x0000000000007918 */ /* 0x000fe20000000000 */
[----:B-1----:R-:W-:Y:S02]  /*2440*/  SHF.L.U32 R0, R10, 0x1f, RZ ;  /* 0x0000001f0a007819 */ /* 0x002fe400000006ff */
[----:B------:R-:W-:Y:S02]  /*2450*/  LEA R5, R11, UR6, 0x4 ;  /* 0x000000060b057c11 */ /* 0x000fe4000f8e20ff */
[----:B--2-4-:R-:W1:Y:S02]  /*2460*/  SYNCS.PHASECHK.TRANS64.TRYWAIT P0, [R3+URZ+0x1b0], R0 ;  /* 0x0001b000030075a7 */ /* 0x014e6400080011ff */
[----:B-1----:R-:W-:Y:S05]  /*2470*/  @!P0 BRA `(.L_x_40) ;  /* 0x000000a400648947 */ /* 0x002fea0003800000 */
.L_x_163:
[----:B------:R-:W2:Y:S01]  /*2480*/  LDS.128 R4, [R5+0x220] ;  /* 0x0002200005047984 */ /* 0x000ea20000000c00 */
[----:B------:R-:W-:Y:S01]  /*2490*/  UISETP.GE.AND UP0, UPT, UR42, 0x1, UPT ;  /* 0x000000012a00788c */ /* 0x000fe2000bf06270 */
[----:B------:R-:W-:Y:S01]  /*24a0*/  @!PT LDS RZ, [RZ] ;  /* 0x00000000fffff984 */ /* 0x000fe20000000800 */
[----:B------:R-:W-:Y:S01]  /*24b0*/  @!PT LDS RZ, [RZ] ;  /* 0x00000000fffff984 */ /* 0x000fe20000000800 */
[----:B------:R-:W-:Y:S01]  /*24c0*/  @!PT LDS RZ, [RZ] ;  /* 0x00000000fffff984 */ /* 0x000fe20000000800 */
[----:B------:R-:W-:Y:S01]  /*24d0*/  @!PT LDS RZ, [RZ] ;  /* 0x00000000fffff984 */ /* 0x000fe20000000800 */
[----:B------:R3:W-:Y:S06]  /*24e0*/  MEMBAR.ALL.CTA ;  /* 0x0000000000007992 */ /* 0x0007ec0000008000 */
[----:B---3--:R-:W3:Y:S01]  /*24f0*/  FENCE.VIEW.ASYNC.S ;  /* 0x00000000000073c6 */ /* 0x008ee20000000000 */
[----:B--2---:R-:W-:-:S13]  /*2500*/  LOP3.LUT P0, RZ, R6, 0x1, RZ, 0xc0, !PT ;  /* 0x0000000106ff7812 */ /* 0x004fda000780c0ff */
[----:B---3--:R-:W-:Y:S01]  /*2510*/  VOTEU.ANY UP1, P0 ;  /* 0x0000000000ff7886 */ /* 0x008fe20000020100 */
[----:B------:R-:W-:-:S13]  /*2520*/  PLOP3.LUT P0, PT, PT, PT, UP1, 0x80, 0x8 ;  /* 0x000000000008781c */ /* 0x000fda0003f0f018 */
[----:B-1----:R-:W-:Y:S02]  /*2530*/  @P0 LOP3.LUT R0, R5, 0xffff, RZ, 0xc0, !PT ;  /* 0x0000ffff05000812 */ /* 0x002fe400078ec0ff */
[----:B------:R-:W-:Y:S02]  /*2540*/  @P0 MOV R2, R4 ;  /* 0x0000000400020202 */ /* 0x000fe40000000f00 */
[----:B------:R-:W-:Y:S01]  /*2550*/  @P0 R2UR UR5, R0 ;  /* 0x00000000000502ca */ /* 0x000fe200000e0000 */
[----:B------:R-:W-:Y:S01]  /*2560*/  VIADD R0, R3, 0x1c0 ;  /* 0x000001c003007836 */ /* 0x000fe20000000000 */
[----:B------:R-:W-:Y:S02]  /*2570*/  @P0 SHF.R.U32.HI R4, RZ, 0x10, R5 ;  /* 0x00000010ff040819 */ /* 0x000fe40000011605 */
[----:B------:R-:W-:Y:S02]  /*2580*/  @P0 R2UR UR8, R2 ;  /* 0x00000000020802ca */ /* 0x000fe400000e0000 */
[----:B------:R-:W-:-:S02]  /*2590*/  PRMT R0, RZ, 0x654, R0 ;  /* 0x00000654ff007816 */ /* 0x000fc40000000000 */
[----:B------:R-:W-:Y:S02]  /*25a0*/  @P0 R2UR UR4, R4 ;  /* 0x00000000040402ca */ /* 0x000fe400000e0000 */
[----:B------:R1:W-:Y:S03]  /*25b0*/  SYNCS.ARRIVE.TRANS64.RED.A1T0 RZ, [R0+URZ], RZ ;  /* 0x000000ff00ff79a7 */ /* 0x0003e600081004ff */
[----:B------:R-:W-:-:S04]  /*25c0*/  @UP1 UMOV UR30, UR5 ;  /* 0x00000005001e1c82 */ /* 0x000fc80008000000 */
[----:B------:R-:W-:-:S04]  /*25d0*/  @UP1 UMOV UR31, UR8 ;  /* 0x00000008001f1c82 */ /* 0x000fc80008000000 */
[----:B------:R-:W-:Y:S01]  /*25e0*/  @UP1 UMOV UR36, UR4 ;  /* 0x0000000400241c82 */ /* 0x000fe20008000000 */
[----:B------:R-:W-:Y:S05]  /*25f0*/  BRA.U !UP0, `(.L_x_41) ;  /* 0x0000000108d47547 */ /* 0x000fea000b800000 */
[----:B------:R-:W2:Y:S01]  /*2600*/  LDCU.128 UR12, c[0x0][0xb10] ;  /* 0x00016200ff0c77ac */ /* 0x000ea20008000c00 */
[----:B------:R-:W3:Y:S01]  /*2610*/  LDCU UR24, c[0x0][0xb20] ;  /* 0x00016400ff1877ac */ /* 0x000ee20008000800 */
[----:B------:R-:W4:Y:S01]  /*2620*/  LDCU UR20, c[0x0][0xb0c] ;  /* 0x00016180ff1477ac */ /* 0x000f220008000800 */
[----:B------:R-:W1:Y:S01]  /*2630*/  LDCU.64 UR10, c[0x0][0xb28] ;  /* 0x00016500ff0a77ac */ /* 0x000e620008000a00 */
[----:B------:R-:W-:Y:S02]  /*2640*/  UISETP.NE.AND UP3, UPT, UR42, 0x1, UPT ;  /* 0x000000012a00788c */ /* 0x000fe4000bf65270 */
[----:B--2---:R-:W-:Y:S02]  /*2650*/  UIMAD.WIDE.U32 UR8, UR37, UR15, URZ ;  /* 0x0000000f250872a5 */ /* 0x004fe4000f8e00ff */
[----:B------:R-:W-:Y:S02]  /*2660*/  UIMAD.WIDE.U32 UR4, UR38, UR12, URZ ;  /* 0x0000000c260472a5 */ /* 0x000fe4000f8e00ff */
[----:B------:R-:W-:-:S02]  /*2670*/  UISETP.NE.AND UP0, UPT, UR14, 0x1, UPT ;  /* 0x000000010e00788c */ /* 0x000fc4000bf05270 */
[----:B------:R-:W-:Y:S01]  /*2680*/  UIMAD.WIDE.U32 UR28, UR30, UR15, URZ ;  /* 0x0000000f1e1c72a5 */ /* 0x000fe2000f8e00ff */
[----:B------:R-:W-:Y:S02]  /*2690*/  UMOV UR8, UR9 ;  /* 0x0000000900087c82 */ /* 0x000fe40008000000 */
[----:B------:R-:W-:Y:S01]  /*26a0*/  UMOV UR4, UR5 ;  /* 0x0000000500047c82 */ /* 0x000fe20008000000 */
[----:B---3--:R-:W-:Y:S02]  /*26b0*/  USHF.R.U32.HI UR8, URZ, UR24, UR8 ;  /* 0x00000018ff087299 */ /* 0x008fe40008011608 */
[----:B----4-:R-:W-:Y:S02]  /*26c0*/  UISETP.NE.AND UP2, UPT, UR20, 0x1, UPT ;  /* 0x000000011400788c */ /* 0x010fe4000bf45270 */
[----:B------:R-:W-:Y:S02]  /*26d0*/  USHF.R.U32.HI UR4, URZ, UR13, UR4 ;  /* 0x0000000dff047299 */ /* 0x000fe40008011604 */
[----:B------:R-:W-:-:S02]  /*26e0*/  USEL UR5, UR37, UR8, !UP0 ;  /* 0x0000000825057287 */ /* 0x000fc4000c000000 */
[----:B------:R-:W-:Y:S02]  /*26f0*/  USEL UR8, UR38, UR4, !UP2 ;  /* 0x0000000426087287 */ /* 0x000fe4000d000000 */
[----:B-1----:R-:W-:Y:S01]  /*2700*/  UIMAD.WIDE.U32 UR16, UR5, UR10, URZ ;  /* 0x0000000a051072a5 */ /* 0x002fe2000f8e00ff */
[----:B------:R-:W-:Y:S01]  /*2710*/  UMOV UR4, UR29 ;  /* 0x0000001d00047c82 */ /* 0x000fe20008000000 */
[----:B------:R-:W-:Y:S02]  /*2720*/  UIMAD.WIDE.U32 UR18, UR31, UR12, URZ ;  /* 0x0000000c1f1272a5 */ /* 0x000fe4000f8e00ff */
[----:B------:R-:W-:-:S03]  /*2730*/  UIMAD.WIDE.U32 UR28, UR8, UR10, URZ ;  /* 0x0000000a081c72a5 */ /* 0x000fc6000f8e00ff */
[----:B------:R-:W-:Y:S01]  /*2740*/  UMOV UR16, UR17 ;  /* 0x0000001100107c82 */ /* 0x000fe20008000000 */
[----:B------:R-:W-:Y:S02]  /*2750*/  USHF.R.U32.HI UR4, URZ, UR24, UR4 ;  /* 0x00000018ff047299 */ /* 0x000fe40008011604 */
[----:B------:R-:W-:Y:S01]  /*2760*/  @UP3 USHF.R.U32.HI UR5, URZ, UR11, UR16 ;  /* 0x0000000bff053299 */ /* 0x000fe20008011610 */
[----:B------:R-:W-:Y:S01]  /*2770*/  UMOV UR18, UR19 ;  /* 0x0000001300127c82 */ /* 0x000fe20008000000 */
[----:B------:R-:W-:Y:S01]  /*2780*/  UMOV UR28, UR29 ;  /* 0x0000001d001c7c82 */ /* 0x000fe20008000000 */
[----:B------:R-:W-:Y:S02]  /*2790*/  USHF.R.U32.HI UR13, URZ, UR13, UR18 ;  /* 0x0000000dff0d7299 */ /* 0x000fe40008011612 */
[----:B------:R-:W-:Y:S02]  /*27a0*/  USEL UR4, UR30, UR4, !UP0 ;  /* 0x000000041e047287 */ /* 0x000fe4000c000000 */
[----:B------:R-:W-:-:S02]  /*27b0*/  @UP3 USHF.R.U32.HI UR8, URZ, UR11, UR28 ;  /* 0x0000000bff083299 */ /* 0x000fc4000801161c */
[----:B------:R-:W-:Y:S02]  /*27c0*/  UIMAD UR9, UR42, UR5, URZ ;  /* 0x000000052a0972a4 */ /* 0x000fe4000f8e02ff */
[----:B------:R-:W-:Y:S02]  /*27d0*/  USEL UR5, UR31, UR13, !UP2 ;  /* 0x0000000d1f057287 */ /* 0x000fe4000d000000 */
[----:B------:R-:W-:Y:S02]  /*27e0*/  UIMAD UR12, UR42, UR8, URZ ;  /* 0x000000082a0c72a4 */ /* 0x000fe4000f8e02ff */
[----:B------:R-:W-:Y:S02]  /*27f0*/  UISETP.GE.AND UP0, UPT, UR4, UR9, UPT ;  /* 0x000000090400728c */ /* 0x000fe4000bf06270 */
[----:B------:R-:W-:Y:S02]  /*2800*/  UIMAD.WIDE.U32 UR16, UR4, UR10, URZ ;  /* 0x0000000a041072a5 */ /* 0x000fe4000f8e00ff */
[----:B------:R-:W-:-:S02]  /*2810*/  UISETP.GE.OR UP0, UPT, UR5, UR12, UP0 ;  /* 0x0000000c0500728c */ /* 0x000fc40008706670 */
        /* <DEDUP_REMOVED lines=19> */
.L_x_41:
[----:B------:R-:W2:Y:S02]  /*2950*/  LDCU UR4, c[0x0][0xb30] ;  /* 0x00016600ff0477ac */ /* 0x000ea40008000800 */
[----:B--2---:R-:W-:-:S09]  /*2960*/  UISETP.NE.AND UP0, UPT, UR4, 0x1, UPT ;  /* 0x000000010400788c */ /* 0x004fd2000bf05270 */
[----:B------:R-:W-:Y:S05]  /*2970*/  BRA.U UP0, `(.L_x_42) ;  /* 0x0000000100447547 */ /* 0x000fea000b800000 */
[----:B------:R-:W2:Y:S01]  /*2980*/  LDCU.128 UR12, c[0x0][0xb10] ;  /* 0x00016200ff0c77ac */ /* 0x000ea20008000c00 */
[----:B------:R-:W3:Y:S01]  /*2990*/  LDCU UR10, c[0x0][0xb0c] ;  /* 0x00016180ff0a77ac */ /* 0x000ee20008000800 */
[----:B------:R-:W4:Y:S01]  /*29a0*/  LDCU UR11, c[0x0][0xb20] ;  /* 0x00016400ff0b77ac */ /* 0x000f220008000800 */
[----:B--2---:R-:W-:Y:S02]  /*29b0*/  UIMAD.WIDE.U32 UR8, UR31, UR12, URZ ;  /* 0x0000000c1f0872a5 */ /* 0x004fe4000f8e00ff */
[----:B------:R-:W-:Y:S02]  /*29c0*/  UIMAD.WIDE.U32 UR4, UR30, UR15, URZ ;  /* 0x0000000f1e0472a5 */ /* 0x000fe4000f8e00ff */
[----:B---3--:R-:W-:Y:S02]  /*29d0*/  UISETP.NE.AND UP2, UPT, UR10, 0x1, UPT ;  /* 0x000000010a00788c */ /* 0x008fe4000bf45270 */
[----:B------:R-:W-:Y:S01]  /*29e0*/  UISETP.NE.AND UP0, UPT, UR14, 0x1, UPT ;  /* 0x000000010e00788c */ /* 0x000fe2000bf05270 */
[----:B------:R-:W-:-:S02]  /*29f0*/  UMOV UR8, UR9 ;  /* 0x0000000900087c82 */ /* 0x000fc40008000000 */
[----:B------:R-:W-:Y:S01]  /*2a00*/  UMOV UR4, UR5 ;  /* 0x0000000500047c82 */ /* 0x000fe20008000000 */
[----:B------:R-:W-:Y:S02]  /*2a10*/  USHF.R.U32.HI UR13, URZ, UR13, UR8 ;  /* 0x0000000dff0d7299 */ /* 0x000fe40008011608 */
[----:B----4-:R-:W-:Y:S02]  /*2a20*/  USHF.R.U32.HI UR4, URZ, UR11, UR4 ;  /* 0x0000000bff047299 */ /* 0x010fe40008011604 */
[----:B------:R-:W-:Y:S02]  /*2a30*/  USEL UR5, UR31, UR13, !UP2 ;  /* 0x0000000d1f057287 */ /* 0x000fe4000d000000 */
[----:B------:R-:W-:-:S04]  /*2a40*/  USEL UR4, UR30, UR4, !UP0 ;  /* 0x000000041e047287 */ /* 0x000fc8000c000000 */
[----:B------:R-:W-:Y:S02]  /*2a50*/  UIADD3 UR8, UPT, UPT, UR5, -UR4, URZ ;  /* 0x8000000405087290 */ /* 0x000fe4000fffe0ff */
[----:B------:R-:W-:Y:S02]  /*2a60*/  UIADD3 UR4, UPT, UPT, -UR5, UR4, URZ ;  /* 0x0000000405047290 */ /* 0x000fe4000fffe1ff */
[----:B------:R-:W-:Y:S02]  /*2a70*/  UIMAD UR30, UR8, UR14, UR30 ;  /* 0x0000000e081e72a4 */ /* 0x000fe4000f8e021e */
[----:B------:R-:W-:-:S12]  /*2a80*/  UIMAD UR31, UR4, UR10, UR31 ;  /* 0x0000000a041f72a4 */ /* 0x000fd8000f8e021f */
.L_x_42:
[----:B------:R-:W-:Y:S01]  /*2a90*/  VIADD R11, R11, 0x1 ;  /* 0x000000010b0b7836 */ /* 0x000fe20000000000 */
[----:B------:R-:W-:Y:S02]  /*2aa0*/  R2UR UR5, R143 ;  /* 0x000000008f0572ca */ /* 0x000fe400000e0000 */
[----:B------:R-:W-:Y:S02]  /*2ab0*/  R2UR UR4, R142 ;  /* 0x000000008e0472ca */ /* 0x000fe400000e0000 */
[C---:B------:R-:W-:Y:S02]  /*2ac0*/  ISETP.NE.AND P0, PT, R11.reuse, 0x2, PT ;  /* 0x000000020b00780c */ /* 0x040fe40003f05270 */
[----:B------:R-:W-:Y:S02]  /*2ad0*/  PLOP3.LUT P1, PT, PT, PT, PT, 0x80, 0x8 ;  /* 0x000000000008781c */ /* 0x000fe40003f2f070 */
[----:B------:R-:W-:Y:S02]  /*2ae0*/  SEL R3, RZ, 0x1, P0 ;  /* 0x00000001ff037807 */ /* 0x000fe40000000000 */
[----:B------:R-:W-:-:S02]  /*2af0*/  SEL R11, R11, RZ, P0 ;  /* 0x000000ff0b0b7207 */ /* 0x000fc40000000000 */
[----:B------:R-:W-:Y:S01]  /*2b00*/  LOP3.LUT R10, R10, R3, RZ, 0x3c, !PT ;  /* 0x000000030a0a7212 */ /* 0x000fe200078e3cff */
[----:B------:R-:W-:Y:S02]  /*2b10*/  UIADD3 UR16, UPT, UPT, UR31, UR5, URZ ;  /* 0x000000051f107290 */ /* 0x000fe4000fffe0ff */
[----:B------:R-:W-:Y:S01]  /*2b20*/  UIADD3 UR20, UPT, UPT, UR30, UR4, URZ ;  /* 0x000000041e147290 */ /* 0x000fe2000fffe0ff */
[----:B------:R-:W-:Y:S11]  /*2b30*/  BRA.U UP1, `(.L_x_43) ;  /* 0xfffffff101247547 */ /* 0x000ff6000b83ffff */
[----:B------:R-:W-:Y:S01]  /*2b40*/  UIADD3 UR8, UPT, UPT, UR6, 0xb0, URZ ;  /* 0x000000b006087890 */ /* 0x000fe2000fffe0ff */
[----:B------:R-:W-:-:S03]  /*2b50*/  SHF.L.U32 R3, R12, 0x1f, RZ ;  /* 0x0000001f0c037819 */ /* 0x000fc600000006ff */
[----:B------:R-:W-:-:S09]  /*2b60*/  ULEA UR4, UR7, UR8, 0x3 ;  /* 0x0000000807047291 */ /* 0x000fd2000f8e18ff */
[----:B------:R-:W2:Y:S02]  /*2b70*/  SYNCS.PHASECHK.TRANS64.TRYWAIT P0, [UR4], R3 ;  /* 0x00000003ff0075a7 */ /* 0x000ea40008001104 */
[----:B--2---:R-:W-:Y:S05]  /*2b80*/  @!P0 BRA `(.L_x_44) ;  /* 0x0000009c00b48947 */ /* 0x004fea0003800000 */
.L_x_165:
[----:B------:R-:W-:-:S04]  /*2b90*/  UIADD3 UR4, UPT, UPT, UR7, 0x1, URZ ;  /* 0x0000000107047890 */ /* 0x000fc8000fffe0ff */
[----:B------:R-:W-:-:S04]  /*2ba0*/  UISETP.NE.AND UP0, UPT, UR4, 0x16, UPT ;  /* 0x000000160400788c */ /* 0x000fc8000bf05270 */
[----:B------:R-:W-:Y:S02]  /*2bb0*/  USEL UR6, URZ, 0x1, UP0 ;  /* 0x00000001ff067887 */ /* 0x000fe40008000000 */
[----:B------:R-:W-:-:S04]  /*2bc0*/  USEL UR4, UR4, URZ, UP0 ;  /* 0x000000ff04047287 */ /* 0x000fc80008000000 */
[----:B------:R-:W-:Y:S01]  /*2bd0*/  ULEA UR5, UR4, UR8, 0x3 ;  /* 0x0000000804057291 */ /* 0x000fe2000f8e18ff */
[----:B------:R-:W-:-:S04]  /*2be0*/  LOP3.LUT R2, R12, UR6, RZ, 0x3c, !PT ;  /* 0x000000060c027c12 */ /* 0x000fc8000f8e3cff */
[----:B-1----:R-:W-:-:S04]  /*2bf0*/  SHF.L.U32 R3, R2, 0x1f, RZ ;  /* 0x0000001f02037819 */ /* 0x002fc800000006ff */
[----:B------:R-:W1:Y:S02]  /*2c00*/  SYNCS.PHASECHK.TRANS64.TRYWAIT P0, [UR5], R3 ;  /* 0x00000003ff0075a7 */ /* 0x000e640008001105 */
[----:B-1----:R-:W-:Y:S05]  /*2c10*/  @!P0 BRA `(.L_x_45) ;  /* 0x0000009c00a88947 */ /* 0x002fea0003800000 */
.L_x_167:
        /* <DEDUP_REMOVED lines=9> */
.L_x_169:
        /* <DEDUP_REMOVED lines=9> */
.L_x_171:
        /* <DEDUP_REMOVED lines=9> */
.L_x_173:
        /* <DEDUP_REMOVED lines=9> */
.L_x_175:
        /* <DEDUP_REMOVED lines=9> */
.L_x_177:
        /* <DEDUP_REMOVED lines=9> */
.L_x_179:
        /* <DEDUP_REMOVED lines=9> */
.L_x_181:
        /* <DEDUP_REMOVED lines=9> */
.L_x_183:
        /* <DEDUP_REMOVED lines=9> */
.L_x_185:
        /* <DEDUP_REMOVED lines=9> */
.L_x_187:
        /* <DEDUP_REMOVED lines=9> */
.L_x_189:
        /* <DEDUP_REMOVED lines=9> */
.L_x_191:
        /* <DEDUP_REMOVED lines=9> */
.L_x_193:
        /* <DEDUP_REMOVED lines=9> */
.L_x_195:
        /* <DEDUP_REMOVED lines=9> */
.L_x_197:
        /* <DEDUP_REMOVED lines=9> */
.L_x_199:
        /* <DEDUP_REMOVED lines=9> */
.L_x_201:
        /* <DEDUP_REMOVED lines=9> */
.L_x_203:
        /* <DEDUP_REMOVED lines=9> */
.L_x_205:
[----:B------:R-:W-:-:S04]  /*36d0*/  UIADD3 UR4, UPT, UPT, UR4, 0x1, URZ ;  /* 0x0000000104047890 */ /* 0x000fc8000fffe0ff */
[----:B------:R-:W-:-:S04]  /*36e0*/  UISETP.NE.AND UP0, UPT, UR4, 0x16, UPT ;  /* 0x000000160400788c */ /* 0x000fc8000bf05270 */
[----:B------:R-:W-:Y:S02]  /*36f0*/  USEL UR5, URZ, 0x1, UP0 ;  /* 0x00000001ff057887 */ /* 0x000fe40008000000 */
[----:B------:R-:W-:-:S04]  /*3700*/  USEL UR4, UR4, URZ, UP0 ;  /* 0x000000ff04047287 */ /* 0x000fc80008000000 */
[----:B------:R-:W-:Y:S01]  /*3710*/  ULEA UR4, UR4, UR8, 0x3 ;  /* 0x0000000804047291 */ /* 0x000fe2000f8e18ff */
[----:B-1----:R-:W-:-:S04]  /*3720*/  LOP3.LUT R3, R2, UR5, RZ, 0x3c, !PT ;  /* 0x0000000502037c12 */ /* 0x002fc8000f8e3cff */
[----:B------:R-:W-:Y:S01]  /*3730*/  SHF.L.U32 R3, R3, 0x1f, RZ ;  /* 0x0000001f03037819 */ /* 0x000fe200000006ff */
[----:B------:R-:W-:-:S07]  /*3740*/  IMAD.U32 R0, RZ, RZ, UR4 ;  /* 0x00000004ff007e24 */ /* 0x000fce000f8e00ff */
.L_x_65:
[----:B-1----:R1:W2:Y:S02]  /*3750*/  SYNCS.PHASECHK.TRANS64.TRYWAIT P0, [R0+URZ], R3 ;  /* 0x00000003000075a7 */ /* 0x0022a400080011ff */
[----:B--2---:R-:W-:Y:S05]  /*3760*/  @!P0 NANOSLEEP.SYNCS 0x989680 ;  /* 0x009896800000895d */ /* 0x004fea0003900000 */
[----:B------:R-:W2:Y:S02]  /*3770*/  @!P0 SYNCS.PHASECHK.TRANS64 P0, [R0+URZ], R3 ;  /* 0x00000003000085a7 */ /* 0x000ea400080010ff */
[----:B--2---:R-:W-:Y:S05]  /*3780*/  @P0 EXIT ;  /* 0x000000000000094d */ /* 0x004fea0003800000 */
[----:B------:R-:W-:Y:S05]  /*3790*/  BRA `(.L_x_65) ;  /* 0xfffffffc00ec7947 */ /* 0x000fea000383ffff */
.L_x_23:
[----:B------:R-:W-:-:S04]  /*37a0*/  UISETP.NE.AND UP0, UPT, UR45, URZ, UPT ;  /* 0x000000ff2d00728c */ /* 0x000fc8000bf05270 */
[----:B------:R-:W-:-:S09]  /*37b0*/  UISETP.NE.OR UP0, UPT, UR17, 0x1, UP0 ;  /* 0x000000011100788c */ /* 0x000fd20008705670 */
[----:B------:R-:W-:Y:S05]  /*37c0*/  BRA.U UP0, `(.L_x_66) ;  /* 0x0000000500487547 */ /* 0x000fea000b800000 */
[----:B------:R-:W-:Y:S01]  /*37d0*/  ISETP.GE.U32.AND P2, PT, R3, 0x4, PT ;  /* 0x000000040300780c */ /* 0x000fe20003f46070 */
[----:B------:R-:W-:Y:S01]  /*37e0*/  IMAD.MOV.U32 R12, RZ, RZ, 0x1 ;  /* 0x00000001ff0c7424 */ /* 0x000fe200078e00ff */
[----:B------:R-:W-:Y:S02]  /*37f0*/  CS2R R10, SRZ ;  /* 0x00000000000a7805 */ /* 0x000fe4000001ff00 */
[----:B------:R-:W-:Y:S01]  /*3800*/  CS2R R8, SRZ ;  /* 0x0000000000087805 */ /* 0x000fe2000001ff00 */
[----:B------:R-:W-:Y:S01]  /*3810*/  UMOV UR6, 0x400 ;  /* 0x0000040000067882 */ /* 0x000fe20000000000 */
[----:B------:R-:W-:Y:S01]  /*3820*/  UMOV UR5, URZ ;  /* 0x000000ff00057c82 */ /* 0x000fe20008000000 */
[----:B------:R-:W-:-:S12]  /*3830*/  ULEA UR6, UR45, UR6, 0x18 ;  /* 0x000000062d067291 */ /* 0x000fd8000f8ec0ff */
.L_x_70:
[----:B------:R-:W-:Y:S02]  /*3840*/  LEA R0, R8, UR6, 0x3 ;  /* 0x0000000608007c11 */ /* 0x000fe4000f8e18ff */
[----:B------:R-:W-:-:S03]  /*3850*/  SHF.L.U32 R5, R9, 0x1f, RZ ;  /* 0x0000001f09057819 */ /* 0x000fc600000006ff */
[----:B------:R-:W-:Y:S01]  /*3860*/  VIADD R4, R0, 0x200 ;  /* 0x0000020000047836 */ /* 0x000fe20000000000 */
[----:B------:R-:W1:Y:S02]  /*3870*/  SYNCS.PHASECHK.TRANS64.TRYWAIT P0, [R0+URZ+0x1f0], R5 ;  /* 0x0001f005000075a7 */ /* 0x000e6400080011ff */
[----:B-1----:R-:W-:Y:S05]  /*3880*/  @!P0 BRA `(.L_x_67) ;  /* 0x00000098006c8947 */ /* 0x002fea0003800000 */
.L_x_206:
[----:B------:R-:W-:Y:S01]  /*3890*/  ULEA UR4, UR5, UR6, 0x3 ;  /* 0x0000000605047291 */ /* 0x000fe2000f8e18ff */
[----:B------:R-:W-:Y:S01]  /*38a0*/  PRMT R4, RZ, 0x654, R4 ;  /* 0x00000654ff047816 */ /* 0x000fe20000000004 */
[----:B-1----:R-:W-:Y:S01]  /*38b0*/  @!P2 IMAD.MOV.U32 R5, RZ, RZ, 0x10 ;  /* 0x00000010ff05a424 */ /* 0x002fe200078e00ff */
[----:B------:R-:W-:Y:S01]  /*38c0*/  SHF.L.U32 R7, R12, 0x1f, RZ ;  /* 0x0000001f0c077819 */ /* 0x000fe200000006ff */
[----:B------:R-:W-:Y:S01]  /*38d0*/  UIADD3 UR7, UPT, UPT, UR4, 0x1b0, URZ ;  /* 0x000001b004077890 */ /* 0x000fe2000fffe0ff */
[----:B------:R1:W-:Y:S05]  /*38e0*/  SYNCS.ARRIVE.TRANS64.RED.A1T0 RZ, [R4+URZ], RZ ;  /* 0x000000ff04ff79a7 */ /* 0x0003ea00081004ff */
[----:B------:R-:W-:Y:S01]  /*38f0*/  IMAD.U32 R0, RZ, RZ, UR7 ;  /* 0x00000007ff007e24 */ /* 0x000fe2000f8e00ff */
[----:B------:R-:W2:Y:S04]  /*3900*/  SYNCS.PHASECHK.TRANS64.TRYWAIT P0, [UR4+0x1c0], R7 ;  /* 0x0001c007ff0075a7 */ /* 0x000ea80008001104 */
[----:B------:R-:W-:Y:S01]  /*3910*/  PRMT R13, R3, 0x654, R0 ;  /* 0x00000654030d7816 */ /* 0x000fe20000000000 */
[----:B-12---:R-:W-:Y:S06]  /*3920*/  @!P0 BRA `(.L_x_68) ;  /* 0x0000009800588947 */ /* 0x006fec0003800000 */
.L_x_208:
[----:B------:R-:W-:Y:S01]  /*3930*/  ULEA UR8, UR5, UR6, 0x4 ;  /* 0x0000000605087291 */ /* 0x000fe2000f8e20ff */
[----:B------:R-:W-:Y:S01]  /*3940*/  SEL R2, R13, R2, !P2 ;  /* 0x000000020d027207 */ /* 0x000fe20005000000 */
[----:B------:R-:W-:Y:S01]  /*3950*/  UIADD3 UR9, UPT, UPT, UR4, 0x1b0, URZ ;  /* 0x000001b004097890 */ /* 0x000fe2000fffe0ff */
[----:B-1----:R-:W-:Y:S01]  /*3960*/  LEA R0, R11, UR6, 0x3 ;  /* 0x000000060b007c11 */ /* 0x002fe2000f8e18ff */
[----:B------:R-:W-:Y:S01]  /*3970*/  UIADD3 UR8, UPT, UPT, UR8, 0x220, URZ ;  /* 0x0000022008087890 */ /* 0x000fe2000fffe0ff */
[----:B------:R1:W-:Y:S01]  /*3980*/  @!P2 SYNCS.ARRIVE.TRANS64.RED RZ, [R2+URZ], R5 ;  /* 0x0000000502ffa9a7 */ /* 0x0003e200080004ff */
[----:B------:R-:W-:Y:S01]  /*3990*/  UIADD3 UR4, UPT, UPT, UR5, 0x1, URZ ;  /* 0x0000000105047890 */ /* 0x000fe2000fffe0ff */
[----:B------:R-:W-:-:S03]  /*39a0*/  VIADD R8, R8, 0x1 ;  /* 0x0000000108087836 */ /* 0x000fc60000000000 */
[----:B------:R-:W-:Y:S02]  /*39b0*/  UISETP.NE.AND UP0, UPT, UR4, 0x2, UPT ;  /* 0x000000020400788c */ /* 0x000fe4000bf05270 */
[----:B------:R-:W-:Y:S01]  /*39c0*/  ISETP.NE.AND P0, PT, R8, 0x2, PT ;  /* 0x000000020800780c */ /* 0x000fe20003f05270 */
[----:B------:R-:W-:Y:S06]  /*39d0*/  UGETNEXTWORKID.BROADCAST [UR8], [UR9] ;  /* 0x00000000080073ca */ /* 0x000fec0008000100 */
[----:B------:R-:W-:Y:S02]  /*39e0*/  USEL UR7, URZ, 0x1, UP0 ;  /* 0x00000001ff077887 */ /* 0x000fe40008000000 */
[----:B------:R-:W-:-:S04]  /*39f0*/  USEL UR5, UR4, URZ, UP0 ;  /* 0x000000ff04057287 */ /* 0x000fc80008000000 */
[----:B------:R-:W-:Y:S02]  /*3a00*/  LOP3.LUT R12, R12, UR7, RZ, 0x3c, !PT ;  /* 0x000000070c0c7c12 */ /* 0x000fe4000f8e3cff */
[----:B-1----:R-:W-:-:S04]  /*3a10*/  SHF.L.U32 R5, R10, 0x1f, RZ ;  /* 0x0000001f0a057819 */ /* 0x002fc800000006ff */
[----:B------:R-:W1:Y:S02]  /*3a20*/  SYNCS.PHASECHK.TRANS64.TRYWAIT P1, [R0+URZ+0x1b0], R5 ;  /* 0x0001b005000075a7 */ /* 0x000e6400080211ff */
[----:B-1----:R-:W-:Y:S05]  /*3a30*/  @!P1 BRA `(.L_x_69) ;  /* 0x00000098002c9947 */ /* 0x002fea0003800000 */
.L_x_209:
[C---:B------:R-:W-:Y:S01]  /*3a40*/  LEA R4, R11.reuse, UR6, 0x4 ;  /* 0x000000060b047c11 */ /* 0x040fe2000f8e20ff */
[----:B-1----:R-:W-:Y:S01]  /*3a50*/  VIADD R0, R0, 0x1c0 ;  /* 0x000001c000007836 */ /* 0x002fe20000000000 */
[----:B------:R-:W-:Y:S01]  /*3a60*/  SEL R8, R8, RZ, P0 ;  /* 0x000000ff08087207 */ /* 0x000fe20000000000 */
[----:B------:R-:W-:-:S03]  /*3a70*/  VIADD R11, R11, 0x1 ;  /* 0x000000010b0b7836 */ /* 0x000fc60000000000 */
[----:B------:R-:W1:Y:S01]  /*3a80*/  LDS.128 R4, [R4+0x220] ;  /* 0x0002200004047984 */ /* 0x000e620000000c00 */
[----:B------:R-:W-:Y:S02]  /*3a90*/  PRMT R0, RZ, 0x654, R0 ;  /* 0x00000654ff007816 */ /* 0x000fe40000000000 */
[C---:B------:R-:W-:Y:S01]  /*3aa0*/  ISETP.NE.AND P1, PT, R11.reuse, 0x2, PT ;  /* 0x000000020b00780c */ /* 0x040fe20003f25270 */
[----:B------:R-:W-:Y:S01]  /*3ab0*/  @!PT LDS RZ, [RZ] ;  /* 0x00000000fffff984 */ /* 0x000fe20000000800 */
[----:B------:R-:W-:Y:S01]  /*3ac0*/  @!PT LDS RZ, [RZ] ;  /* 0x00000000fffff984 */ /* 0x000fe20000000800 */
[----:B------:R-:W-:Y:S01]  /*3ad0*/  @!PT LDS RZ, [RZ] ;  /* 0x00000000fffff984 */ /* 0x000fe20000000800 */
[----:B------:R-:W-:Y:S01]  /*3ae0*/  @!PT LDS RZ, [RZ] ;  /* 0x00000000fffff984 */ /* 0x000fe20000000800 */
[----:B------:R2:W-:Y:S06]  /*3af0*/  MEMBAR.ALL.CTA ;  /* 0x0000000000007992 */ /* 0x0005ec0000008000 */
[----:B--2---:R-:W2:Y:S01]  /*3b00*/  FENCE.VIEW.ASYNC.S ;  /* 0x00000000000073c6 */ /* 0x004ea20000000000 */
[----:B------:R-:W-:Y:S01]  /*3b10*/  SEL R11, R11, RZ, P1 ;  /* 0x000000ff0b0b7207 */ /* 0x000fe20000800000 */
[----:B--2---:R2:W-:Y:S01]  /*3b20*/  SYNCS.ARRIVE.TRANS64.RED.A1T0 RZ, [R0+URZ], RZ ;  /* 0x000000ff00ff79a7 */ /* 0x0045e200081004ff */
[----:B-1----:R-:W-:-:S02]  /*3b30*/  LOP3.LUT P3, RZ, R6, 0x1, RZ, 0xc0, !PT ;  /* 0x0000000106ff7812 */ /* 0x002fc4000786c0ff */
[----:B------:R-:W-:-:S04]  /*3b40*/  SEL R5, RZ, 0x1, P1 ;  /* 0x00000001ff057807 */ /* 0x000fc80000800000 */
[----:B------:R-:W-:Y:S02]  /*3b50*/  LOP3.LUT R10, R10, R5, RZ, 0x3c, !PT ;  /* 0x000000050a0a7212 */ /* 0x000fe400078e3cff */
[----:B--2---:R-:W-:-:S04]  /*3b60*/  SEL R0, RZ, 0x1, P0 ;  /* 0x00000001ff007807 */ /* 0x004fc80000000000 */
[----:B------:R-:W-:Y:S01]  /*3b70*/  LOP3.LUT R9, R9, R0, RZ, 0x3c, !PT ;  /* 0x0000000009097212 */ /* 0x000fe200078e3cff */
[----:B------:R-:W-:Y:S06]  /*3b80*/  @P3 BRA `(.L_x_70) ;  /* 0xfffffffc002c3947 */ /* 0x000fec000383ffff */
[----:B------:R-:W-:Y:S01]  /*3b90*/  ULEA UR4, UR5, UR6, 0x3 ;  /* 0x0000000605047291 */ /* 0x000fe2000f8e18ff */
[----:B------:R-:W-:-:S08]  /*3ba0*/  SHF.L.U32 R3, R12, 0x1f, RZ ;  /* 0x0000001f0c037819 */ /* 0x000fd000000006ff */
[----:B------:R-:W1:Y:S02]  /*3bb0*/  SYNCS.PHASECHK.TRANS64 P0, [UR4+0x1c0], R3 ;  /* 0x0001c003ff0075a7 */ /* 0x000e640008001004 */
[----:B-1----:R-:W-:Y:S05]  /*3bc0*/  @P0 BRA `(.L_x_71) ;  /* 0x0000000000080947 */ /* 0x002fea0003800000 */
[----:B------:R-:W1:Y:S02]  /*3bd0*/  SYNCS.PHASECHK.TRANS64.TRYWAIT P0, [UR4+0x1c0], R3 ;  /* 0x0001c003ff0075a7 */ /* 0x000e640008001104 */
[----:B-1----:R-:W-:Y:S05]  /*3be0*/  @!P0 BRA `(.L_x_72) ;  /* 0x0000009400d48947 */ /* 0x002fea0003800000 */
.L_x_71:
[----:B------:R-:W-:-:S04]  /*3bf0*/  UIADD3 UR7, UPT, UPT, UR5, 0x1, URZ ;  /* 0x0000000105077890 */ /* 0x000fc8000fffe0ff */
[----:B------:R-:W-:-:S04]  /*3c00*/  UISETP.NE.AND UP0, UPT, UR7, 0x2, UPT ;  /* 0x000000020700788c */ /* 0x000fc8000bf05270 */
[----:B------:R-:W-:Y:S02]  /*3c10*/  USEL UR8, URZ, 0x1, UP0 ;  /* 0x00000001ff087887 */ /* 0x000fe40008000000 */
[----:B------:R-:W-:-:S04]  /*3c20*/  USEL UR7, UR7, URZ, UP0 ;  /* 0x000000ff07077287 */ /* 0x000fc80008000000 */
[----:B------:R-:W-:Y:S01]  /*3c30*/  ULEA UR7, UR7, UR6, 0x3 ;  /* 0x0000000607077291 */ /* 0x000fe2000f8e18ff */
[----:B-1----:R-:W-:-:S04]  /*3c40*/  LOP3.LUT R3, R12, UR8, RZ, 0x3c, !PT ;  /* 0x000000080c037c12 */ /* 0x002fc8000f8e3cff */
[----:B------:R-:W-:-:S04]  /*3c50*/  SHF.L.U32 R0, R3, 0x1f, RZ ;  /* 0x0000001f03007819 */ /* 0x000fc800000006ff */
[----:B------:R-:W1:Y:S02]  /*3c60*/  SYNCS.PHASECHK.TRANS64 P0, [UR7+0x1c0], R0 ;  /* 0x0001c000ff0075a7 */ /* 0x000e640008001007 */
[----:B-1----:R-:W-:Y:S05]  /*3c70*/  @P0 EXIT ;  /* 0x000000000000094d */ /* 0x002fea0003800000 */
[----:B------:R-:W-:Y:S02]  /*3c80*/  SHF.L.U32 R3, R3, 0x1f, RZ ;  /* 0x0000001f03037819 */ /* 0x000fe400000006ff */
[----:B------:R-:W-:-:S07]  /*3c90*/  MOV R0, UR7 ;  /* 0x0000000700007c02 */ /* 0x000fce0008000f00 */
.L_x_73:
[----:B-1----:R1:W2:Y:S02]  /*3ca0*/  SYNCS.PHASECHK.TRANS64.TRYWAIT P0, [R0+URZ+0x1c0], R3 ;  /* 0x0001c003000075a7 */ /* 0x0022a400080011ff */
[----:B--2---:R-:W-:Y:S05]  /*3cb0*/  @!P0 NANOSLEEP.SYNCS 0x989680 ;  /* 0x009896800000895d */ /* 0x004fea0003900000 */
[----:B------:R-:W2:Y:S02]  /*3cc0*/  @!P0 SYNCS.PHASECHK.TRANS64 P0, [R0+URZ+0x1c0], R3 ;  /* 0x0001c003000085a7 */ /* 0x000ea400080010ff */
[----:B--2---:R-:W-:Y:S05]  /*3cd0*/  @P0 EXIT ;  /* 0x000000000000094d */ /* 0x004fea0003800000 */
[----:B------:R-:W-:Y:S05]  /*3ce0*/  BRA `(.L_x_73) ;  /* 0xfffffffc00ec7947 */ /* 0x000fea000383ffff */
.L_x_66:
[----:B------:R-:W-:Y:S05]  /*3cf0*/  BRA.U UP4, `(.L_x_74) ;  /* 0x00000011043c7547 */ /* 0x000fea000b800000 */
[----:B------:R-:W-:Y:S01]  /*3d00*/  UMOV UR4, 0x40 ;  /* 0x0000004000047882 */ /* 0x000fe20000000000 */
[----:B------:R-:W-:Y:S01]  /*3d10*/  NOP ;  /* 0x0000000000007918 */ /* 0x000fe20000000000 */
[----:B------:R-:W-:Y:S01]  /*3d20*/  ULEA UR5, UR45, UR4, 0x18 ;  /* 0x000000042d057291 */ /* 0x000fe2000f8ec0ff */
[----:B------:R-:W-:Y:S02]  /*3d30*/  UMOV UR6, 0x400 ;  /* 0x0000040000067882 */ /* 0x000fe40000000000 */
[----:B------:R-:W-:-:S06]  /*3d40*/  ULEA UR6, UR45, UR6, 0x18 ;  /* 0x000000062d067291 */ /* 0x000fcc000f8ec0ff */
[----:B------:R-:W1:Y:S02]  /*3d50*/  LDS.U8 R3, [UR5+0x1c] ;  /* 0x00001c05ff037984 */ /* 0x000e640008000000 */
[----:B-1----:R-:W-:-:S13]  /*3d60*/  ISETP.NE.AND P0, PT, R3, RZ, PT ;  /* 0x000000ff0300720c */ /* 0x002fda0003f05270 */
[----:B------:R-:W-:Y:S05]  /*3d70*/  @P0 BRA `(.L_x_75) ;  /* 0x0000000400080947 */ /* 0x000fea0003800000 */
[----:B------:R-:W-:Y:S02]  /*3d80*/  UISETP.NE.U32.AND UP1, UPT, UR27, 0x1, UPT ;  /* 0x000000011b00788c */ /* 0x000fe4000bf25070 */
[----:B------:R-:W-:-:S07]  /*3d90*/  UIADD3 UR7, UPT, UPT, UR5, 0x8, URZ ;  /* 0x0000000805077890 */ /* 0x000fce000fffe0ff */
[----:B------:R-:W-:Y:S05]  /*3da0*/  BRA.U !UP1, `(.L_x_76) ;  /* 0x00000001099c7547 */ /* 0x000fea000b800000 */
[----:B------:R-:W-:Y:S01]  /*3db0*/  ELECT P0, URZ, PT ;  /* 0x0000000000ff782f */ /* 0x000fe20003800000 */
[----:B------:R-:W-:-:S12]  /*3dc0*/  BSSY B0, `(.L_x_76) ;  /* 0x0000025000007945 */ /* 0x000fd80003800000 */
[----:B------:R-:W-:Y:S05]  /*3dd0*/  @!P0 BRA `(.L_x_77) ;  /* 0x00000000008c8947 */ /* 0x000fea0003800000 */
[----:B------:R-:W-:-:S05]  /*3de0*/  UMOV UR4, 0x10 ;  /* 0x0000001000047882 */ /* 0x000fca0000000000 */
[----:B------:R-:W-:Y:S04]  /*3df0*/  DEPBAR.LE SB1, 0x36 ;  /* 0x00009d800000791a */ /* 0x000fe80000000000 */
[----:B------:R-:W1:Y:S02]  /*3e00*/  UTCATOMSWS.2CTA.FIND_AND_SET.ALIGN UP0, UR4, UR4 ;  /* 0x00000004000475e3 */ /* 0x000e640008200800 */
[----:B-1----:R-:W-:Y:S01]  /*3e10*/  MOV R10, UR4 ;  /* 0x00000004000a7c02 */ /* 0x002fe20008000f00 */
[----:B------:R-:W-:Y:S06]  /*3e20*/  BRA.U UP0, `(.L_x_78) ;  /* 0x0000000100187547 */ /* 0x000fec000b800000 */
.L_x_79:
[----:B------:R-:W-:Y:S05]  /*3e30*/  NANOSLEEP 0x64 ;  /* 0x000000640000795d */ /* 0x000fea0003800000 */
[----:B------:R-:W-:-:S05]  /*3e40*/  UMOV UR4, 0x10 ;  /* 0x0000001000047882 */ /* 0x000fca0000000000 */
[----:B------:R-:W-:Y:S04]  /*3e50*/  DEPBAR.LE SB1, 0x36 ;  /* 0x00009d800000791a */ /* 0x000fe80000000000 */
[----:B------:R-:W1:Y:S02]  /*3e60*/  UTCATOMSWS.2CTA.FIND_AND_SET.ALIGN UP0, UR4, UR4 ;  /* 0x00000004000475e3 */ /* 0x000e640008200800 */
[----:B-1----:R-:W-:Y:S01]  /*3e70*/  MOV R10, UR4 ;  /* 0x00000004000a7c02 */ /* 0x002fe20008000f00 */
[----:B------:R-:W-:Y:S05]  /*3e80*/  BRA.U !UP0, `(.L_x_79) ;  /* 0xfffffffd08e87547 */ /* 0x000fea000b83ffff */
.L_x_78:
[----:B------:R-:W1:Y:S01]  /*3e90*/  LDS R6, [UR5+0x10] ;  /* 0x00001005ff067984 */ /* 0x000e620008000800 */
[----:B------:R-:W-:Y:S01]  /*3ea0*/  IMAD.U32 R3, RZ, RZ, UR6 ;  /* 0x00000006ff037e24 */ /* 0x000fe2000f8e00ff */
[----:B------:R-:W-:-:S03]  /*3eb0*/  MOV R4, UR28 ;  /* 0x0000001c00047c02 */ /* 0x000fc60008000f00 */
[----:B------:R-:W-:Y:S01]  /*3ec0*/  VIADD R3, R3, 0x240 ;  /* 0x0000024003037836 */ /* 0x000fe20000000000 */
[----:B-1----:R-:W-:-:S04]  /*3ed0*/  SHF.L.U32 R6, R6, 0x1f, RZ ;  /* 0x0000001f06067819 */ /* 0x002fc800000006ff */
[----:B------:R-:W1:Y:S02]  /*3ee0*/  SYNCS.PHASECHK.TRANS64.TRYWAIT P0, [UR5+0x8], R6 ;  /* 0x00000806ff0075a7 */ /* 0x000e640008001105 */
[----:B-1----:R-:W-:Y:S05]  /*3ef0*/  @P0 BRA `(.L_x_80) ;  /* 0x0000000000080947 */ /* 0x002fea0003800000 */
[----:B------:R-:W1:Y:S02]  /*3f00*/  SYNCS.PHASECHK.TRANS64.TRYWAIT P0, [UR5+0x8], R6 ;  /* 0x00000806ff0075a7 */ /* 0x000e640008001105 */
[----:B-1----:R-:W-:Y:S05]  /*3f10*/  @!P0 BRA `(.L_x_81) ;  /* 0x0000009400208947 */ /* 0x002fea0003800000 */
.L_x_80:
[----:B------:R-:W-:Y:S01]  /*3f20*/  PRMT R4, R4, 0x654, R3 ;  /* 0x0000065404047816 */ /* 0x000fe20000000003 */
[----:B------:R-:W-:Y:S01]  /*3f30*/  HFMA2 R3, -RZ, RZ, 0, 5.9604644775390625e-08 ;  /* 0x00000001ff037431 */ /* 0x000fe200000001ff */
[----:B------:R-:W-:Y:S01]  /*3f40*/  UPRMT UR4, UR28, 0x654, UR7 ;  /* 0x000006541c047896 */ /* 0x000fe20008000007 */
[----:B------:R-:W-:Y:S02]  /*3f50*/  IMAD.MOV.U32 R7, RZ, RZ, 0xffff ;  /* 0x0000ffffff077424 */ /* 0x000fe400078e00ff */
[----:B-1----:R-:W-:Y:S02]  /*3f60*/  IMAD.MOV.U32 R6, RZ, RZ, 0x4 ;  /* 0x00000004ff067424 */ /* 0x002fe400078e00ff */
[----:B------:R-:W-:Y:S01]  /*3f70*/  IMAD.SHL.U32 R9, R10, 0x20, RZ ;  /* 0x000000200a097824 */ /* 0x000fe200078e00ff */
[----:B------:R-:W-:Y:S02]  /*3f80*/  MOV R5, UR4 ;  /* 0x0000000400057c02 */ /* 0x000fe40008000f00 */
[-C--:B------:R-:W-:Y:S01]  /*3f90*/  SHF.L.U32 R8, R7, R10.reuse, RZ ;  /* 0x0000000a07087219 */ /* 0x080fe200000006ff */
[----:B------:R1:W-:Y:S01]  /*3fa0*/  SYNCS.ARRIVE.TRANS64.RED RZ, [UR4], R6 ;  /* 0x00000006ffff79a7 */ /* 0x0003e20008000404 */
[----:B------:R-:W-:Y:S01]  /*3fb0*/  SHF.L.U32 R7, R3, R10, RZ ;  /* 0x0000000a03077219 */ /* 0x000fe200000006ff */
[----:B------:R1:W-:Y:S04]  /*3fc0*/  STS [UR6+0x240], R9 ;  /* 0x00024009ff007988 */ /* 0x0003e80008000806 */
[----:B------:R1:W-:Y:S04]  /*3fd0*/  STAS [R4.64], R10 ;  /* 0x0000000a04007dbd */ /* 0x0003e8000c0008ff */
[----:B------:R1:W-:Y:S04]  /*3fe0*/  ATOMS.OR RZ, [UR5+0x14], R8 ;  /* 0x00001408ffff798c */ /* 0x0003e8000b000005 */
[----:B------:R1:W-:Y:S04]  /*3ff0*/  ATOMS.OR RZ, [UR5+0x18], R7 ;  /* 0x00001807ffff798c */ /* 0x0003e8000b000005 */
[----:B------:R1:W-:Y:S02]  /*4000*/  ATOMS.XOR RZ, [UR5+0x10], R3 ;  /* 0x00001003ffff798c */ /* 0x0003e4000b800005 */
.L_x_77:
[----:B------:R-:W-:Y:S05]  /*4010*/  BSYNC B0 ;  /* 0x0000000000007941 */ /* 0x000fea0003800000 */
.L_x_76:
[----:B------:R-:W-:Y:S05]  /*4020*/  BRA.U UP1, `(.L_x_82) ;  /* 0x00000001016c7547 */ /* 0x000fea000b800000 */
[----:B------:R-:W-:-:S03]  /*4030*/  UMOV UR4, 0xffffffff ;  /* 0xffffffff00047882 */ /* 0x000fc60000000000 */
[----:B------:R-:W-:Y:S05]  /*4040*/  BRA.DIV UR4, `(.L_x_83) ;  /* 0x0000009204ec7947 */ /* 0x000fea000b800000 */
[----:B------:R-:W-:-:S13]  /*4050*/  ELECT P0, URZ, PT ;  /* 0x0000000000ff782f */ /* 0x000fda0003800000 */
.L_x_213:
[----:B------:R-:W-:Y:S05]  /*4060*/  @!P0 BRA `(.L_x_82) ;  /* 0x00000000005c8947 */ /* 0x000fea0003800000 */
[----:B-1----:R-:W1:Y:S02]  /*4070*/  LDS R4, [UR5+0x10] ;  /* 0x00001005ff047984 */ /* 0x002e640008000800 */
[----:B-1----:R-:W-:-:S04]  /*4080*/  SHF.L.U32 R4, R4, 0x1f, RZ ;  /* 0x0000001f04047819 */ /* 0x002fc800000006ff */
[----:B------:R-:W1:Y:S02]  /*4090*/  SYNCS.PHASECHK.TRANS64.TRYWAIT P0, [UR5+0x8], R4 ;  /* 0x00000804ff0075a7 */ /* 0x000e640008001105 */
[----:B-1----:R-:W-:Y:S05]  /*40a0*/  @P0 BRA `(.L_x_84) ;  /* 0x0000000000080947 */ /* 0x002fea0003800000 */
[----:B------:R-:W1:Y:S02]  /*40b0*/  SYNCS.PHASECHK.TRANS64.TRYWAIT P0, [UR5+0x8], R4 ;  /* 0x00000804ff0075a7 */ /* 0x000e640008001105 */
[----:B-1----:R-:W-:Y:S05]  /*40c0*/  @!P0 BRA `(.L_x_85) ;  /* 0x0000009000f08947 */ /* 0x002fea0003800000 */
.L_x_84:
[----:B------:R-:W2:Y:S01]  /*40d0*/  LDS R6, [UR6+0x240] ;  /* 0x00024006ff067984 */ /* 0x000ea20008000800 */
[----:B-1----:R-:W-:Y:S02]  /*40e0*/  HFMA2 R3, -RZ, RZ, 0, 5.9604644775390625e-08 ;  /* 0x00000001ff037431 */ /* 0x002fe400000001ff */
[----:B------:R-:W-:Y:S01]  /*40f0*/  IMAD.MOV.U32 R4, RZ, RZ, 0xffff ;  /* 0x0000ffffff047424 */ /* 0x000fe200078e00ff */
[----:B------:R-:W-:Y:S01]  /*4100*/  UPRMT UR4, UR28, 0x654, UR7 ;  /* 0x000006541c047896 */ /* 0x000fe20008000007 */
[----:B--2---:R-:W-:-:S03]  /*4110*/  IMAD.SHL.U32 R5, R6, 0x20, RZ ;  /* 0x0000002006057824 */ /* 0x004fc600078e00ff */
[-C--:B------:R-:W-:Y:S02]  /*4120*/  SHF.L.U32 R4, R4, R6.reuse, RZ ;  /* 0x0000000604047219 */ /* 0x080fe400000006ff */
[----:B------:R-:W-:Y:S01]  /*4130*/  SHF.L.U32 R6, R3, R6, RZ ;  /* 0x0000000603067219 */ /* 0x000fe200000006ff */
[----:B------:R2:W-:Y:S04]  /*4140*/  STS [UR6+0x240], R5 ;  /* 0x00024005ff007988 */ /* 0x0005e80008000806 */
[----:B------:R2:W-:Y:S04]  /*4150*/  ATOMS.OR RZ, [UR5+0x14], R4 ;  /* 0x00001404ffff798c */ /* 0x0005e8000b000005 */
[----:B------:R2:W-:Y:S01]  /*4160*/  ATOMS.OR RZ, [UR5+0x18], R6 ;  /* 0x00001806ffff798c */ /* 0x0005e2000b000005 */
[----:B------:R-:W-:Y:S03]  /*4170*/  SYNCS.ARRIVE.TRANS64.RED.A1T0 RZ, [UR4], RZ ;  /* 0x000000ffffff79a7 */ /* 0x000fe60008100404 */
[----:B------:R2:W-:Y:S01]  /*4180*/  ATOMS.XOR RZ, [UR5+0x10], R3 ;  /* 0x00001003ffff798c */ /* 0x0005e2000b800005 */
[----:B------:R-:W-:Y:S05]  /*4190*/  BRA `(.L_x_82) ;  /* 0x0000000000107947 */ /* 0x000fea0003800000 */
.L_x_75:
[----:B------:R-:W-:Y:S02]  /*41a0*/  MOV R3, 0xffffffff ;  /* 0xffffffff00037802 */ /* 0x000fe40000000f00 */
[----:B------:R-:W-:-:S03]  /*41b0*/  MOV R4, 0x41e0 ;  /* 0x000041e000047802 */ /* 0x000fc60000000f00 */
[----:B------:R1:W-:Y:S04]  /*41c0*/  STS [UR6+0x240], R3 ;  /* 0x00024003ff007988 */ /* 0x0003e80008000806 */
[----:B-1---5:R-:W-:Y:S05]  /*41d0*/  CALL.REL.NOINC `($__internal_1_$__cuda_sm10x_tcgen05_guardrail_trap_phase_invalid_during_alloc) ;  /* 0x0000009800907944 */ /* 0x022fea0003c00000 */
.L_x_82:
[----:B------:R-:W-:Y:S05]  /*41e0*/  WARPSYNC.ALL ;  /* 0x0000000000007948 */ /* 0x000fea0003800000 */
[----:B------:R-:W3:Y:S01]  /*41f0*/  S2UR UR4, SR_CgaCtaId ;  /* 0x00000000000479c3 */ /* 0x000ee20000008800 */
[----:B------:R-:W-:Y:S01]  /*4200*/  UMOV UR13, 0x400 ;  /* 0x00000400000d7882 */ /* 0x000fe20000000000 */
[----:B------:R-:W-:-:S06]  /*4210*/  NOP ;  /* 0x0000000000007918 */ /* 0x000fcc0000000000 */
[----:B------:R-:W-:Y:S06]  /*4220*/  BAR.ARV 0x6, 0xa0 ;  /* 0x0182800000007b1d */ /* 0x000fec0000002000 */
[----:B------:R-:W4:Y:S01]  /*4230*/  LDCU UR6, c[0x0][0x38c] ;  /* 0x00007180ff0677ac */ /* 0x000f220008000800 */
[----:B------:R-:W-:Y:S01]  /*4240*/  LOP3.LUT R0, R0, 0xffff, RZ, 0xc0, !PT ;  /* 0x0000ffff00007812 */ /* 0x000fe200078ec0ff */
[----:B-1----:R-:W-:Y:S01]  /*4250*/  IMAD.MOV.U32 R9, RZ, RZ, 0x1 ;  /* 0x00000001ff097424 */ /* 0x002fe200078e00ff */
[----:B------:R-:W-:Y:S01]  /*4260*/  LOP3.LUT R2, R2, 0xffff, RZ, 0xc0, !PT ;  /* 0x0000ffff02027812 */ /* 0x000fe200078ec0ff */
[----:B------:R-:W-:Y:S01]  /*4270*/  IMAD.MOV.U32 R8, RZ, RZ, RZ ;  /* 0x000000ffff087224 */ /* 0x000fe200078e00ff */
[----:B------:R-:W-:Y:S01]  /*4280*/  R2UR UR24, R0 ;  /* 0x00000000001872ca */ /* 0x000fe200000e0000 */
[----:B------:R-:W-:Y:S01]  /*4290*/  UMOV UR20, URZ ;  /* 0x000000ff00147c82 */ /* 0x000fe20008000000 */
[----:B------:R-:W-:Y:S01]  /*42a0*/  R2UR UR16, R2 ;  /* 0x00000000021072ca */ /* 0x000fe200000e0000 */
[----:B------:R-:W-:Y:S01]  /*42b0*/  UMOV UR10, URZ ;  /* 0x000000ff000a7c82 */ /* 0x000fe20008000000 */
[----:B------:R-:W-:-:S02]  /*42c0*/  UISETP.NE.AND UP3, UPT, UR27, URZ, UPT ;  /* 0x000000ff1b00728c */ /* 0x000fc4000bf65270 */
[----:B---3--:R-:W-:Y:S01]  /*42d0*/  ULEA UR13, UR4, UR13, 0x18 ;  /* 0x0000000d040d7291 */ /* 0x008fe2000f8ec0ff */
[----:B------:R-:W-:Y:S01]  /*42e0*/  UMOV UR11, URZ ;  /* 0x000000ff000b7c82 */ /* 0x000fe20008000000 */
[----:B------:R-:W-:Y:S02]  /*42f0*/  UMOV UR22, 0x0 ;  /* 0x0000000000167882 */ /* 0x000fe40000000000 */
[----:B------:R-:W-:Y:S02]  /*4300*/  UIADD3 UR5, UPT, UPT, UR13, 0xc600, URZ ;  /* 0x0000c6000d057890 */ /* 0x000fe4000fffe0ff */
[----:B------:R-:W-:Y:S02]  /*4310*/  UIADD3 UR4, UPT, UPT, UR13, 0x22600, URZ ;  /* 0x000226000d047890 */ /* 0x000fe4000fffe0ff */
[----:B----4-:R-:W-:Y:S01]  /*4320*/  UIADD3 UR6, UPT, UPT, UR6, 0x1f, URZ ;  /* 0x0000001f06067890 */ /* 0x010fe2000fffe0ff */
[----:B--2---:R-:W1:Y:S01]  /*4330*/  LDS R3, [UR13+0x240] ;  /* 0x0002400dff037984 */ /* 0x004e620008000800 */
[----:B------:R-:W-:-:S02]  /*4340*/  USHF.R.U32.HI UR5, URZ, 0x4, UR5 ;  /* 0x00000004ff057899 */ /* 0x000fc40008011605 */
[----:B------:R-:W-:Y:S02]  /*4350*/  USHF.R.S32.HI UR21, URZ, 0x1f, UR6 ;  /* 0x0000001fff157899 */ /* 0x000fe40008011406 */
[----:B------:R-:W-:Y:S02]  /*4360*/  USHF.R.U32.HI UR4, URZ, 0x4, UR4 ;  /* 0x00000004ff047899 */ /* 0x000fe40008011604 */
[----:B------:R-:W-:Y:S02]  /*4370*/  ULEA.HI UR21, UR21, UR6, URZ, 0x5 ;  /* 0x0000000615157291 */ /* 0x000fe4000f8f28ff */
[----:B------:R-:W-:Y:S02]  /*4380*/  ULOP3.LUT UR5, UR5, 0x3fff, URZ, 0xc0, !UPT ;  /* 0x00003fff05057892 */ /* 0x000fe4000f8ec0ff */
[----:B------:R-:W-:Y:S02]  /*4390*/  USHF.R.S32.HI UR21, URZ, 0x5, UR21 ;  /* 0x00000005ff157899 */ /* 0x000fe40008011415 */
[----:B------:R-:W-:-:S02]  /*43a0*/  ULOP3.LUT UR18, UR4, 0x3fff, URZ, 0xc0, !UPT ;  /* 0x00003fff04127892 */ /* 0x000fc4000f8ec0ff */
[----:B------:R-:W-:Y:S02]  /*43b0*/  UISETP.LT.AND UP0, UPT, UR21, 0x1, UPT ;  /* 0x000000011500788c */ /* 0x000fe4000bf01270 */
[----:B------:R-:W-:Y:S02]  /*43c0*/  ULOP3.LUT UR17, UR5, 0x10000, URZ, 0xfc, !UPT ;  /* 0x0001000005117892 */ /* 0x000fe4000f8efcff */
[----:B------:R-:W-:Y:S02]  /*43d0*/  ULOP3.LUT UR18, UR18, 0x10000, URZ, 0xfc, !UPT ;  /* 0x0001000012127892 */ /* 0x000fe4000f8efcff */
[----:B------:R-:W-:Y:S01]  /*43e0*/  USEL UR25, UR21, 0x1, !UP0 ;  /* 0x0000000115197887 */ /* 0x000fe2000c000000 */
[----:B------:R-:W-:Y:S01]  /*43f0*/  UMOV UR23, 0x104004a0 ;  /* 0x104004a000177882 */ /* 0x000fe20000000000 */
[----:B-1----:R-:W-:Y:S02]  /*4400*/  R2UR UR26, R3 ;  /* 0x00000000031a72ca */ /* 0x002fe400000e0000 */
[----:B------:R-:W-:-:S13]  /*4410*/  CS2R R2, SRZ ;  /* 0x0000000000027805 */ /* 0x000fda000001ff00 */
.L_x_93:
[C---:B------:R-:W-:Y:S02]  /*4420*/  LEA R0, R8.reuse, UR13, 0x3 ;  /* 0x0000000d08007c11 */ /* 0x040fe4000f8e18ff */
[----:B------:R-:W-:Y:S02]  /*4430*/  SHF.L.U32 R5, R3, 0x1f, RZ ;  /* 0x0000001f03057819 */ /* 0x000fe400000006ff */
[----:B------:R-:W-:Y:S02]  /*4440*/  LEA R4, R8, UR13, 0x4 ;  /* 0x0000000d08047c11 */ /* 0x000fe4000f8e20ff */
[----:B------:R-:W1:Y:S02]  /*4450*/  SYNCS.PHASECHK.TRANS64.TRYWAIT P0, [R0+URZ+0x1b0], R5 ;  /* 0x0001b005000075a7 */ /* 0x000e6400080011ff */
[----:B-1-3--:R-:W-:Y:S05]  /*4460*/  @!P0 BRA `(.L_x_86) ;  /* 0x0000009000208947 */ /* 0x00afea0003800000 */
.L_x_214:
[----:B-1----:R-:W1:Y:S01]  /*4470*/  LDS.128 R4, [R4+0x220] ;  /* 0x0002200004047984 */ /* 0x002e620000000c00 */
[----:B------:R-:W-:Y:S02]  /*4480*/  VIADD R0, R0, 0x1c0 ;  /* 0x000001c000007836 */ /* 0x000fe40000000000 */
[----:B------:R-:W-:Y:S01]  /*4490*/  VIADD R8, R8, 0x1 ;  /* 0x0000000108087836 */ /* 0x000fe20000000000 */
[----:B------:R-:W-:Y:S01]  /*44a0*/  @!PT LDS RZ, [RZ] ;  /* 0x00000000fffff984 */ /* 0x000fe20000000800 */
[----:B------:R-:W-:Y:S01]  /*44b0*/  @!PT LDS RZ, [RZ] ;  /* 0x00000000fffff984 */ /* 0x000fe20000000800 */
[----:B------:R-:W-:Y:S01]  /*44c0*/  @!PT LDS RZ, [RZ] ;  /* 0x00000000fffff984 */ /* 0x000fe20000000800 */
[----:B------:R-:W-:Y:S01]  /*44d0*/  @!PT LDS RZ, [RZ] ;  /* 0x00000000fffff984 */ /* 0x000fe20000000800 */
[----:B------:R2:W-:Y:S06]  /*44e0*/  MEMBAR.ALL.CTA ;  /* 0x0000000000007992 */ /* 0x0005ec0000008000 */
[----:B--2---:R-:W2:Y:S01]  /*44f0*/  FENCE.VIEW.ASYNC.S ;  /* 0x00000000000073c6 */ /* 0x004ea20000000000 */
[----:B------:R-:W-:-:S04]  /*4500*/  PRMT R0, RZ, 0x654, R0 ;  /* 0x00000654ff007816 */ /* 0x000fc80000000000 */
[----:B--2---:R2:W-:Y:S01]  /*4510*/  SYNCS.ARRIVE.TRANS64.RED.A1T0 RZ, [R0+URZ], RZ ;  /* 0x000000ff00ff79a7 */ /* 0x0045e200081004ff */
[----:B-1----:R-:W-:Y:S01]  /*4520*/  LOP3.LUT P1, RZ, R6, 0x1, RZ, 0xc0, !PT ;  /* 0x0000000106ff7812 */ /* 0x002fe2000782c0ff */
[----:B--2---:R-:W-:-:S12]  /*4530*/  BRA.U UP3, `(.L_x_87) ;  /* 0x0000000103cc7547 */ /* 0x004fd8000b800000 */
[----:B------:R-:W1:Y:S01]  /*4540*/  LDCU UR4, c[0x0][0x38c] ;  /* 0x00007180ff0477ac */ /* 0x000e620008000800 */
[----:B------:R-:W-:Y:S02]  /*4550*/  PLOP3.LUT P2, PT, PT, PT, PT, 0x80, 0x8 ;  /* 0x000000000008781c */ /* 0x000fe40003f4f070 */
[----:B------:R-:W-:Y:S01]  /*4560*/  SHF.L.U32 R5, R9, 0x1f, RZ ;  /* 0x0000001f09057819 */ /* 0x000fe200000006ff */
[----:B------:R-:W-:Y:S02]  /*4570*/  ULEA UR19, UR20, UR13, 0x3 ;  /* 0x0000000d14137291 */ /* 0x000fe4000f8e18ff */
[----:B-1----:R-:W-:-:S06]  /*4580*/  UISETP.GE.AND UP0, UPT, UR4, 0x1, UPT ;  /* 0x000000010400788c */ /* 0x002fcc000bf06270 */
[----:B------:R-:W-:-:S05]  /*4590*/  PLOP3.LUT P0, PT, PT, PT, UP0, 0x80, 0x8 ;  /* 0x000000000008781c */ /* 0x000fca0003f0f008 */
[----:B------:R-:W-:-:S08]  /*45a0*/  @UP0 ULEA UR4, UR10, UR13, 0x3 ;  /* 0x0000000d0a040291 */ /* 0x000fd0000f8e18ff */
[----:B------:R-:W-:-:S04]  /*45b0*/  @P0 SHF.L.U32 R0, R2, 0x1f, RZ ;  /* 0x0000001f02000819 */ /* 0x000fc800000006ff */
[----:B------:R1:W2:Y:S01]  /*45c0*/  @P0 SYNCS.PHASECHK.TRANS64.TRYWAIT P2, [UR4], R0 ;  /* 0x00000000ff0005a7 */ /* 0x0002a20008041104 */
[----:B------:R-:W3:Y:S02]  /*45d0*/  SYNCS.PHASECHK.TRANS64.TRYWAIT P0, [UR19+0x1e0], R5 ;  /* 0x0001e005ff0075a7 */ /* 0x000ee40008001113 */
[----:B-123--:R-:W-:Y:S05]  /*45e0*/  @!P0 BRA `(.L_x_88) ;  /* 0x0000008c00d48947 */ /* 0x00efea0003800000 */
.L_x_216:
[----:B------:R-:W-:Y:S01]  /*45f0*/  UMOV UR14, UR11 ;  /* 0x0000000b000e7c82 */ /* 0x000fe20008000000 */
[----:B------:R-:W-:Y:S05]  /*4600*/  BRA.U !UP0, `(.L_x_89) ;  /* 0x0000000108887547 */ /* 0x000fea000b800000 */
[----:B------:R-:W-:Y:S02]  /*4610*/  UIADD3 UR14, UPT, UPT, UR25, UR11, URZ ;  /* 0x0000000b190e7290 */ /* 0x000fe4000fffe0ff */
[----:B------:R-:W-:Y:S02]  /*4620*/  ULEA UR15, UR20, UR26, 0x8 ;  /* 0x0000001a140f7291 */ /* 0x000fe4000f8e40ff */
[----:B------:R-:W-:Y:S01]  /*4630*/  UPLOP3.LUT UP2, UPT, UPT, UPT, UPT, 0x40, 0x4 ;  /* 0x000000000004789c */ /* 0x000fe20003f4e870 */
[----:B------:R-:W-:Y:S01]  /*4640*/  UMOV UR12, UR21 ;  /* 0x00000015000c7c82 */ /* 0x000fe20008000000 */
[----:B------:R-:W-:-:S09]  /*4650*/  UMOV UR5, UR10 ;  /* 0x0000000a00057c82 */ /* 0x000fd20008000000 */
.L_x_92:
[----:B--2---:R-:W-:Y:S01]  /*4660*/  ULEA UR6, UR5, UR13, 0x3 ;  /* 0x0000000d05067291 */ /* 0x004fe2000f8e18ff */
[----:B---3--:R-:W-:Y:S11]  /*4670*/  @P2 BRA `(.L_x_90) ;  /* 0x00000000000c2947 */ /* 0x008ff60003800000 */
[----:B-1----:R-:W-:Y:S04]  /*4680*/  SHF.L.U32 R5, R2, 0x1f, RZ ;  /* 0x0000001f02057819 */ /* 0x002fe800000006ff */
[----:B------:R-:W1:Y:S02]  /*4690*/  SYNCS.PHASECHK.TRANS64.TRYWAIT P0, [UR6], R5 ;  /* 0x00000005ff0075a7 */ /* 0x000e640008001106 */
[----:B-1----:R-:W-:Y:S05]  /*46a0*/  @!P0 BRA `(.L_x_91) ;  /* 0x0000008c00bc8947 */ /* 0x002fea0003800000 */
.L_x_90:
[----:B------:R-:W-:Y:S01]  /*46b0*/  UISETP.NE.AND UP0, UPT, UR12, 0x1, UPT ;  /* 0x000000010c00788c */ /* 0x000fe2000bf05270 */
[----:B------:R-:W-:Y:S01]  /*46c0*/  PLOP3.LUT P2, PT, PT, PT, PT, 0x80, 0x8 ;  /* 0x000000000008781c */ /* 0x000fe20003f4f070 */
[----:B------:R-:W-:Y:S02]  /*46d0*/  UIADD3 UR4, UPT, UPT, UR5, 0x1, URZ ;  /* 0x0000000105047890 */ /* 0x000fe4000fffe0ff */
[----:B------:R-:W-:Y:S02]  /*46e0*/  ULEA UR8, UR5, UR18, 0x8 ;  /* 0x0000001205087291 */ /* 0x000fe4000f8e40ff */
[----:B------:R-:W-:Y:S01]  /*46f0*/  UISETP.NE.AND UP1, UPT, UR4, 0x16, UPT ;  /* 0x000000160400788c */ /* 0x000fe2000bf25270 */
[----:B------:R-:W-:Y:S01]  /*4700*/  PLOP3.LUT P0, PT, PT, PT, UP0, 0x80, 0x8 ;  /* 0x000000000008781c */ /* 0x000fe20003f0f008 */
[----:B------:R-:W-:Y:S02]  /*4710*/  UIADD3 UR11, UPT, UPT, UR11, 0x1, URZ ;  /* 0x000000010b0b7890 */ /* 0x000fe4000fffe0ff */
[----:B------:R-:W-:Y:S02]  /*4720*/  USEL UR7, URZ, 0x1, UP1 ;  /* 0x00000001ff077887 */ /* 0x000fe40008800000 */
[----:B------:R-:W-:Y:S01]  /*4730*/  USEL UR10, UR4, URZ, UP1 ;  /* 0x000000ff040a7287 */ /* 0x000fe20008800000 */
[----:B------:R-:W-:Y:S01]  /*4740*/  UMOV UR9, 0xc0004010 ;  /* 0xc000401000097882 */ /* 0x000fe20000000000 */
[----:B------:R-:W-:Y:S02]  /*4750*/  UIADD3 UR12, UPT, UPT, UR12, -0x1, URZ ;  /* 0xffffffff0c0c7890 */ /* 0x000fe4000fffe0ff */
[----:B------:R-:W-:Y:S01]  /*4760*/  LOP3.LUT R2, R2, UR7, RZ, 0x3c, !PT ;  /* 0x0000000702027c12 */ /* 0x000fe2000f8e3cff */
[----:B------:R-:W-:Y:S01]  /*4770*/  @UP0 ULEA UR4, UR10, UR13, 0x3 ;  /* 0x0000000d0a040291 */ /* 0x000fe2000f8e18ff */
[----:B------:R-:W-:Y:S02]  /*4780*/  UMOV UR7, 0xc0004010 ;  /* 0xc000401000077882 */ /* 0x000fe40000000000 */
[----:B-1----:R-:W-:Y:S01]  /*4790*/  @P0 SHF.L.U32 R0, R2, 0x1f, RZ ;  /* 0x0000001f02000819 */ /* 0x002fe200000006ff */
[----:B------:R-:W-:Y:S05]  /*47a0*/  UISETP.NE.AND UP0, UPT, UR11, UR14, UPT ;  /* 0x0000000e0b00728c */ /* 0x000fea000bf05270 */
[----:B------:R2:W3:Y:S01]  /*47b0*/  @P0 SYNCS.PHASECHK.TRANS64.TRYWAIT P2, [UR4], R0 ;  /* 0x00000000ff0005a7 */ /* 0x0004e20008041104 */
[----:B------:R-:W-:Y:S02]  /*47c0*/  UIADD3 UR4, UPT, UPT, UR6, 0xb0, URZ ;  /* 0x000000b006047890 */ /* 0x000fe4000fffe0ff */
[----:B------:R-:W-:Y:S03]  /*47d0*/  ULEA UR6, UR5, UR17, 0x8 ;  /* 0x0000001105067291 */ /* 0x000fe6000f8e40ff */
[----:B------:R-:W-:Y:S06]  /*47e0*/  UMOV UR5, UR10 ;  /* 0x0000000a00057c82 */ /* 0x000fec0008000000 */
[----:B------:R2:W-:Y:S01]  /*47f0*/  UTCIMMA.2CTA gdesc[UR6], gdesc[UR8], tmem[UR15], tmem[UR22], idesc[UR23], UP2 ;  /* 0x00ff1608060075ea */ /* 0x0005e2000920010f */
[----:B------:R-:W-:Y:S01]  /*4800*/  UPLOP3.LUT UP2, UPT, UPT, UPT, UPT, 0x80, 0x8 ;  /* 0x000000000008789c */ /* 0x000fe20003f4f070 */
[----:B------:R2:W-:Y:S01]  /*4810*/  UTCBAR.2CTA.MULTICAST [UR4], URZ, UR16 ;  /* 0x000000ff040073e9 */ /* 0x0005e20008200810 */
[----:B------:R-:W-:Y:S09]  /*4820*/  BRA.U UP0, `(.L_x_92) ;  /* 0xfffffffd008c7547 */ /* 0x000ff2000b83ffff */
.L_x_89:
[----:B--2---:R-:W-:Y:S01]  /*4830*/  UIADD3 UR4, UPT, UPT, UR19, 0x1d0, URZ ;  /* 0x000001d013047890 */ /* 0x004fe2000fffe0ff */
[----:B------:R-:W-:-:S08]  /*4840*/  UMOV UR11, UR14 ;  /* 0x0000000e000b7c82 */ /* 0x000fd00008000000 */
[----:B------:R2:W-:Y:S01]  /*4850*/  UTCBAR.2CTA.MULTICAST [UR4], URZ, UR24 ;  /* 0x000000ff040073e9 */ /* 0x0005e20008200818 */
[----:B------:R-:W-:Y:S02]  /*4860*/  NOP ;  /* 0x0000000000007918 */ /* 0x000fe40000000000 */
.L_x_87:
[----:B--2---:R-:W-:Y:S01]  /*4870*/  UIADD3 UR4, UPT, UPT, UR20, 0x1, URZ ;  /* 0x0000000114047890 */ /* 0x004fe2000fffe0ff */
[----:B------:R-:W-:-:S03]  /*4880*/  ISETP.NE.AND P0, PT, R8, 0x2, PT ;  /* 0x000000020800780c */ /* 0x000fc60003f05270 */
[----:B------:R-:W-:Y:S01]  /*4890*/  UISETP.NE.AND UP0, UPT, UR4, 0x2, UPT ;  /* 0x000000020400788c */ /* 0x000fe2000bf05270 */
[----:B-1----:R-:W-:Y:S02]  /*48a0*/  SEL R0, RZ, 0x1, P0 ;  /* 0x00000001ff007807 */ /* 0x002fe40000000000 */
[----:B------:R-:W-:Y:S01]  /*48b0*/  SEL R8, R8, RZ, P0 ;  /* 0x000000ff08087207 */ /* 0x000fe20000000000 */
[----:B------:R-:W-:Y:S01]  /*48c0*/  USEL UR5, URZ, 0x1, UP0 ;  /* 0x00000001ff057887 */ /* 0x000fe20008000000 */
[----:B------:R-:W-:Y:S01]  /*48d0*/  LOP3.LUT R3, R3, R0, RZ, 0x3c, !PT ;  /* 0x0000000003037212 */ /* 0x000fe200078e3cff */
[----:B------:R-:W-:-:S04]  /*48e0*/  USEL UR20, UR4, URZ, UP0 ;  /* 0x000000ff04147287 */ /* 0x000fc80008000000 */
[----:B------:R-:W-:Y:S01]  /*48f0*/  LOP3.LUT R9, R9, UR5, RZ, 0x3c, !PT ;  /* 0x0000000509097c12 */ /* 0x000fe2000f8e3cff */
[----:B------:R-:W-:Y:S07]  /*4900*/  @P1 BRA `(.L_x_93) ;  /* 0xfffffff800c41947 */ /* 0x000fee000383ffff */
[----:B------:R-:W1:Y:S01]  /*4910*/  S2UR UR8, SR_CgaCtaId ;  /* 0x00000000000879c3 */ /* 0x000e620000008800 */
[----:B------:R-:W-:Y:S01]  /*4920*/  ELECT P0, URZ, PT ;  /* 0x0000000000ff782f */ /* 0x000fe20003800000 */
[----:B------:R-:W-:Y:S01]  /*4930*/  HFMA2 R0, -RZ, RZ, 0, 5.9604644775390625e-08 ;  /* 0x00000001ff007431 */ /* 0x000fe200000001ff */
[----:B------:R-:W-:-:S05]  /*4940*/  UMOV UR4, 0x40 ;  /* 0x0000004000047882 */ /* 0x000fca0000000000 */
[----:B------:R-:W-:Y:S01]  /*4950*/  UVIRTCOUNT.DEALLOC.SMPOOL 0x80 ;  /* 0x000000800000784c */ /* 0x000fe20000000000 */
[----:B------:R-:W-:Y:S02]  /*4960*/  UISETP.NE.AND UP0, UPT, UR27, URZ, UPT ;  /* 0x000000ff1b00728c */ /* 0x000fe4000bf05270 */
[----:B-1----:R-:W-:-:S09]  /*4970*/  ULEA UR8, UR8, UR4, 0x18 ;  /* 0x0000000408087291 */ /* 0x002fd2000f8ec0ff */
[----:B------:R1:W-:Y:S01]  /*4980*/  @P0 STS.U8 [UR8+0x1c], R0 ;  /* 0x00001c00ff000988 */ /* 0x0003e20008000008 */
[----:B------:R-:W-:Y:S05]  /*4990*/  BRA.U UP0, `(.L_x_94) ;  /* 0x0000000100587547 */ /* 0x000fea000b800000 */
[----:B------:R-:W-:Y:S01]  /*49a0*/  UIADD3 UR5, UPT, UPT, UR13, 0x1e0, URZ ;  /* 0x000001e00d057890 */ /* 0x000fe2000fffe0ff */
[----:B------:R-:W-:-:S03]  /*49b0*/  SHF.L.U32 R3, R9, 0x1f, RZ ;  /* 0x0000001f09037819 */ /* 0x000fc600000006ff */
[----:B------:R-:W-:-:S09]  /*49c0*/  ULEA UR4, UR20, UR5, 0x3 ;  /* 0x0000000514047291 */ /* 0x000fd2000f8e18ff */
[----:B------:R-:W2:Y:S02]  /*49d0*/  SYNCS.PHASECHK.TRANS64.TRYWAIT P0, [UR4], R3 ;  /* 0x00000003ff0075a7 */ /* 0x000ea40008001104 */
[----:B--2---:R-:W-:Y:S05]  /*49e0*/  @!P0 BRA `(.L_x_95) ;  /* 0x0000008c00048947 */ /* 0x004fea0003800000 */
.L_x_219:
[----:B------:R-:W-:-:S04]  /*49f0*/  UIADD3 UR4, UPT, UPT, UR20, 0x1, URZ ;  /* 0x0000000114047890 */ /* 0x000fc8000fffe0ff */
[----:B------:R-:W-:-:S04]  /*4a00*/  UISETP.NE.AND UP1, UPT, UR4, 0x2, UPT ;  /* 0x000000020400788c */ /* 0x000fc8000bf25270 */
[----:B------:R-:W-:Y:S02]  /*4a10*/  USEL UR6, URZ, 0x1, UP1 ;  /* 0x00000001ff067887 */ /* 0x000fe40008800000 */
[----:B------:R-:W-:-:S04]  /*4a20*/  USEL UR4, UR4, URZ, UP1 ;  /* 0x000000ff04047287 */ /* 0x000fc80008800000 */
[----:B------:R-:W-:Y:S01]  /*4a30*/  ULEA UR4, UR4, UR5, 0x3 ;  /* 0x0000000504047291 */ /* 0x000fe2000f8e18ff */
[----:B-1----:R-:W-:-:S04]  /*4a40*/  LOP3.LUT R3, R9, UR6, RZ, 0x3c, !PT ;  /* 0x0000000609037c12 */ /* 0x002fc8000f8e3cff */
[----:B------:R-:W-:Y:S01]  /*4a50*/  SHF.L.U32 R3, R3, 0x1f, RZ ;  /* 0x0000001f03037819 */ /* 0x000fe200000006ff */
[----:B------:R-:W-:-:S04]  /*4a60*/  IMAD.U32 R0, RZ, RZ, UR4 ;  /* 0x00000004ff007e24 */ /* 0x000fc8000f8e00ff */
[----:B------:R1:W2:Y:S03]  /*4a70*/  SYNCS.PHASECHK.TRANS64.TRYWAIT P0, [R0+URZ], R3 ;  /* 0x00000003000075a7 */ /* 0x0002a600080011ff */
[----:B--2---:R-:W-:Y:S05]  /*4a80*/  @!P0 NANOSLEEP.SYNCS 0x989680 ;  /* 0x009896800000895d */ /* 0x004fea0003900000 */
[----:B------:R-:W2:Y:S02]  /*4a90*/  @!P0 SYNCS.PHASECHK.TRANS64 P0, [R0+URZ], R3 ;  /* 0x00000003000085a7 */ /* 0x000ea400080010ff */
[----:B--2---:R-:W-:Y:S05]  /*4aa0*/  @P0 BRA `(.L_x_96) ;  /* 0x0000000000200947 */ /* 0x004fea0003800000 */
.L_x_97:
[----:B--2---:R2:W4:Y:S02]  /*4ab0*/  SYNCS.PHASECHK.TRANS64.TRYWAIT P0, [R0+URZ], R3 ;  /* 0x00000003000075a7 */ /* 0x00452400080011ff */
[----:B----4-:R-:W-:Y:S05]  /*4ac0*/  @!P0 NANOSLEEP.SYNCS 0x989680 ;  /* 0x009896800000895d */ /* 0x010fea0003900000 */
[----:B------:R-:W4:Y:S02]  /*4ad0*/  @!P0 SYNCS.PHASECHK.TRANS64 P0, [R0+URZ], R3 ;  /* 0x00000003000085a7 */ /* 0x000f2400080010ff */
[----:B----4-:R-:W-:Y:S05]  /*4ae0*/  @!P0 BRA `(.L_x_97) ;  /* 0xfffffffc00f08947 */ /* 0x010fea000383ffff */
[----:B------:R-:W-:Y:S05]  /*4af0*/  BRA `(.L_x_96) ;  /* 0x00000000000c7947 */ /* 0x000fea0003800000 */
.L_x_94:
[----:B------:R-:W-:-:S04]  /*4b00*/  UIADD3 UR4, UPT, UPT, UR13, 0x210, URZ ;  /* 0x000002100d047890 */ /* 0x000fc8000fffe0ff */
[----:B------:R-:W-:-:S09]  /*4b10*/  UPRMT UR4, UR28, 0x654, UR4 ;  /* 0x000006541c047896 */ /* 0x000fd20008000004 */
[----:B------:R-:W-:Y:S03]  /*4b20*/  SYNCS.ARRIVE.TRANS64.RED.A1T0 RZ, [UR4], RZ ;  /* 0x000000ffffff79a7 */ /* 0x000fe60008100404 */
.L_x_96:
[----:B-12---:R-:W-:Y:S01]  /*4b30*/  SHF.L.U32 R3, RZ, 0x1f, RZ ;  /* 0x0000001fff037819 */ /* 0x006fe200000006ff */
[----:B------:R-:W-:Y:S01]  /*4b40*/  UIADD3 UR4, UPT, UPT, UR13, 0x210, URZ ;  /* 0x000002100d047890 */ /* 0x000fe2000fffe0ff */
[----:B------:R-:W-:Y:S02]  /*4b50*/  PLOP3.LUT P0, PT, PT, PT, UP0, 0x80, 0x8 ;  /* 0x000000000008781c */ /* 0x000fe40003f0f008 */
[----:B------:R-:W1:Y:S02]  /*4b60*/  SYNCS.PHASECHK.TRANS64.TRYWAIT P1, [UR13+0x210], R3 ;  /* 0x00021003ff0075a7 */ /* 0x000e64000802110d */
[----:B-1----:R-:W-:Y:S09]  /*4b70*/  @!P1 BRA `(.L_x_98) ;  /* 0x0000008800b89947 */ /* 0x002ff20003800000 */
.L_x_221:
[----:B------:R-:W-:Y:S01]  /*4b80*/  @!UP0 UPRMT UR4, UR28, 0x654, UR4 ;  /* 0x000006541c048896 */ /* 0x000fe20008000004 */
[----:B------:R-:W-:Y:S01]  /*4b90*/  UMOV UR5, 0xffff ;  /* 0x0000ffff00057882 */ /* 0x000fe20000000000 */
[----:B------:R-:W-:-:S07]  /*4ba0*/  UMOV UR6, 0x1 ;  /* 0x0000000100067882 */ /* 0x000fce0000000000 */
[----:B------:R-:W-:Y:S01]  /*4bb0*/  @!P0 SYNCS.ARRIVE.TRANS64.RED.A1T0 RZ, [UR4], RZ ;  /* 0x000000ffffff89a7 */ /* 0x000fe20008100404 */
[----:B------:R-:W-:Y:S01]  /*4bc0*/  NOP ;  /* 0x0000000000007918 */ /* 0x000fe20000000000 */
[----:B-1----:R-:W1:Y:S01]  /*4bd0*/  LDS R0, [UR8+0x14] ;  /* 0x00001408ff007984 */ /* 0x002e620008000800 */
[----:B------:R-:W-:-:S04]  /*4be0*/  ULOP3.LUT UR4, UR26, 0xffff, URZ, 0xc0, !UPT ;  /* 0x0000ffff1a047892 */ /* 0x000fc8000f8ec0ff */
[----:B------:R-:W-:-:S04]  /*4bf0*/  USHF.R.U32.HI UR4, URZ, 0x5, UR4 ;  /* 0x00000005ff047899 */ /* 0x000fc80008011604 */
[----:B------:R-:W-:Y:S02]  /*4c00*/  USHF.L.U32 UR5, UR5, UR4, URZ ;  /* 0x0000000405057299 */ /* 0x000fe400080006ff */
[----:B------:R-:W-:-:S04]  /*4c10*/  USHF.L.U32 UR4, UR6, UR4, URZ ;  /* 0x0000000406047299 */ /* 0x000fc800080006ff */
[----:B-1----:R-:W-:-:S04]  /*4c20*/  LOP3.LUT R0, R0, UR5, RZ, 0xc0, !PT ;  /* 0x0000000500007c12 */ /* 0x002fc8000f8ec0ff */
[----:B------:R-:W-:-:S13]  /*4c30*/  ISETP.NE.AND P0, PT, R0, UR5, PT ;  /* 0x0000000500007c0c */ /* 0x000fda000bf05270 */
[----:B------:R-:W-:Y:S05]  /*4c40*/  @P0 BRA `(.L_x_99) ;  /* 0x0000000000580947 */ /* 0x000fea0003800000 */
[----:B------:R-:W1:Y:S02]  /*4c50*/  LDS R0, [UR8+0x18] ;  /* 0x00001808ff007984 */ /* 0x000e640008000800 */
[----:B-1----:R-:W-:-:S04]  /*4c60*/  LOP3.LUT R0, R0, UR4, RZ, 0xc0, !PT ;  /* 0x0000000400007c12 */ /* 0x002fc8000f8ec0ff */
[----:B------:R-:W-:-:S13]  /*4c70*/  ISETP.NE.AND P0, PT, R0, UR4, PT ;  /* 0x0000000400007c0c */ /* 0x000fda000bf05270 */
[----:B------:R-:W-:Y:S05]  /*4c80*/  @P0 BRA `(.L_x_100) ;  /* 0x00000000003c0947 */ /* 0x000fea0003800000 */
[----:B------:R-:W1:Y:S01]  /*4c90*/  S2R R2, SR_LANEID ;  /* 0x0000000000027919 */ /* 0x000e620000000000 */
[----:B------:R-:W-:Y:S01]  /*4ca0*/  ULOP3.LUT UR5, URZ, UR5, URZ, 0x33, !UPT ;  /* 0x00000005ff057292 */ /* 0x000fe2000f8e33ff */
[----:B------:R-:W-:Y:S01]  /*4cb0*/  LOP3.LUT R4, RZ, UR4, RZ, 0x33, !PT ;  /* 0x00000004ff047c12 */ /* 0x000fe2000f8e33ff */
[----:B------:R-:W-:Y:S02]  /*4cc0*/  VOTEU.ANY UR4, UPT, PT ;  /* 0x0000000000047886 */ /* 0x000fe400038e0100 */
[----:B------:R-:W-:Y:S01]  /*4cd0*/  UFLO.U32 UR4, UR4 ;  /* 0x00000004000472bd */ /* 0x000fe200080e0000 */
[----:B------:R-:W2:Y:S01]  /*4ce0*/  REDUX UR6, R4 ;  /* 0x00000000040673c4 */ /* 0x000ea20000000000 */
[----:B------:R-:W-:-:S06]  /*4cf0*/  IMAD.U32 R0, RZ, RZ, UR5 ;  /* 0x00000005ff007e24 */ /* 0x000fcc000f8e00ff */
[----:B------:R4:W-:Y:S01]  /*4d00*/  UTCATOMSWS.AND URZ, UR5 ;  /* 0x0000000500ff79e3 */ /* 0x0009e20008000000 */
[----:B------:R-:W3:Y:S01]  /*4d10*/  REDUX UR7, R0 ;  /* 0x00000000000773c4 */ /* 0x000ee20000000000 */
[----:B-1----:R-:W-:Y:S01]  /*4d20*/  ISETP.EQ.U32.AND P0, PT, R2, UR4, PT ;  /* 0x0000000402007c0c */ /* 0x002fe2000bf02070 */
[----:B--2---:R-:W-:Y:S01]  /*4d30*/  IMAD.U32 R2, RZ, RZ, UR6 ;  /* 0x00000006ff027e24 */ /* 0x004fe2000f8e00ff */
[----:B---3--:R-:W-:-:S11]  /*4d40*/  MOV R3, UR7 ;  /* 0x0000000700037c02 */ /* 0x008fd60008000f00 */
[----:B------:R4:W-:Y:S04]  /*4d50*/  @P0 ATOMS.AND RZ, [UR8+0x14], R3 ;  /* 0x00001403ffff098c */ /* 0x0009e8000a800008 */
[----:B------:R4:W-:Y:S01]  /*4d60*/  @P0 ATOMS.AND RZ, [UR8+0x18], R2 ;  /* 0x00001802ffff098c */ /* 0x0009e2000a800008 */
[----:B------:R-:W-:Y:S05]  /*4d70*/  BRA `(.L_x_101) ;  /* 0x0000000000147947 */ /* 0x000fea0003800000 */
.L_x_100:
[----:B------:R-:W-:Y:S02]  /*4d80*/  MOV R2, 0x4da0 ;  /* 0x00004da000027802 */ /* 0x000fe40000000f00 */
[----:B---3-5:R-:W-:Y:S05]  /*4d90*/  CALL.REL.NOINC `($__internal_0_$__cuda_sm10x_tcgen05_guardrail_trap_col_being_dealloced_not_returned_by_alloc) ;  /* 0x0000008c00947944 */ /* 0x028fea0003c00000 */
[----:B------:R-:W-:Y:S05]  /*4da0*/  BRA `(.L_x_101) ;  /* 0x0000000000087947 */ /* 0x000fea0003800000 */
.L_x_99:
[----:B------:R-:W-:Y:S02]  /*4db0*/  MOV R2, 0x4dd0 ;  /* 0x00004dd000027802 */ /* 0x000fe40000000f00 */
[----:B---3-5:R-:W-:Y:S05]  /*4dc0*/  CALL.REL.NOINC `($__internal_2_$__cuda_sm10x_tcgen05_guardrail_trap_unallocated_columns_being_dealloced) ;  /* 0x0000008c00a07944 */ /* 0x028fea0003c00000 */
.L_x_101:
[----:B------:R-:W-:Y:S01]  /*4dd0*/  NOP ;  /* 0x0000000000007918 */ /* 0x000fe20000000000 */
[----:B----4-:R-:W-:Y:S05]  /*4de0*/  EXIT ;  /* 0x000000000000794d */ /* 0x010fea0003800000 */
.L_x_74:
[----:B------:R-:W-:-:S09]  /*4df0*/  UISETP.NE.OR UP0, UPT, UR17, 0x3, !UP3 ;  /* 0x000000031100788c */ /* 0x000fd2000df05670 */
[----:B------:R-:W-:Y:S05]  /*4e00*/  BRA.U UP0, `(.L_x_102) ;  /* 0x0000001100587547 */ /* 0x000fea000b800000 */
[----:B------:R-:W1:Y:S01]  /*4e10*/  LDCU UR31, c[0x0][0x370] ;  /* 0x00006e00ff1f77ac */ /* 0x000e620008000800 */
[----:B------:R-:W2:Y:S01]  /*4e20*/  LDC.64 R16, c[0x0][0x348] ;  /* 0x0000d200ff107b82 */ /* 0x000ea20000000a00 */
[----:B------:R-:W-:Y:S02]  /*4e30*/  HFMA2 R13, -RZ, RZ, 0, 0 ;  /* 0x00000000ff0d7431 */ /* 0x000fe400000001ff */
[----:B------:R-:W-:Y:S01]  /*4e40*/  IMAD.MOV.U32 R15, RZ, RZ, 0x1 ;  /* 0x00000001ff0f7424 */ /* 0x000fe200078e00ff */
[----:B------:R-:W1:Y:S01]  /*4e50*/  LDCU.128 UR48, c[0x0][0xb10] ;  /* 0x00016200ff3077ac */ /* 0x000e620008000c00 */
[----:B------:R-:W-:Y:S01]  /*4e60*/  IMAD.MOV.U32 R14, RZ, RZ, RZ ;  /* 0x000000ffff0e7224 */ /* 0x000fe200078e00ff */
[----:B------:R-:W-:Y:S01]  /*4e70*/  MOV R7, 0x2000 ;  /* 0x0000200000077802 */ /* 0x000fe20000000f00 */
[----:B------:R-:W3:Y:S01]  /*4e80*/  LDCU UR30, c[0x0][0x374] ;  /* 0x00006e80ff1e77ac */ /* 0x000ee20008000800 */
[----:B------:R-:W4:Y:S01]  /*4e90*/  LDC.64 R2, c[0x0][0x888] ;  /* 0x00022200ff027b82 */ /* 0x000f220000000a00 */
[----:B------:R-:W3:Y:S01]  /*4ea0*/  LDCU UR15, c[0x0][0xb0c] ;  /* 0x00016180ff0f77ac */ /* 0x000ee20008000800 */
[----:B------:R-:W2:Y:S06]  /*4eb0*/  LDCU UR40, c[0x0][0xb20] ;  /* 0x00016400ff2877ac */ /* 0x000eac0008000800 */
[----:B------:R-:W4:Y:S01]  /*4ec0*/  LDC.64 R4, c[0x0][0x890] ;  /* 0x00022400ff047b82 */ /* 0x000f220000000a00 */
[----:B------:R-:W2:Y:S01]  /*4ed0*/  LDCU UR4, c[0x0][0xb30] ;  /* 0x00016600ff0477ac */ /* 0x000ea20008000800 */
[----:B------:R-:W-:Y:S01]  /*4ee0*/  UMOV UR21, 0x400 ;  /* 0x0000040000157882 */ /* 0x000fe20000000000 */
[----:B-1----:R-:W-:-:S02]  /*4ef0*/  UIMAD.WIDE.U32 UR6, UR31, UR48, URZ ;  /* 0x000000301f0672a5 */ /* 0x002fc4000f8e00ff */
[----:B---3--:R-:W-:Y:S02]  /*4f00*/  UIMAD.WIDE.U32 UR8, UR30, UR51, URZ ;  /* 0x000000331e0872a5 */ /* 0x008fe4000f8e00ff */
[----:B------:R-:W-:Y:S02]  /*4f10*/  ULEA UR21, UR45, UR21, 0x18 ;  /* 0x000000152d157291 */ /* 0x000fe4000f8ec0ff */
[----:B------:R-:W-:Y:S02]  /*4f20*/  UPLOP3.LUT UP3, UPT, UPT, UPT, UPT, 0x40, 0x4 ;  /* 0x000000000004789c */ /* 0x000fe40003f6e870 */
[----:B------:R-:W-:Y:S01]  /*4f30*/  UIADD3 UR37, UPT, UPT, UR21, 0x178, URZ ;  /* 0x0000017815257890 */ /* 0x000fe2000fffe0ff */
[----:B------:R-:W-:Y:S01]  /*4f40*/  UMOV UR6, UR7 ;  /* 0x0000000700067c82 */ /* 0x000fe20008000000 */
[----:B------:R-:W-:Y:S01]  /*4f50*/  UMOV UR38, UR9 ;  /* 0x0000000900267c82 */ /* 0x000fe20008000000 */
[----:B------:R-:W-:Y:S02]  /*4f60*/  UISETP.GE.AND UP0, UPT, UR42, 0x1, UPT ;  /* 0x000000012a00788c */ /* 0x000fe4000bf06270 */
[----:B------:R-:W-:Y:S01]  /*4f70*/  UISETP.NE.AND UP4, UPT, UR42, 0x1, UPT ;  /* 0x000000012a00788c */ /* 0x000fe2000bf85270 */
[----:B------:R-:W1:Y:S01]  /*4f80*/  LDCU.64 UR22, c[0x0][0xb28] ;  /* 0x00016500ff1677ac */ /* 0x000e620008000a00 */
[----:B------:R-:W-:-:S02]  /*4f90*/  UISETP.NE.AND UP6, UPT, UR15, 0x1, UPT ;  /* 0x000000010f00788c */ /* 0x000fc4000bfc5270 */
[----:B------:R-:W-:Y:S02]  /*4fa0*/  UISETP.NE.AND UP5, UPT, UR50, 0x1, UPT ;  /* 0x000000013200788c */ /* 0x000fe4000bfa5270 */
[----:B------:R-:W-:Y:S02]  /*4fb0*/  UIADD3 UR33, UPT, UPT, UR21, 0x160, URZ ;  /* 0x0000016015217890 */ /* 0x000fe4000fffe0ff */
[----:B------:R-:W-:Y:S02]  /*4fc0*/  UIADD3 UR25, UPT, UPT, UR21, 0x168, URZ ;  /* 0x0000016815197890 */ /* 0x000fe4000fffe0ff */
[----:B------:R-:W-:Y:S02]  /*4fd0*/  UIADD3 UR17, UPT, UPT, UR21, 0x170, URZ ;  /* 0x0000017015117890 */ /* 0x000fe4000fffe0ff */
[----:B------:R-:W-:Y:S02]  /*4fe0*/  UPRMT UR37, UR45, 0x654, UR37 ;  /* 0x000006542d257896 */ /* 0x000fe40008000025 */
[----:B------:R-:W-:-:S02]  /*4ff0*/  USHF.R.U32.HI UR39, URZ, UR49, UR6 ;  /* 0x00000031ff277299 */ /* 0x000fc40008011606 */
[----:B--2---:R-:W-:Y:S02]  /*5000*/  USHF.R.U32.HI UR38, URZ, UR40, UR38 ;  /* 0x00000028ff267299 */ /* 0x004fe40008011626 */
[----:B------:R-:W-:-:S11]  /*5010*/  UISETP.NE.AND UP2, UPT, UR4, 0x1, UPT ;  /* 0x000000010400788c */ /* 0x000fd6000bf45270 */
.L_x_113:
[C---:B------:R-:W-:Y:S02]  /*5020*/  LEA R12, R14.reuse, UR21, 0x3 ;  /* 0x000000150e0c7c11 */ /* 0x040fe4000f8e18ff */
[----:B------:R-:W-:Y:S02]  /*5030*/  SHF.L.U32 R9, R13, 0x1f, RZ ;  /* 0x0000001f0d097819 */ /* 0x000fe400000006ff */
[----:B------:R-:W-:Y:S02]  /*5040*/  LEA R10, R14, UR21, 0x4 ;  /* 0x000000150e0a7c11 */ /* 0x000fe4000f8e20ff */
[----:B--2---:R-:W2:Y:S02]  /*5050*/  SYNCS.PHASECHK.TRANS64.TRYWAIT P0, [R12+URZ+0x1b0], R9 ;  /* 0x0001b0090c0075a7 */ /* 0x004ea400080011ff */
[----:B--2---:R-:W-:Y:S05]  /*5060*/  @!P0 BRA `(.L_x_103) ;  /* 0x0000008400948947 */ /* 0x004fea0003800000 */
.L_x_222:
[----:B--2---:R-:W2:Y:S01]  /*5070*/  LDS.128 R8, [R10+0x220] ;  /* 0x000220000a087984 */ /* 0x004ea20000000c00 */
[----:B------:R-:W-:Y:S01]  /*5080*/  UISETP.GE.AND UP0, UPT, UR42, 0x1, UPT ;  /* 0x000000012a00788c */ /* 0x000fe2000bf06270 */
[----:B------:R-:W-:Y:S01]  /*5090*/  @!PT LDS RZ, [RZ] ;  /* 0x00000000fffff984 */ /* 0x000fe20000000800 */
[----:B------:R-:W-:Y:S01]  /*50a0*/  @!PT LDS RZ, [RZ] ;  /* 0x00000000fffff984 */ /* 0x000fe20000000800 */
[----:B------:R-:W-:Y:S01]  /*50b0*/  @!PT LDS RZ, [RZ] ;  /* 0x00000000fffff984 */ /* 0x000fe20000000800 */
[----:B------:R-:W-:Y:S01]  /*50c0*/  @!PT LDS RZ, [RZ] ;  /* 0x00000000fffff984 */ /* 0x000fe20000000800 */
[----:B------:R3:W-:Y:S06]  /*50d0*/  MEMBAR.ALL.CTA ;  /* 0x0000000000007992 */ /* 0x0007ec0000008000 */
[----:B---3--:R-:W3:Y:S01]  /*50e0*/  FENCE.VIEW.ASYNC.S ;  /* 0x00000000000073c6 */ /* 0x008ee20000000000 */
[----:B--2---:R-:W-:Y:S11]  /*50f0*/  LOP3.LUT P0, RZ, R10, 0x1, RZ, 0xc0, !PT ;  /* 0x000000010aff7812 */ /* 0x004ff6000780c0ff */
[----:B------:R-:W-:Y:S02]  /*5100*/  @!UPT UIADD3 URZ, UPT, UPT, URZ, URZ, URZ ;  /* 0x000000fffffff290 */ /* 0x000fe4000fffe0ff */
[----:B---3--:R-:W-:Y:S01]  /*5110*/  VOTEU.ANY UP1, P0 ;  /* 0x0000000000ff7886 */ /* 0x008fe20000020100 */
[----:B------:R-:W-:Y:S11]  /*5120*/  PLOP3.LUT P0, PT, PT, PT, UP1, 0x80, 0x8 ;  /* 0x000000000008781c */ /* 0x000ff60003f0f018 */
[----:B------:R-:W-:Y:S02]  /*5130*/  @!UPT UIADD3 URZ, UPT, UPT, URZ, URZ, URZ ;  /* 0x000000fffffff290 */ /* 0x000fe4000fffe0ff */
[----:B------:R-:W-:Y:S02]  /*5140*/  @P0 SHF.R.U32.HI R0, RZ, 0x10, R9 ;  /* 0x00000010ff000819 */ /* 0x000fe40000011609 */
[----:B------:R-:W-:Y:S02]  /*5150*/  @P0 MOV R6, R8 ;  /* 0x0000000800060202 */ /* 0x000fe40000000f00 */
[----:B------:R-:W-:Y:S01]  /*5160*/  @P0 R2UR UR4, R0 ;  /* 0x00000000000402ca */ /* 0x000fe200000e0000 */
[----:B------:R-:W-:Y:S01]  /*5170*/  VIADD R0, R12, 0x1c0 ;  /* 0x000001c00c007836 */ /* 0x000fe20000000000 */
[----:B------:R-:W-:Y:S02]  /*5180*/  @P0 LOP3.LUT R8, R9, 0xffff, RZ, 0xc0, !PT ;  /* 0x0000ffff09080812 */ /* 0x000fe400078ec0ff */
[----:B------:R-:W-:Y:S02]  /*5190*/  @P0 R2UR UR6, R6 ;  /* 0x00000000060602ca */ /* 0x000fe400000e0000 */
[----:B------:R-:W-:Y:S02]  /*51a0*/  PRMT R0, RZ, 0x654, R0 ;  /* 0x00000654ff007816 */ /* 0x000fe40000000000 */
[----:B------:R-:W-:Y:S02]  /*51b0*/  @P0 R2UR UR5, R8 ;  /* 0x00000000080502ca */ /* 0x000fe400000e0000 */
[----:B------:R2:W-:Y:S03]  /*51c0*/  SYNCS.ARRIVE.TRANS64.RED.A1T0 RZ, [R0+URZ], RZ ;  /* 0x000000ff00ff79a7 */ /* 0x0005e600081004ff */
[----:B------:R-:W-:Y:S04]  /*51d0*/  @UP1 UMOV UR29, UR4 ;  /* 0x00000004001d1c82 */ /* 0x000fe80008000000 */
[----:B------:R-:W-:Y:S04]  /*51e0*/  @UP1 UMOV UR14, UR6 ;  /* 0x00000006000e1c82 */ /* 0x000fe80008000000 */
[----:B------:R-:W-:Y:S01]  /*51f0*/  @UP1 UMOV UR13, UR5 ;  /* 0x00000005000d1c82 */ /* 0x000fe20008000000 */
[----:B------:R-:W-:Y:S05]  /*5200*/  BRA.U !UP0, `(.L_x_104) ;  /* 0x0000000108a47547 */ /* 0x000fea000b800000 */
[----:B------:R-:W-:Y:S02]  /*5210*/  UIMAD.WIDE.U32 UR18, UR13, UR51, URZ ;  /* 0x000000330d1272a5 */ /* 0x000fe4000f8e00ff */
[----:B------:R-:W-:Y:S02]  /*5220*/  UIMAD.WIDE.U32 UR26, UR14, UR48, URZ ;  /* 0x000000300e1a72a5 */ /* 0x000fe4000f8e00ff */
[----:B------:R-:W-:Y:S02]  /*5230*/  USEL UR4, UR30, UR38, !UP5 ;  /* 0x000000261e047287 */ /* 0x000fe4000e800000 */
[----:B------:R-:W-:Y:S02]  /*5240*/  USEL UR7, UR31, UR39, !UP6 ;  /* 0x000000271f077287 */ /* 0x000fe4000f000000 */
[----:B-1----:R-:W-:Y:S02]  /*5250*/  UIMAD.WIDE.U32 UR8, UR4, UR22, URZ ;  /* 0x00000016040872a5 */ /* 0x002fe4000f8e00ff */
[----:B------:R-:W-:Y:S01]  /*5260*/  UIMAD.WIDE.U32 UR10, UR7, UR22, URZ ;  /* 0x00000016070a72a5 */ /* 0x000fe2000f8e00ff */
[----:B------:R-:W-:Y:S02]  /*5270*/  UMOV UR5, UR19 ;  /* 0x0000001300057c82 */ /* 0x000fe40008000000 */
[----:B------:R-:W-:Y:S03]  /*5280*/  USHF.R.U32.HI UR6, URZ, UR40, UR5 ;  /* 0x00000028ff067299 */ /* 0x000fe60008011605 */
[----:B------:R-:W-:Y:S01]  /*5290*/  UMOV UR5, UR27 ;  /* 0x0000001b00057c82 */ /* 0x000fe20008000000 */
[----:B------:R-:W-:Y:S02]  /*52a0*/  USEL UR6, UR13, UR6, !UP5 ;  /* 0x000000060d067287 */ /* 0x000fe4000e800000 */
[----:B------:R-:W-:Y:S03]  /*52b0*/  USHF.R.U32.HI UR12, URZ, UR49, UR5 ;  /* 0x00000031ff0c7299 */ /* 0x000fe60008011605 */
[----:B------:R-:W-:Y:S02]  /*52c0*/  UMOV UR5, UR9 ;  /* 0x0000000900057c82 */ /* 0x000fe40008000000 */
[----:B------:R-:W-:Y:S03]  /*52d0*/  @UP4 USHF.R.U32.HI UR4, URZ, UR23, UR5 ;  /* 0x00000017ff044299 */ /* 0x000fe60008011605 */
[----:B------:R-:W-:Y:S01]  /*52e0*/  UMOV UR5, UR11 ;  /* 0x0000000b00057c82 */ /* 0x000fe20008000000 */
[----:B------:R-:W-:Y:S02]  /*52f0*/  UIMAD UR4, UR42, UR4, URZ ;  /* 0x000000042a0472a4 */ /* 0x000fe4000f8e02ff */
[----:B------:R-:W-:Y:S02]  /*5300*/  @UP4 USHF.R.U32.HI UR7, URZ, UR23, UR5 ;  /* 0x00000017ff074299 */ /* 0x000fe40008011605 */
[----:B------:R-:W-:Y:S02]  /*5310*/  UIMAD.WIDE.U32 UR10, UR6, UR22, URZ ;  /* 0x00000016060a72a5 */ /* 0x000fe4000f8e00ff */
[----:B------:R-:W-:Y:S02]  /*5320*/  USEL UR5, UR14, UR12, !UP6 ;  /* 0x0000000c0e057287 */ /* 0x000fe4000f000000 */
[----:B------:R-:W-:Y:S02]  /*5330*/  UIMAD UR8, UR42, UR7, URZ ;  /* 0x000000072a0872a4 */ /* 0x000fe4000f8e02ff */
[----:B------:R-:W-:Y:S03]  /*5340*/  UISETP.GE.AND UP0, UPT, UR6, UR4, UPT ;  /* 0x000000040600728c */ /* 0x000fe6000bf06270 */
[----:B------:R-:W-:Y:S01]  /*5350*/  UMOV UR4, UR11 ;  /* 0x0000000b00047c82 */ /* 0x000fe20008000000 */
[----:B------:R-:W-:Y:S02]  /*5360*/  UISETP.GE.OR UP0, UPT, UR5, UR8, UP0 ;  /* 0x000000080500728c */ /* 0x000fe40008706670 */
[----:B------:R-:W-:Y:S02]  /*5370*/  USHF.R.U32.HI UR4, URZ, UR23, UR4 ;  /* 0x00000017ff047299 */ /* 0x000fe40008011604 */
[----:B------:R-:W-:Y:S02]  /*5380*/  UIMAD.WIDE.U32 UR8, UR5, UR22, URZ ;  /* 0x00000016050872a5 */ /* 0x000fe4000f8e00ff */
[----:B------:R-:W-:Y:S04]  /*5390*/  USEL UR10, UR6, UR4, !UP4 ;  /* 0x00000004060a7287 */ /* 0x000fe8000e000000 */
[----:B------:R-:W-:Y:S01]  /*53a0*/  UIADD3 UR11, UPT, UPT, -UR10, URZ, URZ ;  /* 0x000000ff0a0b7290 */ /* 0x000fe2000fffe1ff */
[----:B------:R-:W-:Y:S02]  /*53b0*/  @!UP0 UMOV UR4, UR9 ;  /* 0x0000000900048c82 */ /* 0x000fe40008000000 */
[----:B------:R-:W-:Y:S02]  /*53c0*/  @!UP0 USHF.R.U32.HI UR4, URZ, UR23, UR4 ;  /* 0x00000017ff048299 */ /* 0x000fe40008011604 */
[----:B------:R-:W-:Y:S02]  /*53d0*/  UIMAD UR8, UR42, UR11, UR6 ;  /* 0x0000000b2a0872a4 */ /* 0x000fe4000f8e0206 */
[----:B------:R-:W-:Y:S04]  /*53e0*/  @!UP0 USEL UR4, UR5, UR4, !UP4 ;  /* 0x0000000405048287 */ /* 0x000fe8000e000000 */
[----:B------:R-:W-:Y:S02]  /*53f0*/  @!UP0 UIMAD UR8, UR7, UR8, UR4 ;  /* 0x00000008070882a4 */ /* 0x000fe4000f8e0204 */
[----:B------:R-:W-:Y:S02]  /*5400*/  @!UP0 UIADD3 UR9, UPT, UPT, UR10, -UR4, URZ ;  /* 0x800000040a098290 */ /* 0x000fe4000fffe0ff */
[----:B------:R-:W-:Y:S02]  /*5410*/  UIADD3 UR4, UPT, UPT, -UR5, URZ, URZ ;  /* 0x000000ff05047290 */ /* 0x000fe4000fffe1ff */
[----:B------:R-:W-:Y:S02]  /*5420*/  UIADD3 UR7, UPT, UPT, -UR6, URZ, URZ ;  /* 0x000000ff06077290 */ /* 0x000fe4000fffe1ff */
[----:B------:R-:W-:Y:S02]  /*5430*/  @!UP0 UIMAD UR6, UR9, UR42, UR5 ;  /* 0x0000002a090682a4 */ /* 0x000fe4000f8e0205 */
[----:B------:R-:W-:Y:S02]  /*5440*/  UIMAD UR14, UR15, UR4, UR14 ;  /* 0x000000040f0e72a4 */ /* 0x000fe4000f8e020e */
[----:B------:R-:W-:Y:S01]  /*5450*/  UIMAD UR13, UR50, UR7, UR13 ;  /* 0x00000007320d72a4 */ /* 0x000fe2000f8e020d */
[----:B------:R-:W-:Y:S02]  /*5460*/  @!UP0 UMOV UR5, UR8 ;  /* 0x0000000800058c82 */ /* 0x000fe40008000000 */
[----:B------:R-:W-:Y:S02]  /*5470*/  UIMAD UR14, UR5, UR15, UR14 ;  /* 0x0000000f050e72a4 */ /* 0x000fe4000f8e020e */
[----:B------:R-:W-:Y:S11]  /*5480*/  UIMAD UR13, UR6, UR50, UR13 ;  /* 0x00000032060d72a4 */ /* 0x000ff6000f8e020d */
[----:B------:R-:W-:Y:S01]  /*5490*/  @!UPT UIADD3 URZ, UPT, UPT, URZ, URZ, URZ ;  /* 0x000000fffffff290 */ /* 0x000fe2000fffe0ff */
.L_x_104:
[----:B------:R-:W3:Y:S01]  /*54a0*/  @!UP2 LDCU.128 UR8, c[0x0][0xb10] ;  /* 0x00016200ff08a7ac */ /* 0x000ee20008000c00 */
[C---:B----4-:R-:W-:Y:S02]  /*54b0*/  ISETP.NE.U32.AND P1, PT, R4.reuse, RZ, PT ;  /* 0x000000ff0400720c */ /* 0x050fe40003f25070 */
[----:B------:R-:W-:Y:S02]  /*54c0*/  ISETP.NE.U32.AND P0, PT, R4, RZ, PT ;  /* 0x000000ff0400720c */ /* 0x000fe40003f05070 */
[C---:B------:R-:W-:Y:S02]  /*54d0*/  ISETP.NE.AND.EX P1, PT, R5.reuse, RZ, PT, P1 ;  /* 0x000000ff0500720c */ /* 0x040fe40003f25310 */
[----:B------:R-:W-:Y:S01]  /*54e0*/  ISETP.NE.AND.EX P0, PT, R5, RZ, PT, P0 ;  /* 0x000000ff0500720c */ /* 0x000fe20003f05300 */
[----:B------:R-:W4:Y:S01]  /*54f0*/  @!UP2 LDCU UR5, c[0x0][0xb0c] ;  /* 0x00016180ff05a7ac */ /* 0x000f220008000800 */
[----:B------:R-:W-:Y:S01]  /*5500*/  SHF.L.U32 R9, R15, 0x1f, RZ ;  /* 0x0000001f0f097819 */ /* 0x000fe200000006ff */
[----:B------:R-:W-:Y:S02]  /*5510*/  USHF.L.U32 UR35, UR16, 0x7, URZ ;  /* 0x0000000710237899 */ /* 0x000fe400080006ff */
[----:B------:R-:W-:Y:S02]  /*5520*/  USHF.L.U32 UR34, UR20, 0x8, URZ ;  /* 0x0000000814227899 */ /* 0x000fe400080006ff */
[----:B---3--:R-:W-:Y:S07]  /*5530*/  UIMAD.WIDE.U32 UR6, UR14, UR8, URZ ;  /* 0x000000080e0672a5 */ /* 0x008fee000f8e00ff */
[----:B------:R-:W-:Y:S01]  /*5540*/  @!UP2 UMOV UR4, UR7 ;  /* 0x000000070004ac82 */ /* 0x000fe20008000000 */
[----:B----4-:R-:W-:Y:S02]  /*5550*/  @!UP2 UISETP.NE.AND UP0, UPT, UR5, 0x1, UPT ;  /* 0x000000010500a88c */ /* 0x010fe4000bf05270 */
[----:B------:R-:W-:Y:S02]  /*5560*/  @!UP2 USHF.R.U32.HI UR4, URZ, UR9, UR4 ;  /* 0x00000009ff04a299 */ /* 0x000fe40008011604 */
[----:B------:R-:W-:Y:S02]  /*5570*/  UIMAD.WIDE.U32 UR6, UR13, UR11, URZ ;  /* 0x0000000b0d0672a5 */ /* 0x000fe4000f8e00ff */
[----:B------:R-:W-:Y:S02]  /*5580*/  @!UP2 USEL UR8, UR14, UR4, !UP0 ;  /* 0x000000040e08a287 */ /* 0x000fe4000c000000 */
[----:B------:R-:W-:Y:S03]  /*5590*/  @!UP2 UISETP.NE.AND UP0, UPT, UR10, 0x1, UPT ;  /* 0x000000010a00a88c */ /* 0x000fe6000bf05270 */
[----:B------:R-:W-:Y:S02]  /*55a0*/  @!UP2 UMOV UR6, UR7 ;  /* 0x000000070006ac82 */ /* 0x000fe40008000000 */
[----:B------:R-:W3:Y:S02]  /*55b0*/  @!UP2 LDCU UR4, c[0x0][0xb20] ;  /* 0x00016400ff04a7ac */ /* 0x000ee40008000800 */
[----:B---3--:R-:W-:Y:S04]  /*55c0*/  @!UP2 USHF.R.U32.HI UR6, URZ, UR4, UR6 ;  /* 0x00000004ff06a299 */ /* 0x008fe80008011606 */
[----:B------:R-:W-:Y:S04]  /*55d0*/  @!UP2 USEL UR6, UR13, UR6, !UP0 ;  /* 0x000000060d06a287 */ /* 0x000fe8000c000000 */
[----:B------:R-:W-:Y:S02]  /*55e0*/  @!UP2 UIADD3 UR4, UPT, UPT, -UR8, UR6, URZ ;  /* 0x000000060804a290 */ /* 0x000fe4000fffe1ff */
[----:B------:R-:W-:Y:S02]  /*55f0*/  @!UP2 UIADD3 UR6, UPT, UPT, UR8, -UR6, URZ ;  /* 0x800000060806a290 */ /* 0x000fe4000fffe0ff */
[----:B------:R-:W-:Y:S02]  /*5600*/  @!UP2 UIMAD UR14, UR4, UR5, UR14 ;  /* 0x00000005040ea2a4 */ /* 0x000fe4000f8e020e */
[----:B------:R-:W-:Y:S01]  /*5610*/  @!UP2 UIMAD UR13, UR6, UR10, UR13 ;  /* 0x0000000a060da2a4 */ /* 0x000fe2000f8e020d */
[----:B------:R-:W-:Y:S11]  /*5620*/  BRA.U UP3, `(.L_x_105) ;  /* 0x0000000103107547 */ /* 0x000ff6000b800000 */
[----:B--2---:R-:W-:Y:S04]  /*5630*/  MOV R0, UR41 ;  /* 0x0000002900007c02 */ /* 0x004fe80008000f00 */
[----:B------:R-:W-:Y:S04]  /*5640*/  SHF.L.U32 R11, R0, 0x1f, RZ ;  /* 0x0000001f000b7819 */ /* 0x000fe800000006ff */
[----:B------:R-:W2:Y:S02]  /*5650*/  SYNCS.PHASECHK.TRANS64.TRYWAIT P2, [UR21+0x1a8], R11 ;  /* 0x0001a80bff0075a7 */ /* 0x000ea40008041115 */
[----:B--2---:R-:W-:Y:S05]  /*5660*/  @!P2 BRA `(.L_x_106) ;  /* 0x000000800028a947 */ /* 0x004fea0003800000 */
.L_x_105:
[----:B------:R-:W-:Y:S05]  /*5670*/  @!P1 BRA `(.L_x_107) ;  /* 0x0000000000309947 */ /* 0x000fea0003800000 */
[----:B------:R-:W-:Y:S01]  /*5680*/  ISETP.NE.U32.AND P1, PT, R2, RZ, PT ;  /* 0x000000ff0200720c */ /* 0x000fe20003f25070 */
[----:B------:R-:W3:Y:S01]  /*5690*/  LDCU.64 UR4, c[0x0][0x358] ;  /* 0x00006b00ff0477ac */ /* 0x000ee20008000a00 */
[----:B------:R-:W-:Y:S02]  /*56a0*/  IMAD.MOV.U32 R140, RZ, RZ, 0x1 ;  /* 0x00000001ff8c7424 */ /* 0x000fe400078e00ff */
[----:B------:R-:W-:Y:S11]  /*56b0*/  ISETP.NE.AND.EX P1, PT, R3, RZ, PT, P1 ;  /* 0x000000ff0300720c */ /* 0x000ff60003f25310 */
[----:B------:R-:W-:Y:S02]  /*56c0*/  @!UPT UIADD3 URZ, UPT, UPT, URZ, URZ, URZ ;  /* 0x000000fffffff290 */ /* 0x000fe4000fffe0ff */
[----:B--2---:R-:W2:Y:S01]  /*56d0*/  @P1 LDC.64 R10, c[0x0][0x888] ;  /* 0x00022200ff0a1b82 */ /* 0x004ea20000000a00 */
[----:B------:R-:W-:Y:S04]  /*56e0*/  @P1 IMAD R0, R4, UR36, RZ ;  /* 0x0000002404001c24 */ /* 0x000fe8000f8e02ff */
[----:B--2---:R-:W-:Y:S04]  /*56f0*/  @P1 IMAD.WIDE R10, R0, 0x4, R10 ;  /* 0x00000004000a1825 */ /* 0x004fe800078e020a */
[----:B------:R-:W-:Y:S01]  /*5700*/  HFMA2 R0, -RZ, RZ, 0, 5.9604644775390625e-08 ;  /* 0x00000001ff007431 */ /* 0x000fe200000001ff */
[----:B---3-5:R3:W5:Y:S04]  /*5710*/  @P1 LDG.E R72, desc[UR4][R10.64] ;  /* 0x000000040a481981 */ /* 0x028768000c1e1900 */
[----:B------:R-:W-:Y:S01]  /*5720*/  @!P1 PRMT R140, R0, 0x7610, R140 ;  /* 0x00007610008c9816 */ /* 0x000fe2000000008c */
[----:B---3--:R-:W4:Y:S06]  /*5730*/  @!P1 LDC R72, c[0x0][0x880] ;  /* 0x00022000ff489b82 */ /* 0x008f2c0000000800 */
.L_x_107:
[----:B----45:R-:W-:Y:S01]  /*5740*/  @!P0 ISETP.EQ.AND P1, PT, R72, RZ, PT ;  /* 0x000000ff4800820c */ /* 0x030fe20003f22270 */
[----:B------:R-:W-:Y:S01]  /*5750*/  @!UPT UIADD3 URZ, UPT, UPT, URZ, URZ, URZ ;  /* 0x000000fffffff290 */ /* 0x000fe2000fffe0ff */
[----:B------:R-:W-:Y:S11]  /*5760*/  @!P0 BRA `(.L_x_108) ;  /* 0x0000000000188947 */ /* 0x000ff60003800000 */
[----:B------:R-:W-:Y:S02]  /*5770*/  LOP3.LUT P0, RZ, R140, 0xff, RZ, 0xc0, !PT ;  /* 0x000000ff8cff7812 */ /* 0x000fe4000780c0ff */
[----:B------:R-:W-:Y:S04]  /*5780*/  ISETP.NE.U32.AND P1, PT, R2, RZ, PT ;  /* 0x000000ff0200720c */ /* 0x000fe80003f25070 */
[----:B------:R-:W-:Y:S04]  /*5790*/  ISETP.NE.AND.EX P1, PT, R3, RZ, PT, P1 ;  /* 0x000000ff0300720c */ /* 0x000fe80003f25310 */
[----:B------:R-:W-:Y:S03]  /*57a0*/  PLOP3.LUT P1, PT, P1, PT, PT, 0x8, 0x80 ;  /* 0x000000000080781c */ /* 0x000fe60000f2e170 */
[----:B------:R-:W-:Y:S11]  /*57b0*/  @P0 ISETP.EQ.AND P1, PT, R72, RZ, PT ;  /* 0x000000ff4800020c */ /* 0x000ff60003f22270 */
[----:B------:R-:W-:Y:S02]  /*57c0*/  @!UPT UIADD3 URZ, UPT, UPT, URZ, URZ, URZ ;  /* 0x000000fffffff290 */ /* 0x000fe4000fffe0ff */
.L_x_108:
[----:B------:R-:W3:Y:S01]  /*57d0*/  SYNCS.PHASECHK.TRANS64.TRYWAIT P2, [UR21+0x180], R9 ;  /* 0x00018009ff0075a7 */ /* 0x000ee20008041115 */
[----:B------:R-:W-:Y:S04]  /*57e0*/  ELECT P0, URZ, PT ;  /* 0x0000000000ff782f */ /* 0x000fe80003800000 */
[----:B------:R-:W-:Y:S11]  /*57f0*/  PLOP3.LUT P1, PT, P1, P0, PT, 0xf2, 0x2f ;  /* 0x00000000002f781c */ /* 0x000ff60000f21e72 */
[----:B------:R-:W-:Y:S02]  /*5800*/  @!UPT UIADD3 URZ, UPT, UPT, URZ, URZ, URZ ;  /* 0x000000fffffff290 */ /* 0x000fe4000fffe0ff */
[----:B------:R-:W-:Y:S05]  /*5810*/  @!P1 IADD3 R8, P0, PT, R16, 0x580, RZ ;  /* 0x0000058010089810 */ /* 0x000fea0007f1e0ff */
[----:B------:R-:W-:Y:S01]  /*5820*/  @!P1 IMAD.X R6, RZ, RZ, R17, P0 ;  /* 0x000000ffff069224 */ /* 0x000fe200000e0611 */
[----:B---3--:R-:W-:Y:S07]  /*5830*/  @!P2 BRA `(.L_x_109) ;  /* 0x0000007c00cca947 */ /* 0x008fee0003800000 */
.L_x_225:
[----:B------:R-:W-:Y:S01]  /*5840*/  @!P1 R2UR UR5, R8 ;  /* 0x00000000080592ca */ /* 0x000fe200000e0000 */
[----:B------:R-:W-:Y:S01]  /*5850*/  VOTEU.ALL UP0, P1 ;  /* 0x0000000000ff7886 */ /* 0x000fe20000800000 */
[----:B------:R-:W-:Y:S01]  /*5860*/  @!P1 R2UR UR4, R6 ;  /* 0x00000000060492ca */ /* 0x000fe200000e0000 */
[----:B--2---:R-:W-:Y:S01]  /*5870*/  @!P1 IMAD.MOV.U32 R0, RZ, RZ, 0x2000 ;  /* 0x00002000ff009424 */ /* 0x004fe200078e00ff */
[----:B------:R-:W-:Y:S01]  /*5880*/  UMOV UR8, 0x0 ;  /* 0x0000000000087882 */ /* 0x000fe20000000000 */
[----:B------:R-:W-:Y:S01]  /*5890*/  UMOV UR9, 0x10000000 ;  /* 0x1000000000097882 */ /* 0x000fe20000000000 */
[----:B------:R-:W-:Y:S01]  /*58a0*/  @!UP0 UIADD3 UR32, UPT, UPT, UR21, 0x400, URZ ;  /* 0x0000040015208890 */ /* 0x000fe2000fffe0ff */
[----:B------:R-:W-:Y:S01]  /*58b0*/  @!P1 IADD3 R8, P0, PT, R16, 0x580, RZ ;  /* 0x0000058010089810 */ /* 0x000fe20007f1e0ff */
[----:B------:R-:W-:Y:S01]  /*58c0*/  VOTEU.ALL UP0, P1 ;  /* 0x0000000000ff7886 */ /* 0x000fe20000800000 */
[----:B------:R-:W-:Y:S03]  /*58d0*/  UPRMT UR6, UR45, 0x654, UR33 ;  /* 0x000006542d067896 */ /* 0x000fe60008000021 */
[----:B------:R-:W-:Y:S02]  /*58e0*/  @!P1 IMAD.X R6, RZ, RZ, R17, P0 ;  /* 0x000000ffff069224 */ /* 0x000fe400000e0611 */
[----:B------:R-:W-:Y:S02]  /*58f0*/  IMAD.U32 R10, RZ, RZ, UR5 ;  /* 0x00000005ff0a7e24 */ /* 0x000fe4000f8e00ff */
[----:B------:R-:W-:Y:S03]  /*5900*/  IMAD.U32 R11, RZ, RZ, UR4 ;  /* 0x00000004ff0b7e24 */ /* 0x000fe6000f8e00ff */
[----:B------:R-:W-:Y:S02]  /*5910*/  @!P1 R2UR UR4, R10 ;  /* 0x000000000a0492ca */ /* 0x000fe400000e0000 */
[----:B------:R-:W-:Y:S11]  /*5920*/  @!P1 R2UR UR5, R11 ;  /* 0x000000000b0592ca */ /* 0x000ff600000e0000 */
[----:B------:R-:W-:Y:S02]  /*5930*/  @!UPT UIADD3 URZ, UPT, UPT, URZ, URZ, URZ ;  /* 0x000000fffffff290 */ /* 0x000fe4000fffe0ff */
[----:B------:R2:W-:Y:S01]  /*5940*/  @!UP0 UTMALDG.3D [UR32], [UR4], desc[UR8] ;  /* 0x00000820040085b4 */ /* 0x0005e20008011000 */
[----:B------:R2:W-:Y:S01]  /*5950*/  @!P1 SYNCS.ARRIVE.TRANS64.RED.A0TR RZ, [UR21+0x160], R0 ;  /* 0x00016000ffff99a7 */ /* 0x0005e20008300415 */
[----:B------:R-:W-:Y:S01]  /*5960*/  SYNCS.ARRIVE.TRANS64.RED.A1T0 RZ, [UR6], RZ ;  /* 0x000000ffffff79a7 */ /* 0x000fe20008100406 */
[----:B------:R-:W3:Y:S02]  /*5970*/  SYNCS.PHASECHK.TRANS64.TRYWAIT P2, [UR21+0x188], R9 ;  /* 0x00018809ff0075a7 */ /* 0x000ee40008041115 */
[----:B--23--:R-:W-:Y:S05]  /*5980*/  @!P2 BRA `(.L_x_110) ;  /* 0x0000007c0090a947 */ /* 0x00cfea0003800000 */
.L_x_227:
        /* <DEDUP_REMOVED lines=8> */
[----:B------:R-:W-:Y:S01]  /*5a10*/  @!UP0 UIADD3 UR24, UPT, UPT, UR21, 0x2400, URZ ;  /* 0x0000240015188890 */ /* 0x000fe2000fffe0ff */
[----:B------:R-:W-:Y:S01]  /*5a20*/  VOTEU.ALL UP0, P1 ;  /* 0x0000000000ff7886 */ /* 0x000fe20000800000 */
[----:B------:R-:W-:Y:S01]  /*5a30*/  UMOV UR27, UR35 ;  /* 0x00000023001b7c82 */ /* 0x000fe20008000000 */
[----:B------:R-:W-:Y:S02]  /*5a40*/  UMOV UR28, UR36 ;  /* 0x00000024001c7c82 */ /* 0x000fe40008000000 */
[----:B------:R-:W-:Y:S01]  /*5a50*/  IMAD.U32 R10, RZ, RZ, UR5 ;  /* 0x00000005ff0a7e24 */ /* 0x000fe2000f8e00ff */
[----:B------:R-:W-:Y:S01]  /*5a60*/  UPRMT UR6, UR45, 0x654, UR25 ;  /* 0x000006542d067896 */ /* 0x000fe20008000019 */
[----:B------:R-:W-:Y:S02]  /*5a70*/  IMAD.U32 R11, RZ, RZ, UR4 ;  /* 0x00000004ff0b7e24 */ /* 0x000fe4000f8e00ff */
[----:B------:R-:W-:Y:S01]  /*5a80*/  @!P1 IMAD.X R6, RZ, RZ, R17, P0 ;  /* 0x000000ffff069224 */ /* 0x000fe200000e0611 */
        /* <DEDUP_REMOVED lines=8> */
.L_x_229:
[----:B------:R-:W-:Y:S01]  /*5b10*/  @!P1 R2UR UR5, R8 ;  /* 0x00000000080592ca */ /* 0x000fe200000e0000 */
[----:B------:R-:W-:Y:S01]  /*5b20*/  VOTEU.ALL UP0, P1 ;  /* 0x0000000000ff7886 */ /* 0x000fe20000800000 */
[----:B------:R-:W-:Y:S01]  /*5b30*/  @!P1 R2UR UR4, R6 ;  /* 0x00000000060492ca */ /* 0x000fe200000e0000 */
[----:B--2---:R-:W-:Y:S01]  /*5b40*/  @!P1 IMAD.MOV.U32 R0, RZ, RZ, 0x2000 ;  /* 0x00002000ff009424 */ /* 0x004fe200078e00ff */
[----:B------:R-:W-:Y:S01]  /*5b50*/  UMOV UR8, 0x0 ;  /* 0x0000000000087882 */ /* 0x000fe20000000000 */
[----:B------:R-:W-:Y:S01]  /*5b60*/  UMOV UR9, 0x10000000 ;  /* 0x1000000000097882 */ /* 0x000fe20000000000 */
[----:B------:R-:W-:Y:S01]  /*5b70*/  @!UP0 UIADD3 UR18, UPT, UPT, UR34, 0x80, URZ ;  /* 0x0000008022128890 */ /* 0x000fe2000fffe0ff */
[----:B------:R-:W-:Y:S01]  /*5b80*/  VIADD R14, R14, 0x1 ;  /* 0x000000010e0e7836 */ /* 0x000fe20000000000 */
[----:B------:R-:W-:Y:S01]  /*5b90*/  @!UP0 UIADD3 UR16, UPT, UPT, UR21, 0x4400, URZ ;  /* 0x0000440015108890 */ /* 0x000fe2000fffe0ff */
[----:B------:R-:W-:Y:S01]  /*5ba0*/  VOTEU.ALL UP0, P1 ;  /* 0x0000000000ff7886 */ /* 0x000fe20000800000 */
[----:B------:R-:W-:Y:S01]  /*5bb0*/  UMOV UR19, UR35 ;  /* 0x0000002300137c82 */ /* 0x000fe20008000000 */
[----:B------:R-:W-:Y:S02]  /*5bc0*/  UMOV UR20, UR36 ;  /* 0x0000002400147c82 */ /* 0x000fe40008000000 */
[----:B------:R-:W-:Y:S01]  /*5bd0*/  IMAD.U32 R10, RZ, RZ, UR5 ;  /* 0x00000005ff0a7e24 */ /* 0x000fe2000f8e00ff */
[----:B------:R-:W-:Y:S01]  /*5be0*/  UPRMT UR6, UR45, 0x654, UR17 ;  /* 0x000006542d067896 */ /* 0x000fe20008000011 */
        /* <DEDUP_REMOVED lines=9> */
.L_x_231:
[----:B------:R-:W-:Y:S01]  /*5c80*/  @!P1 IADD3 R6, P0, PT, R16, 0x580, RZ ;  /* 0x0000058010069810 */ /* 0x000fe20007f1e0ff */
[----:B------:R-:W-:Y:S01]  /*5c90*/  VOTEU.ALL UP0, P1 ;  /* 0x0000000000ff7886 */ /* 0x000fe20000800000 */
[----:B------:R-:W-:Y:S01]  /*5ca0*/  UMOV UR6, 0x0 ;  /* 0x0000000000067882 */ /* 0x000fe20000000000 */
[----:B------:R-:W-:Y:S01]  /*5cb0*/  UMOV UR7, 0x10000000 ;  /* 0x1000000000077882 */ /* 0x000fe20000000000 */
[----:B------:R-:W-:Y:S01]  /*5cc0*/  @!P1 R2UR UR5, R6 ;  /* 0x00000000060592ca */ /* 0x000fe200000e0000 */
[----:B--2---:R-:W-:Y:S01]  /*5cd0*/  @!P1 IMAD.X R0, RZ, RZ, R17, P0 ;  /* 0x000000ffff009224 */ /* 0x004fe200000e0611 */
[----:B------:R-:W-:Y:S01]  /*5ce0*/  @!UP0 UIADD3 UR10, UPT, UPT, UR34, 0xc0, URZ ;  /* 0x000000c0220a8890 */ /* 0x000fe2000fffe0ff */
[----:B------:R-:W-:Y:S01]  /*5cf0*/  R2UR UR18, R142 ;  /* 0x000000008e1272ca */ /* 0x000fe200000e0000 */
[----:B------:R-:W-:Y:S01]  /*5d00*/  @!UP0 UIADD3 UR8, UPT, UPT, UR21, 0x6400, URZ ;  /* 0x0000640015088890 */ /* 0x000fe2000fffe0ff */
[----:B------:R-:W-:Y:S01]  /*5d10*/  R2UR UR16, R143 ;  /* 0x000000008f1072ca */ /* 0x000fe200000e0000 */
[----:B------:R-:W-:Y:S01]  /*5d20*/  @!UP0 UIADD3 UR9, UPT, UPT, UR21, 0x178, URZ ;  /* 0x0000017815098890 */ /* 0x000fe2000fffe0ff */
[----:B------:R-:W-:Y:S01]  /*5d30*/  @!P1 R2UR UR4, R0 ;  /* 0x00000000000492ca */ /* 0x000fe200000e0000 */
[----:B------:R-:W-:Y:S01]  /*5d40*/  VOTEU.ALL UP0, P1 ;  /* 0x0000000000ff7886 */ /* 0x000fe20000800000 */
[----:B------:R-:W-:Y:S01]  /*5d50*/  UMOV UR11, UR35 ;  /* 0x00000023000b7c82 */ /* 0x000fe20008000000 */
[----:B------:R-:W-:Y:S01]  /*5d60*/  UMOV UR12, UR36 ;  /* 0x00000024000c7c82 */ /* 0x000fe20008000000 */
[C---:B------:R-:W-:Y:S01]  /*5d70*/  ISETP.NE.AND P0, PT, R14.reuse, 0x2, PT ;  /* 0x000000020e00780c */ /* 0x040fe20003f05270 */
[----:B------:R-:W-:Y:S01]  /*5d80*/  UPLOP3.LUT UP3, UPT, UPT, UPT, UPT, 0x80, 0x8 ;  /* 0x000000000008789c */ /* 0x000fe20003f6f070 */
[----:B------:R-:W-:Y:S01]  /*5d90*/  IMAD.U32 R8, RZ, RZ, UR5 ;  /* 0x00000005ff087e24 */ /* 0x000fe2000f8e00ff */
[----:B------:R-:W-:Y:S01]  /*5da0*/  LOP3.LUT R15, R15, 0x1, RZ, 0x3c, !PT ;  /* 0x000000010f0f7812 */ /* 0x000fe200078e3cff */
[----:B------:R-:W-:Y:S01]  /*5db0*/  UMOV UR36, UR29 ;  /* 0x0000001d00247c82 */ /* 0x000fe20008000000 */
[----:B------:R-:W-:Y:S01]  /*5dc0*/  SEL R0, RZ, 0x1, P0 ;  /* 0x00000001ff007807 */ /* 0x000fe20000000000 */
[----:B------:R-:W-:Y:S01]  /*5dd0*/  UIADD3 UR20, UPT, UPT, UR13, UR18, URZ ;  /* 0x000000120d147290 */ /* 0x000fe2000fffe0ff */
[----:B------:R-:W-:Y:S01]  /*5de0*/  SEL R14, R14, RZ, P0 ;  /* 0x000000ff0e0e7207 */ /* 0x000fe20000000000 */
[----:B------:R-:W-:Y:S01]  /*5df0*/  UIADD3 UR16, UPT, UPT, UR14, UR16, URZ ;  /* 0x000000100e107290 */ /* 0x000fe2000fffe0ff */
[----:B------:R-:W-:Y:S01]  /*5e00*/  IMAD.U32 R9, RZ, RZ, UR4 ;  /* 0x00000004ff097e24 */ /* 0x000fe2000f8e00ff */
[----:B------:R-:W-:Y:S02]  /*5e10*/  @!P1 R2UR UR4, R8 ;  /* 0x00000000080492ca */ /* 0x000fe400000e0000 */
[----:B------:R-:W-:Y:S02]  /*5e20*/  LOP3.LUT R13, R13, R0, RZ, 0x3c, !PT ;  /* 0x000000000d0d7212 */ /* 0x000fe400078e3cff */
[----:B------:R-:W-:Y:S11]  /*5e30*/  @!P1 R2UR UR5, R9 ;  /* 0x00000000090592ca */ /* 0x000ff600000e0000 */
[----:B------:R-:W-:Y:S02]  /*5e40*/  @!UPT UIADD3 URZ, UPT, UPT, URZ, URZ, URZ ;  /* 0x000000fffffff290 */ /* 0x000fe4000fffe0ff */
[----:B------:R2:W-:Y:S01]  /*5e50*/  @!UP0 UTMALDG.3D [UR8], [UR4], desc[UR6] ;  /* 0x00000608040085b4 */ /* 0x0005e20008011000 */
[----:B------:R2:W-:Y:S01]  /*5e60*/  @!P1 SYNCS.ARRIVE.TRANS64.RED.A0TR RZ, [UR21+0x178], R7 ;  /* 0x00017807ffff99a7 */ /* 0x0005e20008300415 */
[----:B------:R-:W-:Y:S01]  /*5e70*/  SYNCS.ARRIVE.TRANS64.RED.A1T0 RZ, [UR37], RZ ;  /* 0x000000ffffff79a7 */ /* 0x000fe20008100425 */
[----:B------:R-:W-:Y:S05]  /*5e80*/  BRA.U UP1, `(.L_x_113) ;  /* 0xfffffff101647547 */ /* 0x000fea000b83ffff */
[----:B------:R-:W-:-:S04]  /*5e90*/  SHF.L.U32 R3, R15, 0x1f, RZ ;  /* 0x0000001f0f037819 */ /* 0x000fc800000006ff */
[----:B------:R-:W3:Y:S02]  /*5ea0*/  SYNCS.PHASECHK.TRANS64.TRYWAIT P0, [UR21+0x180], R3 ;  /* 0x00018003ff0075a7 */ /* 0x000ee40008001115 */
[----:B---3--:R-:W-:Y:S05]  /*5eb0*/  @!P0 BRA `(.L_x_114) ;  /* 0x00000078008c8947 */ /* 0x008fea0003800000 */
.L_x_233:
[----:B------:R-:W4:Y:S02]  /*5ec0*/  SYNCS.PHASECHK.TRANS64.TRYWAIT P0, [UR21+0x188], R3 ;  /* 0x00018803ff0075a7 */ /* 0x000f240008001115 */
[----:B----4-:R-:W-:Y:S05]  /*5ed0*/  @!P0 BRA `(.L_x_115) ;  /* 0x00000078009c8947 */ /* 0x010fea0003800000 */
.L_x_235:
[----:B------:R-:W4:Y:S02]  /*5ee0*/  SYNCS.PHASECHK.TRANS64.TRYWAIT P0, [UR21+0x190], R3 ;  /* 0x00019003ff0075a7 */ /* 0x000f240008001115 */
[----:B----4-:R-:W-:Y:S05]  /*5ef0*/  @!P0 BRA `(.L_x_116) ;  /* 0x0000007800ac8947 */ /* 0x010fea0003800000 */
.L_x_237:
[----:B---3--:R-:W-:-:S07]  /*5f00*/  MOV R0, UR21 ;  /* 0x0000001500007c02 */ /* 0x008fce0008000f00 */
.L_x_117:
[----:B---3--:R-:W-:-:S04]  /*5f10*/  SHF.L.U32 R3, R15, 0x1f, RZ ;  /* 0x0000001f0f037819 */ /* 0x008fc800000006ff */
[----:B------:R3:W4:Y:S03]  /*5f20*/  SYNCS.PHASECHK.TRANS64.TRYWAIT P0, [R0+URZ+0x198], R3 ;  /* 0x00019803000075a7 */ /* 0x00072600080011ff */
[----:B----4-:R-:W-:Y:S05]  /*5f30*/  @!P0 NANOSLEEP.SYNCS 0x989680 ;  /* 0x009896800000895d */ /* 0x010fea0003900000 */
[----:B------:R-:W4:Y:S02]  /*5f40*/  @!P0 SYNCS.PHASECHK.TRANS64 P0, [R0+URZ+0x198], R3 ;  /* 0x00019803000085a7 */ /* 0x000f2400080010ff */
[----:B-12-4-:R-:W-:Y:S05]  /*5f50*/  @P0 EXIT ;  /* 0x000000000000094d */ /* 0x016fea0003800000 */
[----:B------:R-:W-:Y:S05]  /*5f60*/  BRA `(.L_x_117) ;  /* 0xfffffffc00e87947 */ /* 0x000fea000383ffff */
.L_x_102:
[----:B------:R-:W-:-:S06]  /*5f70*/  UISETP.GE.AND UP0, UPT, UR17, 0x4, UPT ;  /* 0x000000041100788c */ /* 0x000fcc000bf06270 */
[----:B------:R-:W-:-:S13]  /*5f80*/  PLOP3.LUT P0, PT, PT, PT, UP0, 0x80, 0x8 ;  /* 0x000000000008781c */ /* 0x000fda0003f0f008 */
[----:B------:R-:W-:Y:S05]  /*5f90*/  @!P0 EXIT ;  /* 0x000000000000894d */ /* 0x000fea0003800000 */
[----:B------:R-:W-:Y:S01]  /*5fa0*/  BAR.SYNC.DEFER_BLOCKING 0x6, 0xa0 ;  /* 0x0182800000007b1d */ /* 0x000fe20000010000 */
[C---:B------:R-:W-:Y:S01]  /*5fb0*/  IMAD.U32 R69, R155.reuse, 0x10000, RZ ;  /* 0x000100009b457824 */ /* 0x040fe200078e00ff */
[C---:B------:R-:W-:Y:S01]  /*5fc0*/  R2P PR, R155.reuse, 0x6 ;  /* 0x000000069b007804 */ /* 0x040fe20000000000 */
[----:B------:R-:W-:Y:S01]  /*5fd0*/  IMAD.SHL.U32 R4, R155, 0x40, RZ ;  /* 0x000000409b047824 */ /* 0x000fe200078e00ff */
[----:B------:R-:W-:Y:S01]  /*5fe0*/  CS2R R146, SRZ ;  /* 0x0000000000927805 */ /* 0x000fe2000001ff00 */
[----:B------:R-:W-:Y:S01]  /*5ff0*/  IMAD.MOV.U32 R152, RZ, RZ, 0x20 ;  /* 0x00000020ff987424 */ /* 0x000fe200078e00ff */
[----:B------:R-:W-:Y:S02]  /*6000*/  UMOV UR44, 0x400 ;  /* 0x00000400002c7882 */ /* 0x000fe40000000000 */
[----:B------:R-:W1:Y:S01]  /*6010*/  LDC.64 R138, c[0x0][0x8b0] ;  /* 0x00022c00ff8a7b82 */ /* 0x000e620000000a00 */
[----:B------:R-:W-:Y:S01]  /*6020*/  ULEA UR44, UR45, UR44, 0x18 ;  /* 0x0000002c2d2c7291 */ /* 0x000fe2000f8ec0ff */
[----:B------:R-:W-:Y:S01]  /*6030*/  LOP3.LUT R69, R69, 0x600000, RZ, 0xc0, !PT ;  /* 0x0060000045457812 */ /* 0x000fe200078ec0ff */
[----:B------:R-:W-:Y:S01]  /*6040*/  IMAD.SHL.U32 R135, R155, 0x8, RZ ;  /* 0x000000089b877824 */ /* 0x000fe200078e00ff */
[----:B------:R-:W-:Y:S01]  /*6050*/  LOP3.LUT R6, R4, 0x180, RZ, 0xc0, !PT ;  /* 0x0000018004067812 */ /* 0x000fe200078ec0ff */
[----:B------:R-:W-:Y:S01]  /*6060*/  IMAD.MOV.U32 R153, RZ, RZ, 0x10 ;  /* 0x00000010ff997424 */ /* 0x000fe200078e00ff */
[----:B------:R-:W-:Y:S01]  /*6070*/  SEL R152, R152, 0xffffffe0, !P2 ;  /* 0xffffffe098987807 */ /* 0x000fe20005000000 */
[----:B------:R-:W-:Y:S01]  /*6080*/  UIADD3 UR5, UPT, UPT, UR44, 0x400, URZ ;  /* 0x000004002c057890 */ /* 0x000fe2000fffe0ff */
[----:B------:R-:W2:Y:S01]  /*6090*/  LDC.64 R136, c[0x0][0x8a8] ;  /* 0x00022a00ff887b82 */ /* 0x000ea20000000a00 */
[----:B------:R-:W-:Y:S01]  /*60a0*/  UIADD3 UR4, UPT, UPT, UR44, 0x8400, URZ ;  /* 0x000084002c047890 */ /* 0x000fe2000fffe0ff */
[----:B------:R-:W-:Y:S01]  /*60b0*/  LOP3.LUT R135, R6, 0x30, R135, 0xf8, !PT ;  /* 0x0000003006877812 */ /* 0x000fe200078ef887 */
[----:B------:R-:W-:Y:S01]  /*60c0*/  IMAD.MOV.U32 R68, RZ, RZ, RZ ;  /* 0x000000ffff447224 */ /* 0x000fe200078e00ff */
[----:B------:R-:W-:Y:S01]  /*60d0*/  SEL R153, R153, 0xfffffff0, !P1 ;  /* 0xfffffff099997807 */ /* 0x000fe20004800000 */
[----:B------:R-:W-:Y:S01]  /*60e0*/  IMAD.MOV.U32 R150, RZ, RZ, RZ ;  /* 0x000000ffff967224 */ /* 0x000fe200078e00ff */
[----:B------:R-:W-:Y:S01]  /*60f0*/  LOP3.LUT R135, R135, 0x1e40, R4, 0xf8, !PT ;  /* 0x00001e4087877812 */ /* 0x000fe200078ef804 */
[----:B------:R-:W-:Y:S01]  /*6100*/  IMAD.U32 R156, RZ, RZ, UR5 ;  /* 0x00000005ff9c7e24 */ /* 0x000fe2000f8e00ff */
[----:B------:R-:W-:Y:S01]  /*6110*/  LOP3.LUT R155, R155, 0x60, RZ, 0xc0, !PT ;  /* 0x000000609b9b7812 */ /* 0x000fe200078ec0ff */
[----:B------:R-:W3:Y:S01]  /*6120*/  LDS R0, [UR44+0x240] ;  /* 0x0002402cff007984 */ /* 0x000ee20008000800 */
[----:B------:R-:W-:Y:S01]  /*6130*/  CS2R R148, SRZ ;  /* 0x0000000000947805 */ /* 0x000fe2000001ff00 */
[----:B------:R-:W-:Y:S01]  /*6140*/  IMAD.U32 R154, RZ, RZ, UR4 ;  /* 0x00000004ff9a7e24 */ /* 0x000fe2000f8e00ff */
[----:B------:R-:W4:Y:S01]  /*6150*/  LDCU UR58, c[0x0][0x370] ;  /* 0x00006e00ff3a77ac */ /* 0x000f220008000800 */
[----:B------:R-:W1:Y:S01]  /*6160*/  LDCU.64 UR62, c[0x0][0x348] ;  /* 0x00006900ff3e77ac */ /* 0x000e620008000a00 */
[----:B------:R-:W1:Y:S01]  /*6170*/  LDCU UR43, c[0x0][0xb0c] ;  /* 0x00016180ff2b77ac */ /* 0x000e620008000800 */
[----:B------:R-:W1:Y:S01]  /*6180*/  LDCU UR39, c[0x0][0xb30] ;  /* 0x00016600ff2777ac */ /* 0x000e620008000800 */
[----:B------:R-:W1:Y:S01]  /*6190*/  LDCU.64 UR56, c[0x0][0x888] ;  /* 0x00011100ff3877ac */ /* 0x000e620008000a00 */
[----:B------:R-:W1:Y:S01]  /*61a0*/  LDCU.64 UR40, c[0x0][0xb28] ;  /* 0x00016500ff2877ac */ /* 0x000e620008000a00 */
[----:B------:R-:W1:Y:S01]  /*61b0*/  LDCU.64 UR60, c[0x0][0x890] ;  /* 0x00011200ff3c77ac */ /* 0x000e620008000a00 */
[----:B------:R-:W1:Y:S01]  /*61c0*/  LDCU.128 UR52, c[0x0][0xb10] ;  /* 0x00016200ff3477ac */ /* 0x000e620008000c00 */
[----:B------:R-:W1:Y:S01]  /*61d0*/  LDCU UR47, c[0x0][0x374] ;  /* 0x00006e80ff2f77ac */ /* 0x000e620008000800 */
[----:B---3--:R-:W-:Y:S01]  /*61e0*/  IMAD.IADD R69, R0, 0x1, R69 ;  /* 0x0000000100457824 */ /* 0x008fe200078e0245 */
[----:B------:R-:W-:-:S04]  /*61f0*/  SHF.R.S32.HI R0, RZ, 0x4, R152 ;  /* 0x00000004ff007819 */ /* 0x000fc80000011498 */
[----:B-12-4-:R-:W-:-:S07]  /*6200*/  LEA.HI.SX32 R151, R153, R0, 0x1c ;  /* 0x0000000099977211 */ /* 0x016fce00078fe2ff */
.L_x_159:
[C---:B------:R-:W-:Y:S02]  /*6210*/  LEA R3, R146.reuse, UR44, 0x3 ;  /* 0x0000002c92037c11 */ /* 0x040fe4000f8e18ff */
[----:B------:R-:W-:Y:S02]  /*6220*/  SHF.L.U32 R0, R149, 0x1f, RZ ;  /* 0x0000001f95007819 */ /* 0x000fe400000006ff */
[----:B------:R-:W-:Y:S02]  /*6230*/  LEA R5, R146, UR44, 0x4 ;  /* 0x0000002c92057c11 */ /* 0x000fe4000f8e20ff */
[----:B-1----:R-:W1:Y:S02]  /*6240*/  SYNCS.PHASECHK.TRANS64.TRYWAIT P0, [R3+URZ+0x1b0], R0 ;  /* 0x0001b000030075a7 */ /* 0x002e6400080011ff */
[----:B-1----:R-:W-:Y:S05]  /*6250*/  @!P0 BRA `(.L_x_118) ;  /* 0x0000007400ec8947 */ /* 0x002fea0003800000 */
.L_x_238:
        /* <DEDUP_REMOVED lines=11> */
[----:B------:R-:W-:Y:S01]  /*6310*/  PLOP3.LUT P0, PT, PT, PT, UP1, 0x80, 0x8 ;  /* 0x000000000008781c */ /* 0x000fe20003f0f018 */
[----:B------:R-:W-:Y:S11]  /*6320*/  UP2UR UR46, UPR, URZ, 0x2 ;  /* 0x00000002ff2e7883 */ /* 0x000ff60008000000 */
[----:B------:R-:W-:Y:S01]  /*6330*/  @!UPT UIADD3 URZ, UPT, UPT, URZ, URZ, URZ ;  /* 0x000000fffffff290 */ /* 0x000fe2000fffe0ff */
[----:B-1----:R-:W-:Y:S02]  /*6340*/  @P0 SHF.R.U32.HI R0, RZ, 0x10, R5 ;  /* 0x00000010ff000819 */ /* 0x002fe40000011605 */
        /* <DEDUP_REMOVED lines=12> */
[----:B------:R-:W2:Y:S01]  /*6410*/  LDCU UR12, c[0x0][0xb20] ;  /* 0x00016400ff0c77ac */ /* 0x000ea20008000800 */
[----:B------:R-:W-:Y:S02]  /*6420*/  UIMAD.WIDE.U32 UR4, UR47, UR55, URZ ;  /* 0x000000372f0472a5 */ /* 0x000fe4000f8e00ff */
[----:B------:R-:W-:Y:S02]  /*6430*/  UIMAD.WIDE.U32 UR6, UR58, UR52, URZ ;  /* 0x000000343a0672a5 */ /* 0x000fe4000f8e00ff */
[----:B------:R-:W-:Y:S02]  /*6440*/  UISETP.NE.AND UP0, UPT, UR54, 0x1, UPT ;  /* 0x000000013600788c */ /* 0x000fe4000bf05270 */
[----:B------:R-:W-:Y:S02]  /*6450*/  UIMAD.WIDE.U32 UR8, UR37, UR55, URZ ;  /* 0x00000037250872a5 */ /* 0x000fe4000f8e00ff */
[----:B------:R-:W-:Y:S02]  /*6460*/  UIMAD.WIDE.U32 UR10, UR38, UR52, URZ ;  /* 0x00000034260a72a5 */ /* 0x000fe4000f8e00ff */
[----:B------:R-:W-:Y:S02]  /*6470*/  UISETP.NE.AND UP1, UPT, UR43, 0x1, UPT ;  /* 0x000000012b00788c */ /* 0x000fe4000bf25270 */
[----:B------:R-:W-:Y:S01]  /*6480*/  UISETP.NE.AND UP2, UPT, UR42, 0x1, UPT ;  /* 0x000000012a00788c */ /* 0x000fe2000bf45270 */
[----:B------:R-:W-:Y:S02]  /*6490*/  UMOV UR4, UR5 ;  /* 0x0000000500047c82 */ /* 0x000fe40008000000 */
[----:B--2---:R-:W-:Y:S03]  /*64a0*/  USHF.R.U32.HI UR5, URZ, UR12, UR4 ;  /* 0x0000000cff057299 */ /* 0x004fe60008011604 */
[----:B------:R-:W-:Y:S02]  /*64b0*/  UMOV UR4, UR7 ;  /* 0x0000000700047c82 */ /* 0x000fe40008000000 */
[----:B------:R-:W-:Y:S02]  /*64c0*/  USHF.R.U32.HI UR7, URZ, UR53, UR4 ;  /* 0x00000035ff077299 */ /* 0x000fe40008011604 */
[----:B------:R-:W-:Y:S02]  /*64d0*/  USEL UR4, UR47, UR5, !UP0 ;  /* 0x000000052f047287 */ /* 0x000fe4000c000000 */
[----:B------:R-:W-:Y:S01]  /*64e0*/  USEL UR7, UR58, UR7, !UP1 ;  /* 0x000000073a077287 */ /* 0x000fe2000c800000 */
[----:B------:R-:W-:Y:S01]  /*64f0*/  UMOV UR5, UR9 ;  /* 0x0000000900057c82 */ /* 0x000fe20008000000 */
[----:B------:R-:W-:Y:S02]  /*6500*/  UIMAD.WIDE.U32 UR8, UR4, UR40, URZ ;  /* 0x00000028040872a5 */ /* 0x000fe4000f8e00ff */
[----:B------:R-:W-:Y:S03]  /*6510*/  USHF.R.U32.HI UR6, URZ, UR12, UR5 ;  /* 0x0000000cff067299 */ /* 0x000fe60008011605 */
[----:B------:R-:W-:Y:S01]  /*6520*/  UMOV UR5, UR11 ;  /* 0x0000000b00057c82 */ /* 0x000fe20008000000 */
[----:B------:R-:W-:Y:S02]  /*6530*/  UIMAD.WIDE.U32 UR10, UR7, UR40, URZ ;  /* 0x00000028070a72a5 */ /* 0x000fe4000f8e00ff */
[----:B------:R-:W-:Y:S02]  /*6540*/  USHF.R.U32.HI UR12, URZ, UR53, UR5 ;  /* 0x00000035ff0c7299 */ /* 0x000fe40008011605 */
[----:B------:R-:W-:Y:S01]  /*6550*/  USEL UR6, UR37, UR6, !UP0 ;  /* 0x0000000625067287 */ /* 0x000fe2000c000000 */
[----:B------:R-:W-:Y:S02]  /*6560*/  UMOV UR5, UR9 ;  /* 0x0000000900057c82 */ /* 0x000fe40008000000 */
[----:B------:R-:W-:Y:S01]  /*6570*/  UMOV UR10, UR11 ;  /* 0x0000000b000a7c82 */ /* 0x000fe20008000000 */
[----:B------:R-:W-:Y:S02]  /*6580*/  @UP2 USHF.R.U32.HI UR4, URZ, UR41, UR5 ;  /* 0x00000029ff042299 */ /* 0x000fe40008011605 */
[----:B------:R-:W-:Y:S02]  /*6590*/  @UP2 USHF.R.U32.HI UR7, URZ, UR41, UR10 ;  /* 0x00000029ff072299 */ /* 0x000fe4000801160a */
[----:B------:R-:W-:Y:S02]  /*65a0*/  UIMAD UR4, UR42, UR4, URZ ;  /* 0x000000042a0472a4 */ /* 0x000fe4000f8e02ff */
        /* <DEDUP_REMOVED lines=8> */
[----:B------:R-:W-:Y:S02]  /*6630*/  USEL UR11, UR6, UR4, !UP2 ;  /* 0x00000004060b7287 */ /* 0x000fe4000d000000 */
[----:B------:R-:W-:Y:S02]  /*6640*/  UIADD3 UR8, UPT, UPT, -UR5, URZ, URZ ;  /* 0x000000ff05087290 */ /* 0x000fe4000fffe1ff */
[----:B------:R-:W-:Y:S01]  /*6650*/  UIADD3 UR10, UPT, UPT, -UR11, URZ, URZ ;  /* 0x000000ff0b0a7290 */ /* 0x000fe2000fffe1ff */
[----:B------:R-:W-:Y:S01]  /*6660*/  @!UP0 UMOV UR4, UR9 ;  /* 0x0000000900048c82 */ /* 0x000fe20008000000 */
[----:B------:R-:W-:Y:S02]  /*6670*/  UIADD3 UR9, UPT, UPT, -UR6, URZ, URZ ;  /* 0x000000ff06097290 */ /* 0x000fe4000fffe1ff */
[----:B------:R-:W-:Y:S02]  /*6680*/  @!UP0 USHF.R.U32.HI UR4, URZ, UR41, UR4 ;  /* 0x00000029ff048299 */ /* 0x000fe40008011604 */
[----:B------:R-:W-:Y:S02]  /*6690*/  UIMAD UR10, UR42, UR10, UR6 ;  /* 0x0000000a2a0a72a4 */ /* 0x000fe4000f8e0206 */
[----:B------:R-:W-:Y:S04]  /*66a0*/  @!UP0 USEL UR4, UR5, UR4, !UP2 ;  /* 0x0000000405048287 */ /* 0x000fe8000d000000 */
[----:B------:R-:W-:Y:S02]  /*66b0*/  @!UP0 UIMAD UR10, UR7, UR10, UR4 ;  /* 0x0000000a070a82a4 */ /* 0x000fe4000f8e0204 */
[----:B------:R-:W-:Y:S02]  /*66c0*/  @!UP0 UIADD3 UR11, UPT, UPT, UR11, -UR4, URZ ;  /* 0x800000040b0b8290 */ /* 0x000fe4000fffe0ff */
[----:B------:R-:W-:Y:S02]  /*66d0*/  UIMAD UR7, UR43, UR8, UR38 ;  /* 0x000000082b0772a4 */ /* 0x000fe4000f8e0226 */
[----:B------:R-:W-:Y:S02]  /*66e0*/  @!UP0 UIMAD UR6, UR11, UR42, UR5 ;  /* 0x0000002a0b0682a4 */ /* 0x000fe4000f8e0205 */
[----:B------:R-:W-:Y:S01]  /*66f0*/  UIMAD UR4, UR54, UR9, UR37 ;  /* 0x00000009360472a4 */ /* 0x000fe2000f8e0225 */
[----:B------:R-:W-:Y:S02]  /*6700*/  @!UP0 UMOV UR5, UR10 ;  /* 0x0000000a00058c82 */ /* 0x000fe40008000000 */
[----:B------:R-:W-:Y:S02]  /*6710*/  UIMAD UR38, UR5, UR43, UR7 ;  /* 0x0000002b052672a4 */ /* 0x000fe4000f8e0207 */
[----:B------:R-:W-:Y:S11]  /*6720*/  UIMAD UR37, UR6, UR54, UR4 ;  /* 0x00000036062572a4 */ /* 0x000ff6000f8e0204 */
[----:B------:R-:W-:Y:S01]  /*6730*/  @!UPT UIADD3 URZ, UPT, UPT, URZ, URZ, URZ ;  /* 0x000000fffffff290 */ /* 0x000fe2000fffe0ff */
.L_x_119:
[----:B------:R-:W-:Y:S01]  /*6740*/  UISETP.NE.AND UP0, UPT, UR39, 0x1, UPT ;  /* 0x000000012700788c */ /* 0x000fe2000bf05270 */
[----:B------:R-:W-:Y:S01]  /*6750*/  R2UR UR11, R156 ;  /* 0x000000009c0b72ca */ /* 0x000fe200000e0000 */
[----:B------:R-:W-:Y:S01]  /*6760*/  USHF.L.U32 UR50, UR16, 0x7, URZ ;  /* 0x0000000710327899 */ /* 0x000fe200080006ff */
[----:B------:R-:W-:Y:S01]  /*6770*/  IADD3 R146, PT, PT, R146, 0x1, RZ ;  /* 0x0000000192927810 */ /* 0x000fe20007ffe0ff */
[----:B------:R-:W-:Y:S07]  /*6780*/  USHF.L.U32 UR49, UR20, 0x8, URZ ;  /* 0x0000000814317899 */ /* 0x000fee00080006ff */
[----:B------:R-:W2:Y:S01]  /*6790*/  @!UP0 LDCU.128 UR12, c[0x0][0xb10] ;  /* 0x00016200ff0c87ac */ /* 0x000ea20008000c00 */
[----:B------:R-:W3:Y:S01]  /*67a0*/  @!UP0 LDCU UR5, c[0x0][0xb0c] ;  /* 0x00016180ff0587ac */ /* 0x000ee20008000800 */
[----:B------:R-:W4:Y:S01]  /*67b0*/  @!UP0 LDCU UR10, c[0x0][0xb20] ;  /* 0x00016400ff0a87ac */ /* 0x000f220008000800 */
[----:B--2---:R-:W-:Y:S02]  /*67c0*/  UIMAD.WIDE.U32 UR8, UR38, UR12, URZ ;  /* 0x0000000c260872a5 */ /* 0x004fe4000f8e00ff */
[----:B------:R-:W-:Y:S02]  /*67d0*/  UIMAD.WIDE.U32 UR6, UR37, UR15, URZ ;  /* 0x0000000f250672a5 */ /* 0x000fe4000f8e00ff */
[----:B------:R-:W-:Y:S03]  /*67e0*/  @!UP0 UISETP.NE.AND UP1, UPT, UR14, 0x1, UPT ;  /* 0x000000010e00888c */ /* 0x000fe6000bf25270 */
[----:B------:R-:W-:Y:S01]  /*67f0*/  @!UP0 UMOV UR4, UR9 ;  /* 0x0000000900048c82 */ /* 0x000fe20008000000 */
[----:B---3--:R-:W-:Y:S02]  /*6800*/  @!UP0 UISETP.NE.AND UP2, UPT, UR5, 0x1, UPT ;  /* 0x000000010500888c */ /* 0x008fe4000bf45270 */
[----:B------:R-:W-:Y:S01]  /*6810*/  @!UP0 USHF.R.U32.HI UR4, URZ, UR13, UR4 ;  /* 0x0000000dff048299 */ /* 0x000fe20008011604 */
[----:B------:R-:W-:Y:S02]  /*6820*/  @!UP0 UMOV UR6, UR7 ;  /* 0x0000000700068c82 */ /* 0x000fe40008000000 */
[----:B----4-:R-:W-:Y:S02]  /*6830*/  @!UP0 USHF.R.U32.HI UR6, URZ, UR10, UR6 ;  /* 0x0000000aff068299 */ /* 0x010fe40008011606 */
[----:B------:R-:W-:Y:S02]  /*6840*/  @!UP0 USEL UR7, UR38, UR4, !UP2 ;  /* 0x0000000426078287 */ /* 0x000fe4000d000000 */
[----:B------:R-:W-:Y:S04]  /*6850*/  @!UP0 USEL UR6, UR37, UR6, !UP1 ;  /* 0x0000000625068287 */ /* 0x000fe8000c800000 */
[----:B------:R-:W-:Y:S02]  /*6860*/  @!UP0 UIADD3 UR4, UPT, UPT, -UR7, UR6, URZ ;  /* 0x0000000607048290 */ /* 0x000fe4000fffe1ff */
[----:B------:R-:W-:Y:S02]  /*6870*/  @!UP0 UIADD3 UR6, UPT, UPT, UR7, -UR6, URZ ;  /* 0x8000000607068290 */ /* 0x000fe4000fffe0ff */
[----:B------:R-:W-:Y:S02]  /*6880*/  @!UP0 UIMAD UR38, UR4, UR5, UR38 ;  /* 0x00000005042682a4 */ /* 0x000fe4000f8e0226 */
[----:B------:R-:W-:Y:S02]  /*6890*/  @!UP0 UIMAD UR37, UR6, UR14, UR37 ;  /* 0x0000000e062582a4 */ /* 0x000fe4000f8e0225 */
[----:B------:R-:W-:Y:S09]  /*68a0*/  ULOP3.LUT UP0, URZ, UR11, 0x1b0, URZ, 0xc0, !UPT ;  /* 0x000001b00bff7892 */ /* 0x000ff2000f80c0ff */
[----:B------:R-:W-:Y:S05]  /*68b0*/  BRA.U !UP0, `(.L_x_120) ;  /* 0x0000000108407547 */ /* 0x000fea000b800000 */
[----:B------:R-:W2:Y:S01]  /*68c0*/  LDCU.64 UR8, c[0x4][0x88] ;  /* 0x01001100ff0877ac */ /* 0x000ea20008000a00 */
[----:B------:R-:W-:Y:S01]  /*68d0*/  MOV R3, 0x0 ;  /* 0x0000000000037802 */ /* 0x000fe20000000f00 */
[----:B------:R-:W-:Y:S02]  /*68e0*/  HFMA2 R12, -RZ, RZ, 0, 5.9604644775390625e-08 ;  /* 0x00000001ff0c7431 */ /* 0x000fe400000001ff */
[----:B------:R-:W-:Y:S02]  /*68f0*/  IMAD.MOV.U32 R8, RZ, RZ, 0x70 ;  /* 0x00000070ff087424 */ /* 0x000fe400078e00ff */
[----:B------:R-:W-:Y:S01]  /*6900*/  IMAD.MOV.U32 R13, RZ, RZ, RZ ;  /* 0x000000ffff0d7224 */ /* 0x000fe200078e00ff */
[----:B------:R-:W3:Y:S01]  /*6910*/  LDCU.64 UR6, c[0x4][0x90] ;  /* 0x01001200ff0677ac */ /* 0x000ee20008000a00 */
[----:B------:R-:W4:Y:S01]  /*6920*/  LDC.64 R2, c[0x4][R3] ;  /* 0x0100000003027b82 */ /* 0x000f220000000a00 */
[----:B------:R-:W1:Y:S01]  /*6930*/  LDCU.64 UR4, c[0x4][0x8] ;  /* 0x01000100ff0477ac */ /* 0x000e620008000a00 */
[----:B--2---:R-:W-:Y:S01]  /*6940*/  MOV R5, UR9 ;  /* 0x0000000900057c02 */ /* 0x004fe20008000f00 */
[----:B------:R-:W-:Y:S01]  /*6950*/  IMAD.U32 R4, RZ, RZ, UR8 ;  /* 0x00000008ff047e24 */ /* 0x000fe2000f8e00ff */
[----:B---3--:R-:W-:Y:S01]  /*6960*/  MOV R7, UR7 ;  /* 0x0000000700077c02 */ /* 0x008fe20008000f00 */
[----:B------:R-:W-:Y:S01]  /*6970*/  IMAD.U32 R6, RZ, RZ, UR6 ;  /* 0x00000006ff067e24 */ /* 0x000fe2000f8e00ff */
[----:B-1----:R-:W-:Y:S01]  /*6980*/  MOV R11, UR5 ;  /* 0x00000005000b7c02 */ /* 0x002fe20008000f00 */
[----:B------:R-:W-:Y:S02]  /*6990*/  IMAD.U32 R10, RZ, RZ, UR4 ;  /* 0x00000004ff0a7e24 */ /* 0x000fe4000f8e00ff */
[----:B------:R-:W-:Y:S07]  /*69a0*/  LEPC R20, `(.L_x_120) ;  /* 0x000000001014794e */ /* 0x000fee0000000000 */
[----:B----45:R-:W-:Y:S05]  /*69b0*/  CALL.ABS.NOINC R2 ;  /* 0x0000000002007343 */ /* 0x030fea0003c00000 */
.L_x_120:
[----:B------:R-:W-:Y:S01]  /*69c0*/  LOP3.LUT P0, RZ, R154, 0x1b0, RZ, 0xc0, !PT ;  /* 0x000001b09aff7812 */ /* 0x000fe2000780c0ff */
[----:B------:R-:W-:Y:S11]  /*69d0*/  BSSY.RECONVERGENT B6, `(.L_x_121) ;  /* 0x0000013000067945 */ /* 0x000ff60003800200 */
[----:B------:R-:W-:Y:S01]  /*69e0*/  @!UPT UIADD3 URZ, UPT, UPT, URZ, URZ, URZ ;  /* 0x000000fffffff290 */ /* 0x000fe2000fffe0ff */
[----:B------:R-:W-:Y:S05]  /*69f0*/  @!P0 BRA `(.L_x_122) ;  /* 0x0000000000408947 */ /* 0x000fea0003800000 */
        /* <DEDUP_REMOVED lines=16> */
.L_x_122:
[----:B------:R-:W-:Y:S05]  /*6b00*/  BSYNC.RECONVERGENT B6 ;  /* 0x0000000000067941 */ /* 0x000fea0003800200 */
.L_x_121:
[----:B------:R-:W-:Y:S01]  /*6b10*/  R2UR UR4, R144 ;  /* 0x00000000900472ca */ /* 0x000fe200000e0000 */
[----:B------:R-:W-:Y:S01]  /*6b20*/  UISETP.NE.U32.AND UP0, UPT, UR60, URZ, UPT ;  /* 0x000000ff3c00728c */ /* 0x000fe2000bf05070 */
[----:B------:R-:W-:Y:S02]  /*6b30*/  ISETP.NE.U32.AND P4, PT, R138, RZ, PT ;  /* 0x000000ff8a00720c */ /* 0x000fe40003f85070 */
[----:B------:R-:W-:Y:S01]  /*6b40*/  ISETP.NE.U32.AND P2, PT, RZ, UR56, PT ;  /* 0x00000038ff007c0c */ /* 0x000fe2000bf45070 */
[----:B------:R-:W-:Y:S01]  /*6b50*/  UISETP.NE.AND.EX UP1, UPT, UR61, URZ, UPT, UP0 ;  /* 0x000000ff3d00728c */ /* 0x000fe2000bf25300 */
[----:B------:R-:W-:Y:S01]  /*6b60*/  ISETP.NE.AND.EX P4, PT, R139, RZ, PT, P4 ;  /* 0x000000ff8b00720c */ /* 0x000fe20003f85340 */
[----:B------:R-:W-:Y:S01]  /*6b70*/  UPLOP3.LUT UP0, UPT, UPT, UPT, UPT, 0x40, 0x4 ;  /* 0x000000000004789c */ /* 0x000fe20003f0e870 */
[----:B------:R-:W-:Y:S05]  /*6b80*/  ISETP.NE.AND.EX P2, PT, RZ, UR57, PT, P2 ;  /* 0x00000039ff007c0c */ /* 0x000fea000bf45320 */
[----:B------:R-:W-:Y:S06]  /*6b90*/  UISETP.NE.AND UP2, UPT, UR4, URZ, UPT ;  /* 0x000000ff0400728c */ /* 0x000fec000bf45270 */
[----:B------:R-:W-:Y:S05]  /*6ba0*/  PLOP3.LUT P1, PT, PT, PT, UP2, 0x80, 0x8 ;  /* 0x000000000008781c */ /* 0x000fea0003f2f028 */
[----:B------:R-:W-:Y:S06]  /*6bb0*/  @UP2 UPLOP3.LUT UP0, UPT, UPT, UPT, UP1, 0x80, 0x8 ;  /* 0x000000000008289c */ /* 0x000fec0003f0f010 */
[----:B------:R-:W-:Y:S01]  /*6bc0*/  PLOP3.LUT P0, PT, PT, PT, UP0, 0x80, 0x8 ;  /* 0x000000000008781c */ /* 0x000fe20003f0f008 */
[----:B------:R-:W-:Y:S01]  /*6bd0*/  @!UPT UIADD3 URZ, UPT, UPT, URZ, URZ, URZ ;  /* 0x000000fffffff290 */ /* 0x000fe2000fffe0ff */
[----:B------:R-:W-:Y:S11]  /*6be0*/  BRA.U !UP1, `(.L_x_123) ;  /* 0x00000001093c7547 */ /* 0x000ff6000b800000 */
[----:B------:R-:W-:Y:S01]  /*6bf0*/  UISETP.NE.U32.AND UP0, UPT, UR56, URZ, UPT ;  /* 0x000000ff3800728c */ /* 0x000fe2000bf05070 */
[----:B-1----:R-:W-:Y:S01]  /*6c00*/  HFMA2 R0, -RZ, RZ, 0, 5.9604644775390625e-08 ;  /* 0x00000001ff007431 */ /* 0x002fe200000001ff */
[----:B------:R-:W1:Y:S01]  /*6c10*/  LDCU.64 UR8, c[0x0][0x358] ;  /* 0x00006b00ff0877ac */ /* 0x000e620008000a00 */
[----:B------:R-:W-:Y:S01]  /*6c20*/  IMAD.MOV.U32 R140, RZ, RZ, 0x1 ;  /* 0x00000001ff8c7424 */ /* 0x000fe200078e00ff */
[----:B------:R-:W-:Y:S06]  /*6c30*/  UISETP.NE.AND.EX UP0, UPT, UR57, URZ, UPT, UP0 ;  /* 0x000000ff3900728c */ /* 0x000fec000bf05300 */
[----:B------:R-:W-:Y:S05]  /*6c40*/  PLOP3.LUT P3, PT, PT, PT, UP0, 0x80, 0x8 ;  /* 0x000000000008781c */ /* 0x000fea0003f6f008 */
[----:B------:R-:W2:Y:S01]  /*6c50*/  @UP0 LDCU.64 UR4, c[0x0][0x888] ;  /* 0x00011100ff0407ac */ /* 0x000ea20008000a00 */
[----:B------:R-:W-:Y:S07]  /*6c60*/  @UP0 UIMAD UR6, UR36, UR60, URZ ;  /* 0x0000003c240602a4 */ /* 0x000fee000f8e02ff */
[----:B------:R-:W-:Y:S01]  /*6c70*/  @!P3 PRMT R140, R0, 0x7610, R140 ;  /* 0x00007610008cb816 */ /* 0x000fe2000000008c */
[----:B--2---:R-:W-:Y:S06]  /*6c80*/  @UP0 UIMAD.WIDE UR4, UR6, 0x4, UR4 ;  /* 0x00000004060408a5 */ /* 0x004fec000f8e0204 */
[----:B------:R-:W-:Y:S01]  /*6c90*/  IMAD.U32 R2, RZ, RZ, UR4 ;  /* 0x00000004ff027e24 */ /* 0x000fe2000f8e00ff */
[----:B------:R-:W-:Y:S04]  /*6ca0*/  MOV R3, UR5 ;  /* 0x0000000500037c02 */ /* 0x000fe80008000f00 */
[----:B------:R-:W2:Y:S01]  /*6cb0*/  @!UP0 LDCU UR4, c[0x0][0x880] ;  /* 0x00011000ff0487ac */ /* 0x000ea20008000800 */
[----:B-1---5:R3:W5:Y:S02]  /*6cc0*/  @P3 LDG.E R72, desc[UR8][R2.64] ;  /* 0x0000000802483981 */ /* 0x022764000c1e1900 */
[----:B--23--:R-:W-:Y:S02]  /*6cd0*/  @!P3 IMAD.U32 R72, RZ, RZ, UR4 ;  /* 0x00000004ff48be24 */ /* 0x00cfe4000f8e00ff */
.L_x_123:
[----:B------:R-:W-:Y:S05]  /*6ce0*/  @!P4 BRA `(.L_x_124) ;  /* 0x000000000024c947 */ /* 0x000fea0003800000 */
[----:B------:R-:W-:Y:S01]  /*6cf0*/  ISETP.NE.U32.AND P3, PT, R136, RZ, PT ;  /* 0x000000ff8800720c */ /* 0x000fe20003f65070 */
[----:B------:R-:W2:Y:S03]  /*6d00*/  LDCU.64 UR4, c[0x0][0x358] ;  /* 0x00006b00ff0477ac */ /* 0x000ea60008000a00 */
[----:B------:R-:W-:Y:S11]  /*6d10*/  ISETP.NE.AND.EX P3, PT, R137, RZ, PT, P3 ;  /* 0x000000ff8900720c */ /* 0x000ff60003f65330 */
[----:B------:R-:W-:Y:S02]  /*6d20*/  @!UPT UIADD3 URZ, UPT, UPT, URZ, URZ, URZ ;  /* 0x000000fffffff290 */ /* 0x000fe4000fffe0ff */
[----:B------:R-:W3:Y:S01]  /*6d30*/  @P3 LDC.64 R2, c[0x0][0x8a8] ;  /* 0x00022a00ff023b82 */ /* 0x000ee20000000a00 */
[----:B-1----:R-:W-:Y:S04]  /*6d40*/  @P3 IMAD R0, R138, UR36, RZ ;  /* 0x000000248a003c24 */ /* 0x002fe8000f8e02ff */
[----:B---3--:R-:W-:Y:S05]  /*6d50*/  @P3 IMAD.WIDE R2, R0, 0x4, R2 ;  /* 0x0000000400023825 */ /* 0x008fea00078e0202 */
[----:B--2--5:R2:W5:Y:S02]  /*6d60*/  @P3 LDG.E R70, desc[UR4][R2.64] ;  /* 0x0000000402463981 */ /* 0x024564000c1e1900 */
[----:B--2---:R-:W3:Y:S02]  /*6d70*/  @!P3 LDC R70, c[0x0][0x8a0] ;  /* 0x00022800ff46bb82 */ /* 0x004ee40000000800 */
.L_x_124:
[----:B-----5:R-:W-:Y:S01]  /*6d80*/  ISETP.NE.AND P4, PT, R72, RZ, PT ;  /* 0x000000ff4800720c */ /* 0x020fe20003f85270 */
[----:B------:R-:W-:Y:S01]  /*6d90*/  BSSY B1, `(.L_x_125) ;  /* 0x0000048000017945 */ /* 0x000fe20003800000 */
[----:B------:R-:W-:Y:S01]  /*6da0*/  SEL R5, RZ, 0xffffffff, P2 ;  /* 0xffffffffff057807 */ /* 0x000fe20001000000 */
[----:B------:R-:W-:Y:S01]  /*6db0*/  IMAD.MOV.U32 R78, RZ, RZ, 0x1 ;  /* 0x00000001ff4e7424 */ /* 0x000fe200078e00ff */
[----:B------:R-:W-:Y:S01]  /*6dc0*/  LOP3.LUT P3, RZ, R140, 0xff, RZ, 0xc0, !PT ;  /* 0x000000ff8cff7812 */ /* 0x000fe2000786c0ff */
[----:B------:R-:W-:Y:S01]  /*6dd0*/  IMAD R71, R68, 0x100, R69 ;  /* 0x0000010044477824 */ /* 0x000fe200078e0245 */
[----:B-1----:R-:W-:Y:S02]  /*6de0*/  @P1 SEL R0, RZ, 0xffffffff, P4 ;  /* 0xffffffffff001807 */ /* 0x002fe40002000000 */
[----:B------:R-:W-:Y:S02]  /*6df0*/  CS2R R98, SRZ ;  /* 0x0000000000627805 */ /* 0x000fe4000001ff00 */
[----:B------:R-:W-:Y:S02]  /*6e00*/  LEA R3, R148, UR44, 0x3 ;  /* 0x0000002c94037c11 */ /* 0x000fe4000f8e18ff */
[----:B------:R-:W-:Y:S02]  /*6e10*/  CS2R R96, SRZ ;  /* 0x0000000000607805 */ /* 0x000fe4000001ff00 */
[----:B------:R-:W-:Y:S02]  /*6e20*/  @P0 SEL R0, R5, R0, !P3 ;  /* 0x0000000005000207 */ /* 0x000fe40005800000 */
[----:B------:R-:W-:Y:S02]  /*6e30*/  CS2R R94, SRZ ;  /* 0x00000000005e7805 */ /* 0x000fe4000001ff00 */
[----:B------:R-:W-:Y:S02]  /*6e40*/  LEA R145, R68, UR44, 0x3 ;  /* 0x0000002c44917c11 */ /* 0x000fe4000f8e18ff */
[----:B------:R-:W-:Y:S02]  /*6e50*/  CS2R R92, SRZ ;  /* 0x00000000005c7805 */ /* 0x000fe4000001ff00 */
[----:B------:R-:W-:Y:S02]  /*6e60*/  @P1 LOP3.LUT R0, R0, 0x1, RZ, 0xc0, !PT ;  /* 0x0000000100001812 */ /* 0x000fe400078ec0ff */
[----:B------:R-:W-:Y:S02]  /*6e70*/  CS2R R86, SRZ ;  /* 0x0000000000567805 */ /* 0x000fe4000001ff00 */
[----:B------:R-:W-:Y:S02]  /*6e80*/  SHF.L.U32 R2, R150, 0x1f, RZ ;  /* 0x0000001f96027819 */ /* 0x000fe400000006ff */
[----:B------:R-:W-:Y:S02]  /*6e90*/  CS2R R84, SRZ ;  /* 0x0000000000547805 */ /* 0x000fe4000001ff00 */
[----:B------:R-:W-:Y:S02]  /*6ea0*/  ISETP.NE.U32.OR P6, PT, R0, 0x1, !P1 ;  /* 0x000000010000780c */ /* 0x000fe40004fc5470 */
[----:B------:R-:W-:Y:S02]  /*6eb0*/  CS2R R82, SRZ ;  /* 0x0000000000527805 */ /* 0x000fe4000001ff00 */
[----:B------:R-:W-:Y:S02]  /*6ec0*/  PLOP3.LUT P2, PT, PT, PT, UP1, 0x80, 0x8 ;  /* 0x000000000008781c */ /* 0x000fe40003f4f018 */
[----:B------:R-:W-:Y:S02]  /*6ed0*/  CS2R R80, SRZ ;  /* 0x0000000000507805 */ /* 0x000fe4000001ff00 */
[----:B------:R-:W-:Y:S02]  /*6ee0*/  SEL R0, RZ, 0xffffffff, P4 ;  /* 0xffffffffff007807 */ /* 0x000fe40002000000 */
[----:B------:R-:W-:Y:S03]  /*6ef0*/  P2R R106, PR, RZ, 0x40 ;  /* 0x00000040ff6a7803 */ /* 0x000fe60000000000 */
[----:B------:R-:W-:Y:S04]  /*6f00*/  @P6 SHF.L.U32 R4, R147, 0x1f, RZ ;  /* 0x0000001f93046819 */ /* 0x000fe800000006ff */
[----:B------:R-:W-:Y:S01]  /*6f10*/  @P2 SEL R0, R5, R0, !P3 ;  /* 0x0000000005002207 */ /* 0x000fe20005800000 */
[----:B------:R-:W1:Y:S03]  /*6f20*/  @P6 SYNCS.PHASECHK.TRANS64.TRYWAIT P1, [R3+URZ+0x160], R4 ;  /* 0x00016004030065a7 */ /* 0x000e6600080211ff */
[----:B------:R-:W-:Y:S04]  /*6f30*/  LOP3.LUT R0, R0, 0x1, RZ, 0xc0, !PT ;  /* 0x0000000100007812 */ /* 0x000fe800078ec0ff */
[----:B------:R-:W-:Y:S04]  /*6f40*/  ISETP.NE.U32.AND P5, PT, R0, 0x1, PT ;  /* 0x000000010000780c */ /* 0x000fe80003fa5070 */
[----:B------:R-:W-:Y:S01]  /*6f50*/  P2R R79, PR, RZ, 0x20 ;  /* 0x00000020ff4f7803 */ /* 0x000fe20000000000 */
[----:B------:R2:W4:Y:S01]  /*6f60*/  SYNCS.PHASECHK.TRANS64.TRYWAIT P0, [R145+URZ+0x1d0], R2 ;  /* 0x0001d002910075a7 */ /* 0x00052200080011ff */
[----:B-1----:R-:W-:Y:S01]  /*6f70*/  @P6 SEL R78, RZ, 0x1, !P1 ;  /* 0x00000001ff4e6807 */ /* 0x002fe20004800000 */
[----:B--2---:R-:W-:Y:S06]  /*6f80*/  @!P6 BRA `(.L_x_126) ;  /* 0x0000000000a0e947 */ /* 0x004fec0003800000 */
[----:B------:R-:W-:Y:S01]  /*6f90*/  @P5 IMAD R7, R148, 0x2000, R135 ;  /* 0x0000200094075824 */ /* 0x000fe200078e0287 */
[----:B------:R-:W-:Y:S01]  /*6fa0*/  ISETP.NE.AND P1, PT, R78, RZ, PT ;  /* 0x000000ff4e00720c */ /* 0x000fe20003f25270 */
[----:B------:R-:W-:Y:S01]  /*6fb0*/  BSSY B0, `(.L_x_127) ;  /* 0x0000011000007945 */ /* 0x000fe20003800000 */
[----:B------:R-:W-:Y:S01]  /*6fc0*/  CS2R R82, SRZ ;  /* 0x0000000000527805 */ /* 0x000fe2000001ff00 */
[----:B------:R-:W-:Y:S01]  /*6fd0*/  @P5 VIADD R4, R7, UR44 ;  /* 0x0000002c07045c36 */ /* 0x000fe20008000000 */
[----:B------:R-:W-:Y:S02]  /*6fe0*/  CS2R R80, SRZ ;  /* 0x0000000000507805 */ /* 0x000fe4000001ff00 */
[----:B------:R-:W-:Y:S02]  /*6ff0*/  CS2R R86, SRZ ;  /* 0x0000000000567805 */ /* 0x000fe4000001ff00 */
[----:B------:R-:W-:Y:S01]  /*7000*/  CS2R R84, SRZ ;  /* 0x0000000000547805 */ /* 0x000fe2000001ff00 */
[--C-:B------:R-:W-:Y:S01]  /*7010*/  @P5 IMAD.IADD R6, R153, 0x1, R4.reuse ;  /* 0x0000000199065824 */ /* 0x100fe200078e0204 */
[----:B------:R-:W-:Y:S01]  /*7020*/  CS2R R94, SRZ ;  /* 0x00000000005e7805 */ /* 0x000fe2000001ff00 */
[--C-:B------:R-:W-:Y:S01]  /*7030*/  @P5 IMAD.IADD R5, R152, 0x1, R4.reuse ;  /* 0x0000000198055824 */ /* 0x100fe200078e0204 */
[----:B------:R-:W-:Y:S01]  /*7040*/  CS2R R92, SRZ ;  /* 0x00000000005c7805 */ /* 0x000fe2000001ff00 */
[----:B------:R-:W-:Y:S01]  /*7050*/  @P5 IMAD R4, R151, 0x10, R4 ;  /* 0x0000001097045824 */ /* 0x000fe200078e0204 */
[----:B------:R-:W-:Y:S02]  /*7060*/  CS2R R98, SRZ ;  /* 0x0000000000627805 */ /* 0x000fe4000001ff00 */
[----:B------:R-:W-:Y:S01]  /*7070*/  CS2R R96, SRZ ;  /* 0x0000000000607805 */ /* 0x000fe2000001ff00 */
[----:B------:R-:W-:Y:S06]  /*7080*/  @P1 BRA `(.L_x_128) ;  /* 0x00000000000c1947 */ /* 0x000fec0003800000 */
[----:B------:R-:W-:Y:S04]  /*7090*/  SHF.L.U32 R0, R147, 0x1f, RZ ;  /* 0x0000001f93007819 */ /* 0x000fe800000006ff */
[----:B------:R-:W1:Y:S02]  /*70a0*/  SYNCS.PHASECHK.TRANS64.TRYWAIT P1, [R3+URZ+0x160], R0 ;  /* 0x00016000030075a7 */ /* 0x000e6400080211ff */
[----:B-1----:R-:W-:Y:S05]  /*70b0*/  @!P1 BRA `(.L_x_129) ;  /* 0x0000006800689947 */ /* 0x002fea0003800000 */
.L_x_128:
[----:B------:R-:W-:Y:S05]  /*70c0*/  BSYNC B0 ;  /* 0x0000000000007941 */ /* 0x000fea0003800000 */
.L_x_127:
[----:B------:R-:W-:Y:S01]  /*70d0*/  ISETP.NE.AND P1, PT, R79, RZ, PT ;  /* 0x000000ff4f00720c */ /* 0x000fe20003f25270 */
[----:B-1----:R-:W-:Y:S02]  /*70e0*/  VIADD R3, R3, 0x180 ;  /* 0x0000018003037836 */ /* 0x002fe40000000000 */
[----:B------:R-:W-:Y:S02]  /*70f0*/  IMAD.U32 R0, RZ, RZ, UR45 ;  /* 0x0000002dff007e24 */ /* 0x000fe4000f8e00ff */
[----:B------:R-:W-:Y:S03]  /*7100*/  VIADD R148, R148, 0x1 ;  /* 0x0000000194947836 */ /* 0x000fe60000000000 */
[----:B------:R-:W-:Y:S05]  /*7110*/  PRMT R0, R0, 0x654, R3 ;  /* 0x0000065400007816 */ /* 0x000fea0000000003 */
[----:B------:R1:W2:Y:S04]  /*7120*/  @P1 LDS.128 R80, [R7+UR44+0x400] ;  /* 0x0004002c07501984 */ /* 0x0002a80008000c00 */
[----:B------:R1:W1:Y:S04]  /*7130*/  @P1 LDS.128 R84, [R6+0x400] ;  /* 0x0004000006541984 */ /* 0x0002680000000c00 */
[----:B------:R1:W1:Y:S04]  /*7140*/  @P1 LDS.128 R92, [R5+0x400] ;  /* 0x00040000055c1984 */ /* 0x0002680000000c00 */
[----:B------:R1:W1:Y:S01]  /*7150*/  @P1 LDS.128 R96, [R4+0x400] ;  /* 0x0004000004601984 */ /* 0x0002620000000c00 */
[C---:B------:R-:W-:Y:S01]  /*7160*/  ISETP.NE.AND P1, PT, R148.reuse, 0x4, PT ;  /* 0x000000049400780c */ /* 0x040fe20003f25270 */
[----:B------:R-:W-:Y:S01]  /*7170*/  @!PT LDS RZ, [RZ] ;  /* 0x00000000fffff984 */ /* 0x000fe20000000800 */
[----:B------:R-:W-:Y:S01]  /*7180*/  @!PT LDS RZ, [RZ] ;  /* 0x00000000fffff984 */ /* 0x000fe20000000800 */
[----:B------:R-:W-:Y:S01]  /*7190*/  @!PT LDS RZ, [RZ] ;  /* 0x00000000fffff984 */ /* 0x000fe20000000800 */
[----:B------:R-:W-:Y:S01]  /*71a0*/  @!PT LDS RZ, [RZ] ;  /* 0x00000000fffff984 */ /* 0x000fe20000000800 */
[----:B------:R5:W-:Y:S06]  /*71b0*/  MEMBAR.ALL.CTA ;  /* 0x0000000000007992 */ /* 0x000bec0000008000 */
[----:B-----5:R-:W5:Y:S01]  /*71c0*/  FENCE.VIEW.ASYNC.S ;  /* 0x00000000000073c6 */ /* 0x020f620000000000 */
[----:B------:R-:W-:Y:S01]  /*71d0*/  SEL R148, R148, RZ, P1 ;  /* 0x000000ff94947207 */ /* 0x000fe20000800000 */
[----:B-----5:R5:W-:Y:S02]  /*71e0*/  SYNCS.ARRIVE.TRANS64.RED.A1T0 RZ, [R0+URZ], RZ ;  /* 0x000000ff00ff79a7 */ /* 0x020be400081004ff */
[----:B-----5:R-:W-:Y:S04]  /*71f0*/  SEL R0, RZ, 0x1, P1 ;  /* 0x00000001ff007807 */ /* 0x020fe80000800000 */
[----:B--2---:R-:W-:Y:S02]  /*7200*/  LOP3.LUT R147, R147, R0, RZ, 0x3c, !PT ;  /* 0x0000000093937212 */ /* 0x004fe400078e3cff */
.L_x_126:
[----:B------:R-:W-:Y:S05]  /*7210*/  BSYNC B1 ;  /* 0x0000000000017941 */ /* 0x000fea0003800000 */
.L_x_125:
[----:B------:R-:W-:Y:S04]  /*7220*/  SHF.R.U32.HI R0, RZ, 0x15, R71 ;  /* 0x00000015ff007819 */ /* 0x000fe80000011647 */
[----:B------:R-:W-:Y:S01]  /*7230*/  LOP3.LUT P1, RZ, R0, 0x3, R141, 0x48, !PT ;  /* 0x0000000300ff7812 */ /* 0x000fe2000782488d */
[----:B------:R-:W-:Y:S01]  /*7240*/  @!UPT UIADD3 URZ, UPT, UPT, URZ, URZ, URZ ;  /* 0x000000fffffff290 */ /* 0x000fe2000fffe0ff */
[----:B----4-:R-:W-:Y:S11]  /*7250*/  @P0 BRA `(.L_x_130) ;  /* 0x0000000000080947 */ /* 0x010ff60003800000 */
[----:B------:R-:W2:Y:S02]  /*7260*/  SYNCS.PHASECHK.TRANS64.TRYWAIT P0, [R145+URZ+0x1d0], R2 ;  /* 0x0001d002910075a7 */ /* 0x000ea400080011ff */
[----:B--2---:R-:W-:Y:S05]  /*7270*/  @!P0 BRA `(.L_x_131) ;  /* 0x00000068000c8947 */ /* 0x004fea0003800000 */
.L_x_130:
[----:B------:R-:W-:Y:S05]  /*7280*/  @!P1 BRA `(.L_x_132) ;  /* 0x0000000000409947 */ /* 0x000fea0003800000 */
[----:B------:R-:W1:Y:S01]  /*7290*/  LDCU.64 UR8, c[0x4][0x78] ;  /* 0x01000f00ff0877ac */ /* 0x000e620008000a00 */
[----:B------:R-:W-:Y:S01]  /*72a0*/  MOV R3, 0x0 ;  /* 0x0000000000037802 */ /* 0x000fe20000000f00 */
[----:B------:R-:W-:Y:S02]  /*72b0*/  HFMA2 R12, -RZ, RZ, 0, 5.9604644775390625e-08 ;  /* 0x00000001ff0c7431 */ /* 0x000fe400000001ff */
[----:B------:R-:W-:Y:S02]  /*72c0*/  IMAD.MOV.U32 R8, RZ, RZ, 0x192 ;  /* 0x00000192ff087424 */ /* 0x000fe400078e00ff */
[----:B------:R-:W-:Y:S01]  /*72d0*/  IMAD.MOV.U32 R13, RZ, RZ, RZ ;  /* 0x000000ffff0d7224 */ /* 0x000fe200078e00ff */
[----:B------:R-:W4:Y:S01]  /*72e0*/  LDCU.64 UR6, c[0x4][0x80] ;  /* 0x01001000ff0677ac */ /* 0x000f220008000a00 */
[----:B--2---:R-:W2:Y:S01]  /*72f0*/  LDC.64 R2, c[0x4][R3] ;  /* 0x0100000003027b82 */ /* 0x004ea20000000a00 */
[----:B------:R-:W5:Y:S01]  /*7300*/  LDCU.64 UR4, c[0x4][0x18] ;  /* 0x01000300ff0477ac */ /* 0x000f620008000a00 */
[----:B-1----:R-:W-:Y:S01]  /*7310*/  MOV R5, UR9 ;  /* 0x0000000900057c02 */ /* 0x002fe20008000f00 */
[----:B------:R-:W-:Y:S01]  /*7320*/  IMAD.U32 R4, RZ, RZ, UR8 ;  /* 0x00000008ff047e24 */ /* 0x000fe2000f8e00ff */
[----:B----4-:R-:W-:Y:S01]  /*7330*/  MOV R7, UR7 ;  /* 0x0000000700077c02 */ /* 0x010fe20008000f00 */
[----:B------:R-:W-:Y:S01]  /*7340*/  IMAD.U32 R6, RZ, RZ, UR6 ;  /* 0x00000006ff067e24 */ /* 0x000fe2000f8e00ff */
[----:B-----5:R-:W-:Y:S01]  /*7350*/  MOV R11, UR5 ;  /* 0x00000005000b7c02 */ /* 0x020fe20008000f00 */
[----:B------:R-:W-:Y:S02]  /*7360*/  IMAD.U32 R10, RZ, RZ, UR4 ;  /* 0x00000004ff0a7e24 */ /* 0x000fe4000f8e00ff */
[----:B------:R-:W-:Y:S07]  /*7370*/  LEPC R20, `(.L_x_132) ;  /* 0x000000001014794e */ /* 0x000fee0000000000 */
[----:B--23--:R-:W-:Y:S05]  /*7380*/  CALL.ABS.NOINC R2 ;  /* 0x0000000002007343 */ /* 0x00cfea0003c00000 */
.L_x_132:
[----:B------:R-:W-:Y:S01]  /*7390*/  SHF.L.U32 R75, R80, 0x10, RZ ;  /* 0x00000010504b7819 */ /* 0x000fe200000006ff */
[----:B------:R-:W-:Y:S05]  /*73a0*/  WARPSYNC.ALL ;  /* 0x0000000000007948 */ /* 0x000fea0003800000 */
[----:B------:R-:W-:Y:S01]  /*73b0*/  R2UR UR4, R71 ;  /* 0x00000000470472ca */ /* 0x000fe200000e0000 */
[----:B------:R-:W-:Y:S01]  /*73c0*/  BSSY.RECONVERGENT B0, `(.L_x_133) ;  /* 0x0000121000007945 */ /* 0x000fe20003800200 */
[----:B------:R-:W-:Y:S02]  /*73d0*/  IADD3 R105, PT, PT, R135, UR44, RZ ;  /* 0x0000002c87697c10 */ /* 0x000fe4000fffe0ff */
[----:B------:R-:W-:Y:S02]  /*73e0*/  SHF.L.U32 R104, R151, 0x4, RZ ;  /* 0x0000000497687819 */ /* 0x000fe400000006ff */
[-C--:B------:R-:W-:Y:S02]  /*73f0*/  IADD3 R159, PT, PT, R153, R105.reuse, RZ ;  /* 0x00000069999f7210 */ /* 0x080fe40007ffe0ff */
[----:B------:R-:W-:Y:S02]  /*7400*/  IADD3 R158, PT, PT, R152, R105, RZ ;  /* 0x00000069989e7210 */ /* 0x000fe40007ffe0ff */
[----:B------:R-:W-:Y:S02]  /*7410*/  IADD3 R157, PT, PT, R105, R104, RZ ;  /* 0x00000068699d7210 */ /* 0x000fe40007ffe0ff */
[C---:B------:R-:W-:Y:S01]  /*7420*/  PRMT R73, R80.reuse, 0x8880, RZ ;  /* 0x0000888050497816 */ /* 0x040fe200000000ff */
[----:B-1----:R-:W3:Y:S01]  /*7430*/  LDTM.x64 R4, tmem[UR4] ;  /* 0x00000004000479ee */ /* 0x002ee20008340000 */
[----:B------:R-:W-:Y:S02]  /*7440*/  SHF.R.S32.HI R75, RZ, 0x18, R75 ;  /* 0x00000018ff4b7819 */ /* 0x000fe4000001144b */
[----:B------:R-:W-:Y:S02]  /*7450*/  SHF.R.S32.HI R76, RZ, 0x18, R81 ;  /* 0x00000018ff4c7819 */ /* 0x000fe40000011451 */
[----:B------:R-:W-:Y:S02]  /*7460*/  SHF.L.U32 R74, R80, 0x8, RZ ;  /* 0x00000008504a7819 */ /* 0x000fe400000006ff */
[----:B------:R-:W-:Y:S02]  /*7470*/  SHF.L.U32 R77, R81, 0x8, RZ ;  /* 0x00000008514d7819 */ /* 0x000fe400000006ff */
[----:B------:R-:W-:Y:S02]  /*7480*/  SHF.R.S32.HI R74, RZ, 0x18, R74 ;  /* 0x00000018ff4a7819 */ /* 0x000fe4000001144a */
[----:B------:R-:W-:Y:S02]  /*7490*/  SHF.R.S32.HI R77, RZ, 0x18, R77 ;  /* 0x00000018ff4d7819 */ /* 0x000fe4000001144d */
[----:B------:R-:W-:Y:S02]  /*74a0*/  ISETP.NE.AND P0, PT, R155, RZ, PT ;  /* 0x000000ff9b00720c */ /* 0x000fe40003f05270 */
[----:B------:R-:W-:Y:S02]  /*74b0*/  ISETP.NE.AND P6, PT, R106, RZ, PT ;  /* 0x000000ff6a00720c */ /* 0x000fe40003fc5270 */
[----:B------:R-:W-:Y:S01]  /*74c0*/  LEA R107, R148, UR44, 0x3 ;  /* 0x0000002c946b7c11 */ /* 0x000fe2000f8e18ff */
[C---:B---3--:R-:W-:Y:S02]  /*74d0*/  IMAD R0, R70.reuse, R4, RZ ;  /* 0x0000000446007224 */ /* 0x048fe400078e02ff */
[C---:B--2---:R-:W-:Y:S02]  /*74e0*/  IMAD R2, R70.reuse, R5, RZ ;  /* 0x0000000546027224 */ /* 0x044fe400078e02ff */
[----:B------:R-:W-:Y:S06]  /*74f0*/  IMAD R3, R70, R6, RZ ;  /* 0x0000000646037224 */ /* 0x000fec00078e02ff */
[----:B------:R-:W-:Y:S01]  /*7500*/  @P6 SHF.L.U32 R116, R147, 0x1f, RZ ;  /* 0x0000001f93746819 */ /* 0x000fe200000006ff */
[-C--:B------:R-:W-:Y:S01]  /*7510*/  IMAD R0, R73, R72.reuse, R0 ;  /* 0x0000004849007224 */ /* 0x080fe200078e0200 */
[----:B------:R-:W-:Y:S01]  /*7520*/  SHF.R.S32.HI R73, RZ, 0x18, R80 ;  /* 0x00000018ff497819 */ /* 0x000fe20000011450 */
[-C--:B------:R-:W-:Y:S01]  /*7530*/  IMAD R2, R75, R72.reuse, R2 ;  /* 0x000000484b027224 */ /* 0x080fe200078e0202 */
[C---:B------:R-:W-:Y:S01]  /*7540*/  PRMT R75, R81.reuse, 0x8880, RZ ;  /* 0x00008880514b7816 */ /* 0x040fe200000000ff */
[----:B------:R-:W-:Y:S01]  /*7550*/  IMAD R3, R74, R72, R3 ;  /* 0x000000484a037224 */ /* 0x000fe200078e0203 */
[----:B------:R-:W-:Y:S01]  /*7560*/  SHF.L.U32 R74, R81, 0x10, RZ ;  /* 0x00000010514a7819 */ /* 0x000fe200000006ff */
[C---:B------:R-:W-:Y:S02]  /*7570*/  IMAD R7, R70.reuse, R7, RZ ;  /* 0x0000000746077224 */ /* 0x040fe400078e02ff */
[C---:B------:R-:W-:Y:S01]  /*7580*/  IMAD R4, R70.reuse, R8, RZ ;  /* 0x0000000846047224 */ /* 0x040fe200078e02ff */
[----:B------:R-:W-:Y:S01]  /*7590*/  SHF.R.S32.HI R74, RZ, 0x18, R74 ;  /* 0x00000018ff4a7819 */ /* 0x000fe2000001144a */
[----:B------:R-:W-:Y:S02]  /*75a0*/  IMAD R5, R70, R9, RZ ;  /* 0x0000000946057224 */ /* 0x000fe400078e02ff */
[-C--:B------:R-:W-:Y:S01]  /*75b0*/  IMAD R7, R73, R72.reuse, R7 ;  /* 0x0000004849077224 */ /* 0x080fe200078e0207 */
[C---:B------:R-:W-:Y:S01]  /*75c0*/  PRMT R73, R82.reuse, 0x8880, RZ ;  /* 0x0000888052497816 */ /* 0x040fe200000000ff */
[----:B------:R-:W-:Y:S01]  /*75d0*/  IMAD R4, R75, R72, R4 ;  /* 0x000000484b047224 */ /* 0x000fe200078e0204 */
[----:B------:R-:W-:Y:S01]  /*75e0*/  SHF.L.U32 R75, R82, 0x8, RZ ;  /* 0x00000008524b7819 */ /* 0x000fe200000006ff */
[----:B------:R-:W-:Y:S01]  /*75f0*/  IMAD R6, R70, R10, RZ ;  /* 0x0000000a46067224 */ /* 0x000fe200078e02ff */
[----:B------:R-:W-:Y:S01]  /*7600*/  I2IP.S8.S32.SAT R89, R7, R3, RZ ;  /* 0x0000000307597239 */ /* 0x000fe200000014ff */
[----:B------:R-:W-:Y:S01]  /*7610*/  IMAD R5, R74, R72, R5 ;  /* 0x000000484a057224 */ /* 0x000fe200078e0205 */
[----:B------:R-:W-:Y:S01]  /*7620*/  SHF.L.U32 R74, R82, 0x10, RZ ;  /* 0x00000010524a7819 */ /* 0x000fe200000006ff */
[----:B------:R-:W-:Y:S01]  /*7630*/  IMAD R11, R70, R11, RZ ;  /* 0x0000000b460b7224 */ /* 0x000fe200078e02ff */
[----:B------:R-:W-:Y:S01]  /*7640*/  I2IP.S8.S32.SAT R88, R2, R0, R89 ;  /* 0x0000000002587239 */ /* 0x000fe20000001459 */
[C---:B------:R-:W-:Y:S01]  /*7650*/  IMAD R8, R70.reuse, R12, RZ ;  /* 0x0000000c46087224 */ /* 0x040fe200078e02ff */
[----:B------:R-:W-:Y:S01]  /*7660*/  SHF.R.S32.HI R74, RZ, 0x18, R74 ;  /* 0x00000018ff4a7819 */ /* 0x000fe2000001144a */
[-C--:B------:R-:W-:Y:S01]  /*7670*/  IMAD R6, R77, R72.reuse, R6 ;  /* 0x000000484d067224 */ /* 0x080fe200078e0206 */
[----:B------:R-:W-:Y:S01]  /*7680*/  SHF.R.S32.HI R75, RZ, 0x18, R75 ;  /* 0x00000018ff4b7819 */ /* 0x000fe2000001144b */
[----:B------:R-:W-:Y:S01]  /*7690*/  IMAD R9, R70, R13, RZ ;  /* 0x0000000d46097224 */ /* 0x000fe200078e02ff */
[----:B------:R-:W-:Y:S01]  /*76a0*/  SHF.L.U32 R77, R83, 0x8, RZ ;  /* 0x00000008534d7819 */ /* 0x000fe200000006ff */
[-C--:B------:R-:W-:Y:S01]  /*76b0*/  IMAD R11, R76, R72.reuse, R11 ;  /* 0x000000484c0b7224 */ /* 0x080fe200078e020b */
[----:B------:R-:W-:Y:S01]  /*76c0*/  SHF.R.S32.HI R76, RZ, 0x18, R83 ;  /* 0x00000018ff4c7819 */ /* 0x000fe20000011453 */
[----:B------:R-:W-:Y:S01]  /*76d0*/  IMAD R8, R73, R72, R8 ;  /* 0x0000004849087224 */ /* 0x000fe200078e0208 */
[----:B------:R-:W-:Y:S01]  /*76e0*/  SHF.R.S32.HI R73, RZ, 0x18, R82 ;  /* 0x00000018ff497819 */ /* 0x000fe20000011452 */
[----:B------:R-:W-:Y:S01]  /*76f0*/  IMAD R10, R70, R14, RZ ;  /* 0x0000000e460a7224 */ /* 0x000fe200078e02ff */
[----:B------:R-:W-:Y:S01]  /*7700*/  I2IP.S8.S32.SAT R90, R11, R6, RZ ;  /* 0x000000060b5a7239 */ /* 0x000fe200000014ff */
[----:B------:R-:W-:Y:S01]  /*7710*/  IMAD R9, R74, R72, R9 ;  /* 0x000000484a097224 */ /* 0x000fe200078e0209 */
[----:B------:R-:W-:Y:S01]  /*7720*/  SHF.R.S32.HI R77, RZ, 0x18, R77 ;  /* 0x00000018ff4d7819 */ /* 0x000fe2000001144d */
[----:B------:R-:W-:Y:S01]  /*7730*/  IMAD.U32 R74, R83, 0x10000, RZ ;  /* 0x00010000534a7824 */ /* 0x000fe200078e00ff */
[----:B------:R-:W-:Y:S01]  /*7740*/  I2IP.S8.S32.SAT R89, R5, R4, R90 ;  /* 0x0000000405597239 */ /* 0x000fe2000000145a */
[C---:B------:R-:W-:Y:S02]  /*7750*/  IMAD R15, R70.reuse, R15, RZ ;  /* 0x0000000f460f7224 */ /* 0x040fe400078e02ff */
[----:B------:R-:W-:Y:S01]  /*7760*/  IMAD R10, R75, R72, R10 ;  /* 0x000000484b0a7224 */ /* 0x000fe200078e020a */
[----:B------:R-:W-:Y:S01]  /*7770*/  PRMT R75, R83, 0x8880, RZ ;  /* 0x00008880534b7816 */ /* 0x000fe200000000ff */
        /* <DEDUP_REMOVED lines=11> */
[C---:B------:R-:W-:Y:S01]  /*7830*/  IMAD R19, R70.reuse, R19, RZ ;  /* 0x0000001346137224 */ /* 0x040fe200078e02ff */
[----:B------:R-:W-:Y:S01]  /*7840*/  I2IP.S8.S32.SAT R90, R9, R8, R90 ;  /* 0x00000008095a7239 */ /* 0x000fe2000000145a */
[C---:B------:R-:W-:Y:S01]  /*7850*/  IMAD R16, R70.reuse, R20, RZ ;  /* 0x0000001446107224 */ /* 0x040fe200078e02ff */
[----:B------:R-:W-:Y:S01]  /*7860*/  SHF.R.S32.HI R74, RZ, 0x18, R74 ;  /* 0x00000018ff4a7819 */ /* 0x000fe2000001144a */
[-C--:B------:R-:W-:Y:S01]  /*7870*/  IMAD R14, R77, R72.reuse, R14 ;  /* 0x000000484d0e7224 */ /* 0x080fe200078e020e */
[----:B------:R-:W-:Y:S01]  /*7880*/  SHF.R.S32.HI R75, RZ, 0x18, R75 ;  /* 0x00000018ff4b7819 */ /* 0x000fe2000001144b */
[----:B------:R-:W-:Y:S01]  /*7890*/  IMAD R17, R70, R21, RZ ;  /* 0x0000001546117224 */ /* 0x000fe200078e02ff */
[----:B------:R-:W-:Y:S01]  /*78a0*/  SHF.L.U32 R77, R85, 0x8, RZ ;  /* 0x00000008554d7819 */ /* 0x000fe200000006ff */
[----:B------:R-:W-:Y:S01]  /*78b0*/  IMAD R19, R76, R72, R19 ;  /* 0x000000484c137224 */ /* 0x000fe200078e0213 */
[----:B------:R-:W-:Y:S01]  /*78c0*/  SHF.R.S32.HI R76, RZ, 0x18, R85 ;  /* 0x00000018ff4c7819 */ /* 0x000fe20000011455 */
[----:B------:R-:W-:Y:S01]  /*78d0*/  IMAD R18, R70, R22, RZ ;  /* 0x0000001646127224 */ /* 0x000fe200078e02ff */
[----:B------:R-:W-:Y:S01]  /*78e0*/  SHF.R.S32.HI R77, RZ, 0x18, R77 ;  /* 0x00000018ff4d7819 */ /* 0x000fe2000001144d */
[----:B------:R-:W-:Y:S01]  /*78f0*/  IMAD R16, R73, R72, R16 ;  /* 0x0000004849107224 */ /* 0x000fe200078e0210 */
[----:B------:R-:W-:Y:S01]  /*7900*/  I2IP.S8.S32.SAT R91, R19, R14, RZ ;  /* 0x0000000e135b7239 */ /* 0x000fe200000014ff */
[-C--:B------:R-:W-:Y:S01]  /*7910*/  IMAD R17, R74, R72.reuse, R17 ;  /* 0x000000484a117224 */ /* 0x080fe200078e0211 */
[----:B------:R-:W-:Y:S01]  /*7920*/  SHF.L.U32 R74, R85, 0x10, RZ ;  /* 0x00000010554a7819 */ /* 0x000fe200000006ff */
[C---:B------:R-:W-:Y:S01]  /*7930*/  IMAD R23, R70.reuse, R23, RZ ;  /* 0x0000001746177224 */ /* 0x040fe200078e02ff */
[----:B------:R-:W-:Y:S01]  /*7940*/  SHF.R.S32.HI R73, RZ, 0x18, R84 ;  /* 0x00000018ff497819 */ /* 0x000fe20000011454 */
[----:B------:R-:W-:Y:S01]  /*7950*/  IMAD R18, R75, R72, R18 ;  /* 0x000000484b127224 */ /* 0x000fe200078e0212 */
[----:B------:R-:W-:Y:S01]  /*7960*/  PRMT R75, R85, 0x8880, RZ ;  /* 0x00008880554b7816 */ /* 0x000fe200000000ff */
[C---:B------:R-:W-:Y:S01]  /*7970*/  IMAD R20, R70.reuse, R24, RZ ;  /* 0x0000001846147224 */ /* 0x040fe200078e02ff */
[----:B------:R-:W-:Y:S01]  /*7980*/  SHF.R.S32.HI R74, RZ, 0x18, R74 ;  /* 0x00000018ff4a7819 */ /* 0x000fe2000001144a */
[----:B------:R-:W-:Y:S01]  /*7990*/  IMAD R21, R70, R25, RZ ;  /* 0x0000001946157224 */ /* 0x000fe200078e02ff */
[----:B------:R-:W-:Y:S01]  /*79a0*/  I2IP.S8.S32.SAT R91, R13, R12, R91 ;  /* 0x0000000c0d5b7239 */ /* 0x000fe2000000145b */
[-C--:B------:R-:W-:Y:S01]  /*79b0*/  IMAD R23, R73, R72.reuse, R23 ;  /* 0x0000004849177224 */ /* 0x080fe200078e0217 */
[C---:B------:R-:W-:Y:S01]  /*79c0*/  PRMT R73, R86.reuse, 0x8880, RZ ;  /* 0x0000888056497816 */ /* 0x040fe200000000ff */
[-C--:B------:R-:W-:Y:S01]  /*79d0*/  IMAD R20, R75, R72.reuse, R20 ;  /* 0x000000484b147224 */ /* 0x080fe200078e0214 */
[----:B------:R-:W-:Y:S01]  /*79e0*/  SHF.L.U32 R75, R86, 0x8, RZ ;  /* 0x00000008564b7819 */ /* 0x000fe200000006ff */
[----:B------:R-:W-:Y:S01]  /*79f0*/  IMAD R21, R74, R72, R21 ;  /* 0x000000484a157224 */ /* 0x000fe200078e0215 */
[----:B------:R1:W-:Y:S01]  /*7a00*/  STS.128 [R135+UR44+0x8400], R88 ;  /* 0x0084005887007988 */ /* 0x0003e20008000c2c */
[----:B------:R-:W-:Y:S01]  /*7a10*/  IMAD R22, R70, R26, RZ ;  /* 0x0000001a46167224 */ /* 0x000fe200078e02ff */
[----:B------:R-:W-:Y:S01]  /*7a20*/  I2IP.S8.S32.SAT R100, R23, R18, RZ ;  /* 0x0000001217647239 */ /* 0x000fe200000014ff */
[----:B------:R-:W-:Y:S01]  /*7a30*/  IMAD.U32 R74, R86, 0x10000, RZ ;  /* 0x00010000564a7824 */ /* 0x000fe200078e00ff */
[----:B------:R-:W-:Y:S01]  /*7a40*/  SHF.R.S32.HI R75, RZ, 0x18, R75 ;  /* 0x00000018ff4b7819 */ /* 0x000fe2000001144b */
[C---:B------:R-:W-:Y:S01]  /*7a50*/  IMAD R27, R70.reuse, R27, RZ ;  /* 0x0000001b461b7224 */ /* 0x040fe200078e02ff */
[----:B------:R-:W-:Y:S01]  /*7a60*/  I2IP.S8.S32.SAT R100, R17, R16, R100 ;  /* 0x0000001011647239 */ /* 0x000fe20000001464 */
[C---:B------:R-:W-:Y:S01]  /*7a70*/  IMAD R24, R70.reuse, R28, RZ ;  /* 0x0000001c46187224 */ /* 0x040fe200078e02ff */
[----:B------:R-:W-:Y:S01]  /*7a80*/  SHF.R.S32.HI R74, RZ, 0x18, R74 ;  /* 0x00000018ff4a7819 */ /* 0x000fe2000001144a */
[-C--:B------:R-:W-:Y:S01]  /*7a90*/  IMAD R22, R77, R72.reuse, R22 ;  /* 0x000000484d167224 */ /* 0x080fe200078e0216 */
[----:B------:R-:W-:Y:S01]  /*7aa0*/  SHF.L.U32 R77, R87, 0x8, RZ ;  /* 0x00000008574d7819 */ /* 0x000fe200000006ff */
[----:B------:R-:W-:Y:S02]  /*7ab0*/  IMAD R25, R70, R29, RZ ;  /* 0x0000001d46197224 */ /* 0x000fe400078e02ff */
        /* <DEDUP_REMOVED lines=33> */
[----:B------:R-:W-:Y:S01]  /*7cd0*/  PRMT R76, R93, 0x8880, RZ ;  /* 0x000088805d4c7816 */ /* 0x000fe200000000ff */
[C---:B------:R-:W-:Y:S02]  /*7ce0*/  IMAD R34, R70.reuse, R38, RZ ;  /* 0x0000002646227224 */ /* 0x040fe400078e02ff */
[----:B------:R-:W-:Y:S01]  /*7cf0*/  IMAD R32, R73, R72, R32 ;  /* 0x0000004849207224 */ /* 0x000fe200078e0220 */
[----:B------:R-:W-:Y:S01]  /*7d00*/  SHF.R.S32.HI R73, RZ, 0x18, R92 ;  /* 0x00000018ff497819 */ /* 0x000fe2000001145c */
[----:B------:R-:W-:Y:S01]  /*7d10*/  IMAD R39, R70, R39, RZ ;  /* 0x0000002746277224 */ /* 0x000fe200078e02ff */
[----:B------:R-:W-:Y:S01]  /*7d20*/  I2IP.S8.S32.SAT R103, R35, R30, RZ ;  /* 0x0000001e23677239 */ /* 0x000fe200000014ff */
[-C--:B------:R-:W-:Y:S02]  /*7d30*/  IMAD R33, R74, R72.reuse, R33 ;  /* 0x000000484a217224 */ /* 0x080fe400078e0221 */
[----:B------:R-:W-:Y:S01]  /*7d40*/  IMAD R34, R75, R72, R34 ;  /* 0x000000484b227224 */ /* 0x000fe200078e0222 */
[----:B------:R-:W-:Y:S01]  /*7d50*/  I2IP.S8.S32.SAT R103, R29, R28, R103 ;  /* 0x0000001c1d677239 */ /* 0x000fe20000001467 */
[C---:B------:R-:W-:Y:S01]  /*7d60*/  IMAD.U32 R74, R93.reuse, 0x10000, RZ ;  /* 0x000100005d4a7824 */ /* 0x040fe200078e00ff */
[----:B------:R-:W-:Y:S01]  /*7d70*/  SHF.L.U32 R75, R93, 0x8, RZ ;  /* 0x000000085d4b7819 */ /* 0x000fe200000006ff */
[----:B------:R-:W-:Y:S01]  /*7d80*/  IMAD R39, R73, R72, R39 ;  /* 0x0000004849277224 */ /* 0x000fe200078e0227 */
[----:B------:R-:W-:Y:S01]  /*7d90*/  MOV R73, R76 ;  /* 0x0000004c00497202 */ /* 0x000fe20000000f00 */
[C---:B------:R-:W-:Y:S01]  /*7da0*/  IMAD R36, R70.reuse, R40, RZ ;  /* 0x0000002846247224 */ /* 0x040fe200078e02ff */
[----:B------:R-:W-:Y:S01]  /*7db0*/  SHF.R.S32.HI R74, RZ, 0x18, R74 ;  /* 0x00000018ff4a7819 */ /* 0x000fe2000001144a */
[C---:B------:R-:W-:Y:S01]  /*7dc0*/  IMAD R37, R70.reuse, R41, RZ ;  /* 0x0000002946257224 */ /* 0x040fe200078e02ff */
[----:B------:R-:W-:Y:S01]  /*7dd0*/  SHF.R.S32.HI R75, RZ, 0x18, R75 ;  /* 0x00000018ff4b7819 */ /* 0x000fe2000001144b */
[----:B------:R-:W-:Y:S01]  /*7de0*/  IMAD R38, R70, R42, RZ ;  /* 0x0000002a46267224 */ /* 0x000fe200078e02ff */
[----:B------:R1:W-:Y:S01]  /*7df0*/  STS.128 [R159+0x8400], R100 ;  /* 0x008400649f007388 */ /* 0x0003e20000000c00 */
[----:B------:R-:W-:Y:S01]  /*7e00*/  IMAD R36, R73, R72, R36 ;  /* 0x0000004849247224 */ /* 0x000fe200078e0224 */
[----:B------:R-:W-:Y:S01]  /*7e10*/  I2IP.S8.S32.SAT R108, R39, R34, RZ ;  /* 0x00000022276c7239 */ /* 0x000fe200000014ff */
[-C--:B------:R-:W-:Y:S01]  /*7e20*/  IMAD R37, R74, R72.reuse, R37 ;  /* 0x000000484a257224 */ /* 0x080fe200078e0225 */
[----:B------:R-:W-:Y:S01]  /*7e30*/  SHF.R.S32.HI R76, RZ, 0x18, R93 ;  /* 0x00000018ff4c7819 */ /* 0x000fe2000001145d */
[----:B------:R-:W-:Y:S01]  /*7e40*/  IMAD R43, R70, R43, RZ ;  /* 0x0000002b462b7224 */ /* 0x000fe200078e02ff */
[C---:B------:R-:W-:Y:S01]  /*7e50*/  SHF.L.U32 R74, R94.reuse, 0x10, RZ ;  /* 0x000000105e4a7819 */ /* 0x040fe200000006ff */
[----:B------:R-:W-:Y:S01]  /*7e60*/  IMAD R38, R75, R72, R38 ;  /* 0x000000484b267224 */ /* 0x000fe200078e0226 */
[----:B------:R-:W-:Y:S01]  /*7e70*/  PRMT R73, R94, 0x8880, RZ ;  /* 0x000088805e497816 */ /* 0x000fe200000000ff */
[----:B------:R-:W-:Y:S01]  /*7e80*/  IMAD R40, R70, R44, RZ ;  /* 0x0000002c46287224 */ /* 0x000fe200078e02ff */
[----:B------:R-:W-:Y:S01]  /*7e90*/  SHF.L.U32 R75, R94, 0x8, RZ ;  /* 0x000000085e4b7819 */ /* 0x000fe200000006ff */
[----:B------:R-:W-:Y:S01]  /*7ea0*/  IMAD R41, R70, R45, RZ ;  /* 0x0000002d46297224 */ /* 0x000fe200078e02ff */
[----:B------:R-:W-:Y:S01]  /*7eb0*/  SHF.R.S32.HI R74, RZ, 0x18, R74 ;  /* 0x00000018ff4a7819 */ /* 0x000fe2000001144a */
[----:B------:R-:W-:Y:S01]  /*7ec0*/  IMAD R43, R76, R72, R43 ;  /* 0x000000484c2b7224 */ /* 0x000fe200078e022b */
[----:B------:R-:W-:Y:S01]  /*7ed0*/  SHF.R.S32.HI R75, RZ, 0x18, R75 ;  /* 0x00000018ff4b7819 */ /* 0x000fe2000001144b */
[C---:B------:R-:W-:Y:S01]  /*7ee0*/  IMAD R42, R70.reuse, R46, RZ ;  /* 0x0000002e462a7224 */ /* 0x040fe200078e02ff */
[----:B------:R-:W-:Y:S01]  /*7ef0*/  I2IP.S8.S32.SAT R108, R33, R32, R108 ;  /* 0x00000020216c7239 */ /* 0x000fe2000000146c */
[----:B------:R-:W-:Y:S01]  /*7f00*/  IMAD R40, R73, R72, R40 ;  /* 0x0000004849287224 */ /* 0x000fe200078e0228 */
[----:B------:R-:W-:Y:S01]  /*7f10*/  SHF.R.S32.HI R76, RZ, 0x18, R94 ;  /* 0x00000018ff4c7819 */ /* 0x000fe2000001145e */
[----:B------:R-:W-:Y:S01]  /*7f20*/  IMAD R47, R70, R47, RZ ;  /* 0x0000002f462f7224 */ /* 0x000fe200078e02ff */
[----:B------:R-:W-:Y:S01]  /*7f30*/  I2IP.S8.S32.SAT R109, R43, R38, RZ ;  /* 0x000000262b6d7239 */ /* 0x000fe200000014ff */
[-C--:B------:R-:W-:Y:S01]  /*7f40*/  IMAD R41, R74, R72.reuse, R41 ;  /* 0x000000484a297224 */ /* 0x080fe200078e0229 */
[----:B------:R-:W-:Y:S01]  /*7f50*/  PRMT R73, R95, 0x8880, RZ ;  /* 0x000088805f497816 */ /* 0x000fe200000000ff */
[-C--:B------:R-:W-:Y:S01]  /*7f60*/  IMAD R42, R75, R72.reuse, R42 ;  /* 0x000000484b2a7224 */ /* 0x080fe200078e022a */
[----:B------:R-:W-:Y:S01]  /*7f70*/  SHF.L.U32 R74, R95, 0x10, RZ ;  /* 0x000000105f4a7819 */ /* 0x000fe200000006ff */
[----:B------:R-:W-:Y:S01]  /*7f80*/  IMAD R47, R76, R72, R47 ;  /* 0x000000484c2f7224 */ /* 0x000fe200078e022f */
[----:B------:R-:W-:Y:S01]  /*7f90*/  I2IP.S8.S32.SAT R109, R37, R36, R109 ;  /* 0x00000024256d7239 */ /* 0x000fe2000000146d */
[C---:B------:R-:W-:Y:S01]  /*7fa0*/  IMAD R44, R70.reuse, R48, RZ ;  /* 0x00000030462c7224 */ /* 0x040fe200078e02ff */
[----:B------:R-:W-:Y:S01]  /*7fb0*/  SHF.R.S32.HI R74, RZ, 0x18, R74 ;  /* 0x00000018ff4a7819 */ /* 0x000fe2000001144a */
[----:B------:R-:W-:Y:S01]  /*7fc0*/  IMAD.SHL.U32 R76, R95, 0x100, RZ ;  /* 0x000001005f4c7824 */ /* 0x000fe200078e00ff */
[----:B------:R-:W-:Y:S01]  /*7fd0*/  I2IP.S8.S32.SAT R110, R47, R42, RZ ;  /* 0x0000002a2f6e7239 */ /* 0x000fe200000014ff */
[----:B------:R-:W-:Y:S01]  /*7fe0*/  IMAD R45, R70, R49, RZ ;  /* 0x00000031462d7224 */ /* 0x000fe200078e02ff */
[----:B------:R-:W-:Y:S01]  /*7ff0*/  PRMT R75, R96, 0x8880, RZ ;  /* 0x00008880604b7816 */ /* 0x000fe200000000ff */
[----:B------:R-:W-:Y:S01]  /*8000*/  IMAD R44, R73, R72, R44 ;  /* 0x00000048492c7224 */ /* 0x000fe200078e022c */
[----:B------:R-:W-:Y:S01]  /*8010*/  SHF.R.S32.HI R73, RZ, 0x18, R76 ;  /* 0x00000018ff497819 */ /* 0x000fe2000001144c */
[----:B------:R-:W-:Y:S01]  /*8020*/  IMAD R46, R70, R50, RZ ;  /* 0x00000032462e7224 */ /* 0x000fe200078e02ff */
[----:B------:R-:W-:Y:S01]  /*8030*/  I2IP.S8.S32.SAT R110, R41, R40, R110 ;  /* 0x00000028296e7239 */ /* 0x000fe2000000146e */
[----:B------:R-:W-:Y:S01]  /*8040*/  IMAD R45, R74, R72, R45 ;  /* 0x000000484a2d7224 */ /* 0x000fe200078e022d */
[----:B------:R-:W-:Y:S01]  /*8050*/  SHF.R.S32.HI R74, RZ, 0x18, R95 ;  /* 0x00000018ff4a7819 */ /* 0x000fe2000001145f */
[----:B------:R-:W-:Y:S01]  /*8060*/  IMAD R51, R70, R51, RZ ;  /* 0x0000003346337224 */ /* 0x000fe200078e02ff */
[----:B------:R-:W-:Y:S01]  /*8070*/  SHF.L.U32 R76, R96, 0x8, RZ ;  /* 0x00000008604c7819 */ /* 0x000fe200000006ff */
[----:B------:R-:W-:Y:S02]  /*8080*/  IMAD R48, R70, R52, RZ ;  /* 0x0000003446307224 */ /* 0x000fe400078e02ff */
[-C--:B------:R-:W-:Y:S01]  /*8090*/  IMAD R46, R73, R72.reuse, R46 ;  /* 0x00000048492e7224 */ /* 0x080fe200078e022e */
[----:B------:R-:W-:Y:S01]  /*80a0*/  SHF.R.S32.HI R73, RZ, 0x18, R77 ;  /* 0x00000018ff497819 */ /* 0x000fe2000001144d */
[-C--:B------:R-:W-:Y:S01]  /*80b0*/  IMAD R51, R74, R72.reuse, R51 ;  /* 0x000000484a337224 */ /* 0x080fe200078e0233 */
[----:B------:R-:W-:Y:S01]  /*80c0*/  SHF.R.S32.HI R74, RZ, 0x18, R96 ;  /* 0x00000018ff4a7819 */ /* 0x000fe20000011460 */
[----:B------:R-:W-:Y:S01]  /*80d0*/  IMAD R49, R70, R53, RZ ;  /* 0x0000003546317224 */ /* 0x000fe200078e02ff */
[----:B------:R-:W-:Y:S01]  /*80e0*/  SHF.L.U32 R77, R98, 0x8, RZ ;  /* 0x00000008624d7819 */ /* 0x000fe200000006ff */
[----:B------:R-:W-:Y:S01]  /*80f0*/  IMAD R48, R75, R72, R48 ;  /* 0x000000484b307224 */ /* 0x000fe200078e0230 */
[----:B------:R-:W-:Y:S01]  /*8100*/  SHF.R.S32.HI R75, RZ, 0x18, R76 ;  /* 0x00000018ff4b7819 */ /* 0x000fe2000001144c */
[C---:B------:R-:W-:Y:S01]  /*8110*/  IMAD R50, R70.reuse, R54, RZ ;  /* 0x0000003646327224 */ /* 0x040fe200078e02ff */
[----:B------:R-:W-:Y:S01]  /*8120*/  I2IP.S8.S32.SAT R111, R51, R46, RZ ;  /* 0x0000002e336f7239 */ /* 0x000fe200000014ff */
[C---:B------:R-:W-:Y:S01]  /*8130*/  IMAD R55, R70.reuse, R55, RZ ;  /* 0x0000003746377224 */ /* 0x040fe200078e02ff */
[----:B------:R-:W-:Y:S01]  /*8140*/  SHF.L.U32 R76, R97, 0x10, RZ ;  /* 0x00000010614c7819 */ /* 0x000fe200000006ff */
[----:B------:R-:W-:Y:S01]  /*8150*/  IMAD R49, R73, R72, R49 ;  /* 0x0000004849317224 */ /* 0x000fe200078e0231 */
[----:B------:R-:W-:Y:S01]  /*8160*/  PRMT R73, R97, 0x8880, RZ ;  /* 0x0000888061497816 */ /* 0x000fe200000000ff */
[----:B------:R-:W-:Y:S01]  /*8170*/  IMAD R52, R70, R56, RZ ;  /* 0x0000003846347224 */ /* 0x000fe200078e02ff */
[----:B------:R-:W-:Y:S01]  /*8180*/  I2IP.S8.S32.SAT R111, R45, R44, R111 ;  /* 0x0000002c2d6f7239 */ /* 0x000fe2000000146f */
[-C--:B------:R-:W-:Y:S01]  /*8190*/  IMAD R50, R75, R72.reuse, R50 ;  /* 0x000000484b327224 */ /* 0x080fe200078e0232 */
[----:B------:R-:W-:Y:S01]  /*81a0*/  PRMT R75, R98, 0x8880, RZ ;  /* 0x00008880624b7816 */ /* 0x000fe200000000ff */
[-C--:B------:R-:W-:Y:S01]  /*81b0*/  IMAD R55, R74, R72.reuse, R55 ;  /* 0x000000484a377224 */ /* 0x080fe200078e0237 */
[----:B------:R-:W-:Y:S01]  /*81c0*/  SHF.R.S32.HI R74, RZ, 0x18, R76 ;  /* 0x00000018ff4a7819 */ /* 0x000fe2000001144c */
[----:B------:R-:W-:Y:S01]  /*81d0*/  IMAD R52, R73, R72, R52 ;  /* 0x0000004849347224 */ /* 0x000fe200078e0234 */
[----:B------:R-:W-:Y:S01]  /*81e0*/  SHF.L.U32 R73, R97, 0x8, RZ ;  /* 0x0000000861497819 */ /* 0x000fe200000006ff */
[C---:B------:R-:W-:Y:S01]  /*81f0*/  IMAD R53, R70.reuse, R57, RZ ;  /* 0x0000003946357224 */ /* 0x040fe200078e02ff */
[----:B------:R1:W-:Y:S01]  /*8200*/  STS.128 [R158+0x8400], R108 ;  /* 0x0084006c9e007388 */ /* 0x0003e20000000c00 */
[----:B------:R-:W-:Y:S01]  /*8210*/  IMAD R54, R70, R58, RZ ;  /* 0x0000003a46367224 */ /* 0x000fe200078e02ff */
[----:B------:R-:W-:Y:S01]  /*8220*/  SHF.R.S32.HI R73, RZ, 0x18, R73 ;  /* 0x00000018ff497819 */ /* 0x000fe20000011449 */
[----:B------:R-:W-:Y:S01]  /*8230*/  IMAD R53, R74, R72, R53 ;  /* 0x000000484a357224 */ /* 0x000fe200078e0235 */
[----:B------:R-:W-:Y:S01]  /*8240*/  SHF.L.U32 R76, R98, 0x10, RZ ;  /* 0x00000010624c7819 */ /* 0x000fe200000006ff */
[C---:B------:R-:W-:Y:S01]  /*8250*/  IMAD R59, R70.reuse, R59, RZ ;  /* 0x0000003b463b7224 */ /* 0x040fe200078e02ff */
[----:B------:R-:W-:Y:S01]  /*8260*/  SHF.R.S32.HI R74, RZ, 0x18, R97 ;  /* 0x00000018ff4a7819 */ /* 0x000fe20000011461 */
[C---:B------:R-:W-:Y:S01]  /*8270*/  IMAD R56, R70.reuse, R60, RZ ;  /* 0x0000003c46387224 */ /* 0x040fe200078e02ff */
[----:B------:R-:W-:Y:S01]  /*8280*/  I2IP.S8.S32.SAT R112, R55, R50, RZ ;  /* 0x0000003237707239 */ /* 0x000fe200000014ff */
[----:B------:R-:W-:Y:S01]  /*8290*/  IMAD R54, R73, R72, R54 ;  /* 0x0000004849367224 */ /* 0x000fe200078e0236 */
[----:B------:R-:W-:Y:S01]  /*82a0*/  SHF.R.S32.HI R76, RZ, 0x18, R76 ;  /* 0x00000018ff4c7819 */ /* 0x000fe2000001144c */
[----:B------:R-:W-:Y:S01]  /*82b0*/  IMAD R57, R70, R61, RZ ;  /* 0x0000003d46397224 */ /* 0x000fe200078e02ff */
[----:B------:R-:W-:Y:S01]  /*82c0*/  I2IP.S8.S32.SAT R112, R49, R48, R112 ;  /* 0x0000003031707239 */ /* 0x000fe20000001470 */
[----:B------:R-:W-:Y:S01]  /*82d0*/  IMAD R59, R74, R72, R59 ;  /* 0x000000484a3b7224 */ /* 0x000fe200078e023b */
[----:B------:R-:W-:Y:S01]  /*82e0*/  SHF.R.S32.HI R77, RZ, 0x18, R77 ;  /* 0x00000018ff4d7819 */ /* 0x000fe2000001144d */
[----:B------:R-:W-:Y:S01]  /*82f0*/  IMAD R58, R70, R62, RZ ;  /* 0x0000003e463a7224 */ /* 0x000fe200078e02ff */
[----:B------:R-:W-:Y:S01]  /*8300*/  SHF.R.S32.HI R73, RZ, 0x18, R98 ;  /* 0x00000018ff497819 */ /* 0x000fe20000011462 */
[----:B------:R-:W-:Y:S01]  /*8310*/  IMAD R56, R75, R72, R56 ;  /* 0x000000484b387224 */ /* 0x000fe200078e0238 */
[----:B------:R-:W-:Y:S01]  /*8320*/  I2IP.S8.S32.SAT R113, R59, R54, RZ ;  /* 0x000000363b717239 */ /* 0x000fe200000014ff */
[----:B------:R-:W-:Y:S01]  /*8330*/  IMAD R57, R76, R72, R57 ;  /* 0x000000484c397224 */ /* 0x000fe200078e0239 */
[C---:B------:R-:W-:Y:S01]  /*8340*/  PRMT R75, R99.reuse, 0x8880, RZ ;  /* 0x00008880634b7816 */ /* 0x040fe200000000ff */
[----:B------:R-:W-:Y:S01]  /*8350*/  IMAD.U32 R74, R99, 0x10000, RZ ;  /* 0x00010000634a7824 */ /* 0x000fe200078e00ff */
[----:B------:R-:W-:Y:S01]  /*8360*/  I2IP.S8.S32.SAT R113, R53, R52, R113 ;  /* 0x0000003435717239 */ /* 0x000fe20000001471 */
[C---:B------:R-:W-:Y:S01]  /*8370*/  IMAD R63, R70.reuse, R63, RZ ;  /* 0x0000003f463f7224 */ /* 0x040fe200078e02ff */
[----:B------:R-:W-:Y:S01]  /*8380*/  SHF.R.S32.HI R76, RZ, 0x18, R99 ;  /* 0x00000018ff4c7819 */ /* 0x000fe20000011463 */
[----:B------:R-:W-:Y:S01]  /*8390*/  IMAD R58, R77, R72, R58 ;  /* 0x000000484d3a7224 */ /* 0x000fe200078e023a */
[----:B------:R-:W-:Y:S01]  /*83a0*/  SHF.L.U32 R77, R99, 0x8, RZ ;  /* 0x00000008634d7819 */ /* 0x000fe200000006ff */
[C---:B------:R-:W-:Y:S01]  /*83b0*/  IMAD R60, R70.reuse, R64, RZ ;  /* 0x00000040463c7224 */ /* 0x040fe200078e02ff */
[----:B------:R-:W-:Y:S01]  /*83c0*/  SHF.R.S32.HI R74, RZ, 0x18, R74 ;  /* 0x00000018ff4a7819 */ /* 0x000fe2000001144a */
[C---:B------:R-:W-:Y:S01]  /*83d0*/  IMAD R61, R70.reuse, R65, RZ ;  /* 0x00000041463d7224 */ /* 0x040fe200078e02ff */
[----:B------:R-:W-:Y:S01]  /*83e0*/  SHF.R.S32.HI R77, RZ, 0x18, R77 ;  /* 0x00000018ff4d7819 */ /* 0x000fe2000001144d */
[-C--:B------:R-:W-:Y:S02]  /*83f0*/  IMAD R63, R73, R72.reuse, R63 ;  /* 0x00000048493f7224 */ /* 0x080fe400078e023f */
[----:B------:R-:W-:Y:S02]  /*8400*/  IMAD R60, R75, R72, R60 ;  /* 0x000000484b3c7224 */ /* 0x000fe400078e023c */
[----:B------:R-:W-:Y:S01]  /*8410*/  IMAD R62, R70, R66, RZ ;  /* 0x00000042463e7224 */ /* 0x000fe200078e02ff */
[----:B------:R-:W-:Y:S01]  /*8420*/  I2IP.S8.S32.SAT R114, R63, R58, RZ ;  /* 0x0000003a3f727239 */ /* 0x000fe200000014ff */
[----:B------:R-:W-:Y:S02]  /*8430*/  IMAD R61, R74, R72, R61 ;  /* 0x000000484a3d7224 */ /* 0x000fe400078e023d */
[----:B------:R-:W-:Y:S01]  /*8440*/  IMAD R67, R70, R67, RZ ;  /* 0x0000004346437224 */ /* 0x000fe200078e02ff */
[----:B------:R-:W-:Y:S01]  /*8450*/  I2IP.S8.S32.SAT R114, R57, R56, R114 ;  /* 0x0000003839727239 */ /* 0x000fe20000001472 */
[-C--:B------:R-:W-:Y:S02]  /*8460*/  IMAD R62, R77, R72.reuse, R62 ;  /* 0x000000484d3e7224 */ /* 0x080fe400078e023e */
[----:B------:R-:W-:Y:S05]  /*8470*/  IMAD R67, R76, R72, R67 ;  /* 0x000000484c437224 */ /* 0x000fea00078e0243 */
[----:B------:R-:W-:Y:S04]  /*8480*/  I2IP.S8.S32.SAT R115, R67, R62, RZ ;  /* 0x0000003e43737239 */ /* 0x000fe800000014ff */
[----:B------:R-:W-:Y:S05]  /*8490*/  I2IP.S8.S32.SAT R115, R61, R60, R115 ;  /* 0x0000003c3d737239 */ /* 0x000fea0000001473 */
[----:B------:R1:W-:Y:S01]  /*84a0*/  STS.128 [R157+0x8400], R112 ;  /* 0x008400709d007388 */ /* 0x0003e20000000c00 */
[----:B------:R-:W-:Y:S01]  /*84b0*/  @!PT LDS RZ, [RZ] ;  /* 0x00000000fffff984 */ /* 0x000fe20000000800 */
[----:B------:R-:W-:Y:S01]  /*84c0*/  @!PT LDS RZ, [RZ] ;  /* 0x00000000fffff984 */ /* 0x000fe20000000800 */
[----:B------:R-:W-:Y:S01]  /*84d0*/  @!PT LDS RZ, [RZ] ;  /* 0x00000000fffff984 */ /* 0x000fe20000000800 */
[----:B------:R-:W-:Y:S01]  /*84e0*/  @!PT LDS RZ, [RZ] ;  /* 0x00000000fffff984 */ /* 0x000fe20000000800 */
[----:B------:R2:W-:Y:S07]  /*84f0*/  MEMBAR.ALL.CTA ;  /* 0x0000000000007992 */ /* 0x0005ee0000008000 */
[----:B--2---:R-:W2:Y:S02]  /*8500*/  FENCE.VIEW.ASYNC.S ;  /* 0x00000000000073c6 */ /* 0x004ea40000000000 */
[----:B--2---:R-:W-:Y:S06]  /*8510*/  BAR.SYNC.DEFER_BLOCKING 0x1, 0x80 ;  /* 0x0042000000007b1d */ /* 0x004fec0000010000 */
[----:B------:R-:W-:Y:S05]  /*8520*/  @P0 BRA `(.L_x_134) ;  /* 0x0000000000280947 */ /* 0x000fea0003800000 */
[----:B------:R-:W-:Y:S01]  /*8530*/  UIADD3 UR4, UPT, UPT, UR44, 0x8400, URZ ;  /* 0x000084002c047890 */ /* 0x000fe2000fffe0ff */
[----:B------:R-:W-:Y:S05]  /*8540*/  UMOV UR51, UR36 ;  /* 0x0000002400337c82 */ /* 0x000fea0008000000 */
[----:B------:R-:W-:Y:S01]  /*8550*/  MOV R154, UR4 ;  /* 0x00000004009a7c02 */ /* 0x000fe20008000f00 */
[----:B------:R-:W-:Y:S03]  /*8560*/  UIADD3 UR4, UP0, UPT, UR62, 0x680, URZ ;  /* 0x000006803e047890 */ /* 0x000fe6000ff1e0ff */
[----:B------:R-:W-:Y:S01]  /*8570*/  R2UR UR48, R154 ;  /* 0x000000009a3072ca */ /* 0x000fe200000e0000 */
[----:B------:R-:W-:Y:S11]  /*8580*/  UIADD3.X UR5, UPT, UPT, URZ, UR63, URZ, UP0, !UPT ;  /* 0x0000003fff057290 */ /* 0x000ff600087fe4ff */
[----:B------:R-:W-:Y:S01]  /*8590*/  @!UPT UIADD3 URZ, UPT, UPT, URZ, URZ, URZ ;  /* 0x000000fffffff290 */ /* 0x000fe2000fffe0ff */
[----:B------:R2:W-:Y:S01]  /*85a0*/  UTMASTG.3D [UR48], [UR4] ;  /* 0x00000030040073b5 */ /* 0x0005e20008010000 */
[----:B------:R0:W-:Y:S01]  /*85b0*/  UTMACMDFLUSH ;  /* 0x00000000000079b7 */ /* 0x0001e20000000000 */
[----:B--2---:R-:W-:Y:S04]  /*85c0*/  DEPBAR.LE SB0, 0x1 ;  /* 0x000080400000791a */ /* 0x004fe80000000000 */
.L_x_134:
[----:B------:R-:W-:Y:S05]  /*85d0*/  BSYNC.RECONVERGENT B0 ;  /* 0x0000000000007941 */ /* 0x000fea0003800200 */
.L_x_133:
[----:B------:R-:W-:Y:S06]  /*85e0*/  BAR.SYNC.DEFER_BLOCKING 0x1, 0x80 ;  /* 0x0042000000007b1d */ /* 0x000fec0000010000 */
[----:B------:R-:W2:Y:S01]  /*85f0*/  @P6 SYNCS.PHASECHK.TRANS64.TRYWAIT P0, [R107+URZ+0x160], R116 ;  /* 0x000160746b0065a7 */ /* 0x000ea200080011ff */
[----:B------:R-:W-:Y:S01]  /*8600*/  BSSY B1, `(.L_x_135) ;  /* 0x0000023000017945 */ /* 0x000fe20003800000 */
[----:B--2---:R-:W-:Y:S03]  /*8610*/  @P6 SEL R78, RZ, 0x1, !P0 ;  /* 0x00000001ff4e6807 */ /* 0x004fe60004000000 */
[----:B------:R-:W-:Y:S05]  /*8620*/  @!P6 BRA `(.L_x_136) ;  /* 0x000000000080e947 */ /* 0x000fea0003800000 */
[----:B------:R-:W-:Y:S01]  /*8630*/  ISETP.NE.AND P1, PT, R79, RZ, PT ;  /* 0x000000ff4f00720c */ /* 0x000fe20003f25270 */
[----:B------:R-:W-:Y:S01]  /*8640*/  BSSY B0, `(.L_x_137) ;  /* 0x000000a000007945 */ /* 0x000fe20003800000 */
[----:B------:R-:W-:Y:S11]  /*8650*/  ISETP.NE.AND P0, PT, R78, RZ, PT ;  /* 0x000000ff4e00720c */ /* 0x000ff60003f05270 */
[----:B------:R-:W-:Y:S04]  /*8660*/  @P1 IMAD R5, R148, 0x2000, R105 ;  /* 0x0000200094051824 */ /* 0x000fe800078e0269 */
[--C-:B------:R-:W-:Y:S01]  /*8670*/  @P1 IMAD.IADD R4, R153, 0x1, R5.reuse ;  /* 0x0000000199041824 */ /* 0x100fe200078e0205 */
[----:B------:R-:W-:Y:S01]  /*8680*/  @P1 IADD3 R3, PT, PT, R152, R5, RZ ;  /* 0x0000000598031210 */ /* 0x000fe20007ffe0ff */
[----:B------:R-:W-:Y:S01]  /*8690*/  @P1 IMAD.IADD R2, R104, 0x1, R5 ;  /* 0x0000000168021824 */ /* 0x000fe200078e0205 */
[----:B------:R-:W-:Y:S06]  /*86a0*/  @P0 BRA `(.L_x_138) ;  /* 0x00000000000c0947 */ /* 0x000fec0003800000 */
[----:B------:R-:W-:Y:S04]  /*86b0*/  SHF.L.U32 R0, R147, 0x1f, RZ ;  /* 0x0000001f93007819 */ /* 0x000fe800000006ff */
[----:B------:R-:W2:Y:S02]  /*86c0*/  SYNCS.PHASECHK.TRANS64.TRYWAIT P0, [R107+URZ+0x160], R0 ;  /* 0x000160006b0075a7 */ /* 0x000ea400080011ff */
[----:B--2---:R-:W-:Y:S05]  /*86d0*/  @!P0 BRA `(.L_x_139) ;  /* 0x0000005400088947 */ /* 0x004fea0003800000 */
.L_x_138:
[----:B------:R-:W-:Y:S05]  /*86e0*/  BSYNC B0 ;  /* 0x0000000000007941 */ /* 0x000fea0003800000 */
.L_x_137:
[----:B------:R-:W-:Y:S01]  /*86f0*/  ISETP.NE.AND P0, PT, R79, RZ, PT ;  /* 0x000000ff4f00720c */ /* 0x000fe20003f05270 */
[----:B--2---:R-:W-:Y:S02]  /*8700*/  VIADD R107, R107, 0x180 ;  /* 0x000001806b6b7836 */ /* 0x004fe40000000000 */
[----:B------:R-:W-:Y:S02]  /*8710*/  IMAD.U32 R0, RZ, RZ, UR45 ;  /* 0x0000002dff007e24 */ /* 0x000fe4000f8e00ff */
[----:B------:R-:W-:Y:S03]  /*8720*/  VIADD R148, R148, 0x1 ;  /* 0x0000000194947836 */ /* 0x000fe60000000000 */
[----:B------:R-:W-:Y:S05]  /*8730*/  PRMT R0, R0, 0x654, R107 ;  /* 0x0000065400007816 */ /* 0x000fea000000006b */
[----:B------:R2:W3:Y:S04]  /*8740*/  @P0 LDS.128 R80, [R5+0x400] ;  /* 0x0004000005500984 */ /* 0x0004e80000000c00 */
[----:B------:R2:W4:Y:S04]  /*8750*/  @P0 LDS.128 R84, [R4+0x400] ;  /* 0x0004000004540984 */ /* 0x0005280000000c00 */
        /* <DEDUP_REMOVED lines=12> */
[----:B--234-:R-:W-:Y:S02]  /*8820*/  LOP3.LUT R147, R147, R0, RZ, 0x3c, !PT ;  /* 0x0000000093937212 */ /* 0x01cfe400078e3cff */
.L_x_136:
[----:B------:R-:W-:Y:S05]  /*8830*/  BSYNC B1 ;  /* 0x0000000000017941 */ /* 0x000fea0003800000 */
.L_x_135:
[----:B------:R-:W-:Y:S05]  /*8840*/  VIADD R0, R71, 0x40 ;  /* 0x0000004047007836 */ /* 0x000fea0000000000 */
[----:B------:R-:W-:Y:S04]  /*8850*/  SHF.R.U32.HI R0, RZ, 0x15, R0 ;  /* 0x00000015ff007819 */ /* 0x000fe80000011600 */
[----:B------:R-:W-:Y:S11]  /*8860*/  LOP3.LUT P0, RZ, R0, 0x3, R141, 0x48, !PT ;  /* 0x0000000300ff7812 */ /* 0x000ff6000780488d */
[----:B------:R-:W-:Y:S02]  /*8870*/  @!UPT UIADD3 URZ, UPT, UPT, URZ, URZ, URZ ;  /* 0x000000fffffff290 */ /* 0x000fe4000fffe0ff */
        /* <DEDUP_REMOVED lines=8> */
[----:B------:R-:W5:Y:S01]  /*8900*/  LDCU.64 UR4, c[0x4][0x18] ;  /* 0x01000300ff0477ac */ /* 0x000f620008000a00 */
[----:B--2---:R-:W-:Y:S01]  /*8910*/  MOV R5, UR9 ;  /* 0x0000000900057c02 */ /* 0x004fe20008000f00 */
[----:B------:R-:W-:Y:S01]  /*8920*/  IMAD.U32 R4, RZ, RZ, UR8 ;  /* 0x00000008ff047e24 */ /* 0x000fe2000f8e00ff */
[----:B---3--:R-:W-:Y:S01]  /*8930*/  MOV R7, UR7 ;  /* 0x0000000700077c02 */ /* 0x008fe20008000f00 */
[----:B------:R-:W-:Y:S01]  /*8940*/  IMAD.U32 R6, RZ, RZ, UR6 ;  /* 0x00000006ff067e24 */ /* 0x000fe2000f8e00ff */
[----:B-----5:R-:W-:Y:S01]  /*8950*/  MOV R11, UR5 ;  /* 0x00000005000b7c02 */ /* 0x020fe20008000f00 */
[----:B------:R-:W-:Y:S02]  /*8960*/  IMAD.U32 R10, RZ, RZ, UR4 ;  /* 0x00000004ff0a7e24 */ /* 0x000fe4000f8e00ff */
[----:B------:R-:W-:Y:S07]  /*8970*/  LEPC R20, `(.L_x_140) ;  /* 0x000000001014794e */ /* 0x000fee0000000000 */
[----:B-1--4-:R-:W-:Y:S05]  /*8980*/  CALL.ABS.NOINC R2 ;  /* 0x0000000002007343 */ /* 0x012fea0003c00000 */
.L_x_140:
[----:B------:R-:W-:Y:S05]  /*8990*/  WARPSYNC.ALL ;  /* 0x0000000000007948 */ /* 0x000fea0003800000 */
[----:B------:R-:W-:Y:S01]  /*89a0*/  R2UR UR4, R71 ;  /* 0x00000000470472ca */ /* 0x000fe200000e0000 */
[----:B------:R-:W-:Y:S01]  /*89b0*/  BSSY.RECONVERGENT B0, `(.L_x_141) ;  /* 0x000011c000007945 */ /* 0x000fe20003800200 */
[C---:B------:R-:W-:Y:S02]  /*89c0*/  PRMT R73, R80.reuse, 0x8880, RZ ;  /* 0x0000888050497816 */ /* 0x040fe400000000ff */
[C---:B------:R-:W-:Y:S02]  /*89d0*/  SHF.L.U32 R75, R80.reuse, 0x10, RZ ;  /* 0x00000010504b7819 */ /* 0x040fe400000006ff */
[----:B------:R-:W-:Y:S02]  /*89e0*/  SHF.L.U32 R77, R81, 0x8, RZ ;  /* 0x00000008514d7819 */ /* 0x000fe400000006ff */
[----:B------:R-:W-:Y:S02]  /*89f0*/  SHF.R.S32.HI R75, RZ, 0x18, R75 ;  /* 0x00000018ff4b7819 */ /* 0x000fe4000001144b */
[----:B------:R-:W-:Y:S02]  /*8a00*/  SHF.R.S32.HI R77, RZ, 0x18, R77 ;  /* 0x00000018ff4d7819 */ /* 0x000fe4000001144d */
[----:B------:R-:W-:Y:S01]  /*8a10*/  SHF.R.S32.HI R76, RZ, 0x18, R81 ;  /* 0x00000018ff4c7819 */ /* 0x000fe20000011451 */
[----:B------:R-:W2:Y:S01]  /*8a20*/  LDTM.x64 R4, tmem[UR4+0x40] ;  /* 0x00004004000479ee */ /* 0x000ea20008340000 */
[----:B------:R-:W-:Y:S02]  /*8a30*/  SHF.L.U32 R74, R80, 0x8, RZ ;  /* 0x00000008504a7819 */ /* 0x000fe400000006ff */
[----:B------:R-:W-:Y:S02]  /*8a40*/  ISETP.NE.AND P0, PT, R155, RZ, PT ;  /* 0x000000ff9b00720c */ /* 0x000fe40003f05270 */
[----:B------:R-:W-:Y:S02]  /*8a50*/  SHF.R.S32.HI R74, RZ, 0x18, R74 ;  /* 0x00000018ff4a7819 */ /* 0x000fe4000001144a */
[----:B------:R-:W-:Y:S01]  /*8a60*/  ISETP.NE.AND P6, PT, R106, RZ, PT ;  /* 0x000000ff6a00720c */ /* 0x000fe20003fc5270 */
[C---:B--2---:R-:W-:Y:S02]  /*8a70*/  IMAD R0, R70.reuse, R4, RZ ;  /* 0x0000000446007224 */ /* 0x044fe400078e02ff */
[C---:B------:R-:W-:Y:S02]  /*8a80*/  IMAD R2, R70.reuse, R5, RZ ;  /* 0x0000000546027224 */ /* 0x040fe400078e02ff */
[----:B------:R-:W-:Y:S02]  /*8a90*/  IMAD R3, R70, R6, RZ ;  /* 0x0000000646037224 */ /* 0x000fe400078e02ff */
        /* <DEDUP_REMOVED lines=10> */
[----:B------:R-:W-:Y:S01]  /*8b40*/  IMAD R7, R73, R72, R7 ;  /* 0x0000004849077224 */ /* 0x000fe200078e0207 */
[----:B------:R-:W-:Y:S01]  /*8b50*/  PRMT R73, R82, 0x8880, RZ ;  /* 0x0000888052497816 */ /* 0x000fe200000000ff */
[----:B------:R-:W-:Y:S02]  /*8b60*/  IMAD R6, R70, R10, RZ ;  /* 0x0000000a46067224 */ /* 0x000fe400078e02ff */
[-C--:B------:R-:W-:Y:S01]  /*8b70*/  IMAD R4, R75, R72.reuse, R4 ;  /* 0x000000484b047224 */ /* 0x080fe200078e0204 */
[----:B------:R-:W-:Y:S01]  /*8b80*/  SHF.L.U32 R75, R82, 0x8, RZ ;  /* 0x00000008524b7819 */ /* 0x000fe200000006ff */
[-C--:B------:R-:W-:Y:S01]  /*8b90*/  IMAD R5, R74, R72.reuse, R5 ;  /* 0x000000484a057224 */ /* 0x080fe200078e0205 */
[----:B------:R-:W-:Y:S01]  /*8ba0*/  SHF.L.U32 R74, R82, 0x10, RZ ;  /* 0x00000010524a7819 */ /* 0x000fe200000006ff */
[----:B------:R-:W-:Y:S01]  /*8bb0*/  IMAD R6, R77, R72, R6 ;  /* 0x000000484d067224 */ /* 0x000fe200078e0206 */
[----:B------:R-:W-:Y:S01]  /*8bc0*/  I2IP.S8.S32.SAT R77, R7, R3, RZ ;  /* 0x00000003074d7239 */ /* 0x000fe200000014ff */
[C---:B------:R-:W-:Y:S01]  /*8bd0*/  IMAD R11, R70.reuse, R11, RZ ;  /* 0x0000000b460b7224 */ /* 0x040fe200078e02ff */
[----:B------:R-:W-:Y:S01]  /*8be0*/  MOV R3, R73 ;  /* 0x0000004900037202 */ /* 0x000fe20000000f00 */
[----:B------:R-:W-:Y:S01]  /*8bf0*/  IMAD R8, R70, R12, RZ ;  /* 0x0000000c46087224 */ /* 0x000fe200078e02ff */
[----:B-1----:R-:W-:Y:S01]  /*8c00*/  I2IP.S8.S32.SAT R88, R2, R0, R77 ;  /* 0x0000000002587239 */ /* 0x002fe2000000144d */
[----:B------:R-:W-:Y:S01]  /*8c10*/  IMAD R9, R70, R13, RZ ;  /* 0x0000000d46097224 */ /* 0x000fe200078e02ff */
[----:B------:R-:W-:Y:S01]  /*8c20*/  SHF.R.S32.HI R73, RZ, 0x18, R74 ;  /* 0x00000018ff497819 */ /* 0x000fe2000001144a */
[----:B------:R-:W-:Y:S01]  /*8c30*/  IMAD R11, R76, R72, R11 ;  /* 0x000000484c0b7224 */ /* 0x000fe200078e020b */
[----:B------:R-:W-:Y:S01]  /*8c40*/  SHF.R.S32.HI R75, RZ, 0x18, R75 ;  /* 0x00000018ff4b7819 */ /* 0x000fe2000001144b */
[C---:B------:R-:W-:Y:S01]  /*8c50*/  IMAD R10, R70.reuse, R14, RZ ;  /* 0x0000000e460a7224 */ /* 0x040fe200078e02ff */
[----:B------:R-:W-:Y:S01]  /*8c60*/  SHF.L.U32 R2, R83, 0x10, RZ ;  /* 0x0000001053027819 */ /* 0x000fe200000006ff */
[----:B------:R-:W-:Y:S01]  /*8c70*/  IMAD R8, R3, R72, R8 ;  /* 0x0000004803087224 */ /* 0x000fe200078e0208 */
[----:B------:R-:W-:Y:S01]  /*8c80*/  I2IP.S8.S32.SAT R89, R11, R6, RZ ;  /* 0x000000060b597239 */ /* 0x000fe200000014ff */
[C---:B------:R-:W-:Y:S01]  /*8c90*/  IMAD R15, R70.reuse, R15, RZ ;  /* 0x0000000f460f7224 */ /* 0x040fe200078e02ff */
[----:B------:R-:W-:Y:S01]  /*8ca0*/  PRMT R3, R83, 0x8880, RZ ;  /* 0x0000888053037816 */ /* 0x000fe200000000ff */
[----:B------:R-:W-:Y:S01]  /*8cb0*/  IMAD R9, R73, R72, R9 ;  /* 0x0000004849097224 */ /* 0x000fe200078e0209 */
[----:B------:R-:W-:Y:S01]  /*8cc0*/  I2IP.S8.S32.SAT R89, R5, R4, R89 ;  /* 0x0000000405597239 */ /* 0x000fe20000001459 */
[C---:B------:R-:W-:Y:S01]  /*8cd0*/  IMAD R12, R70.reuse, R16, RZ ;  /* 0x00000010460c7224 */ /* 0x040fe200078e02ff */
[----:B------:R-:W-:Y:S01]  /*8ce0*/  SHF.R.S32.HI R2, RZ, 0x18, R2 ;  /* 0x00000018ff027819 */ /* 0x000fe20000011402 */
[----:B------:R-:W-:Y:S01]  /*8cf0*/  IMAD R10, R75, R72, R10 ;  /* 0x000000484b0a7224 */ /* 0x000fe200078e020a */
[----:B------:R-:W-:Y:S01]  /*8d00*/  SHF.R.S32.HI R0, RZ, 0x18, R82 ;  /* 0x00000018ff007819 */ /* 0x000fe20000011452 */
[C---:B------:R-:W-:Y:S01]  /*8d10*/  IMAD R13, R70.reuse, R17, RZ ;  /* 0x00000011460d7224 */ /* 0x040fe200078e02ff */
[----:B------:R-:W-:Y:S01]  /*8d20*/  SHF.R.S32.HI R74, RZ, 0x18, R83 ;  /* 0x00000018ff4a7819 */ /* 0x000fe20000011453 */
[----:B------:R-:W-:Y:S01]  /*8d30*/  IMAD R14, R70, R18, RZ ;  /* 0x00000012460e7224 */ /* 0x000fe200078e02ff */
[----:B------:R-:W-:Y:S01]  /*8d40*/  SHF.L.U32 R73, R83, 0x8, RZ ;  /* 0x0000000853497819 */ /* 0x000fe200000006ff */
[-C--:B------:R-:W-:Y:S01]  /*8d50*/  IMAD R15, R0, R72.reuse, R15 ;  /* 0x00000048000f7224 */ /* 0x080fe200078e020f */
[C---:B------:R-:W-:Y:S01]  /*8d60*/  SHF.L.U32 R0, R84.reuse, 0x10, RZ ;  /* 0x0000001054007819 */ /* 0x040fe200000006ff */
[-C--:B------:R-:W-:Y:S01]  /*8d70*/  IMAD R12, R3, R72.reuse, R12 ;  /* 0x00000048030c7224 */ /* 0x080fe200078e020c */
[----:B------:R-:W-:Y:S01]  /*8d80*/  PRMT R3, R84, 0x8880, RZ ;  /* 0x0000888054037816 */ /* 0x000fe200000000ff */
[----:B------:R-:W-:Y:S01]  /*8d90*/  IMAD R13, R2, R72, R13 ;  /* 0x00000048020d7224 */ /* 0x000fe200078e020d */
[----:B------:R-:W-:Y:S01]  /*8da0*/  SHF.R.S32.HI R73, RZ, 0x18, R73 ;  /* 0x00000018ff497819 */ /* 0x000fe20000011449 */
[----:B------:R-:W-:Y:S01]  /*8db0*/  IMAD R19, R70, R19, RZ ;  /* 0x0000001346137224 */ /* 0x000fe200078e02ff */
[----:B------:R-:W-:Y:S01]  /*8dc0*/  I2IP.S8.S32.SAT R90, R15, R10, RZ ;  /* 0x0000000a0f5a7239 */ /* 0x000fe200000014ff */
[----:B------:R-:W-:Y:S01]  /*8dd0*/  IMAD.SHL.U32 R2, R84, 0x100, RZ ;  /* 0x0000010054027824 */ /* 0x000fe200078e00ff */
[----:B------:R-:W-:Y:S01]  /*8de0*/  SHF.R.S32.HI R0, RZ, 0x18, R0 ;  /* 0x00000018ff007819 */ /* 0x000fe20000011400 */
[C---:B------:R-:W-:Y:S01]  /*8df0*/  IMAD R16, R70.reuse, R20, RZ ;  /* 0x0000001446107224 */ /* 0x040fe200078e02ff */
[----:B------:R-:W-:Y:S01]  /*8e00*/  I2IP.S8.S32.SAT R90, R9, R8, R90 ;  /* 0x00000008095a7239 */ /* 0x000fe2000000145a */
[-C--:B------:R-:W-:Y:S01]  /*8e10*/  IMAD R14, R73, R72.reuse, R14 ;  /* 0x00000048490e7224 */ /* 0x080fe200078e020e */
[----:B------:R-:W-:Y:S01]  /*8e20*/  SHF.R.S32.HI R73, RZ, 0x18, R2 ;  /* 0x00000018ff497819 */ /* 0x000fe20000011402 */
[----:B------:R-:W-:Y:S01]  /*8e30*/  IMAD R17, R70, R21, RZ ;  /* 0x0000001546117224 */ /* 0x000fe200078e02ff */
[----:B------:R-:W-:Y:S01]  /*8e40*/  SHF.L.U32 R2, R85, 0x8, RZ ;  /* 0x0000000855027819 */ /* 0x000fe200000006ff */
[----:B------:R-:W-:Y:S01]  /*8e50*/  IMAD R19, R74, R72, R19 ;  /* 0x000000484a137224 */ /* 0x000fe200078e0213 */
[----:B------:R-:W-:Y:S01]  /*8e60*/  SHF.R.S32.HI R74, RZ, 0x18, R94 ;  /* 0x00000018ff4a7819 */ /* 0x000fe2000001145e */
[----:B------:R-:W-:Y:S01]  /*8e70*/  IMAD R18, R70, R22, RZ ;  /* 0x0000001646127224 */ /* 0x000fe200078e02ff */
[----:B------:R-:W-:Y:S01]  /*8e80*/  SHF.L.U32 R75, R98, 0x8, RZ ;  /* 0x00000008624b7819 */ /* 0x000fe200000006ff */
[----:B------:R-:W-:Y:S01]  /*8e90*/  IMAD R16, R3, R72, R16 ;  /* 0x0000004803107224 */ /* 0x000fe200078e0210 */
[----:B------:R-:W-:Y:S01]  /*8ea0*/  I2IP.S8.S32.SAT R91, R19, R14, RZ ;  /* 0x0000000e135b7239 */ /* 0x000fe200000014ff */
[----:B------:R-:W-:Y:S01]  /*8eb0*/  IMAD R17, R0, R72, R17 ;  /* 0x0000004800117224 */ /* 0x000fe200078e0211 */
[----:B------:R-:W-:Y:S01]  /*8ec0*/  SHF.R.S32.HI R0, RZ, 0x18, R84 ;  /* 0x00000018ff007819 */ /* 0x000fe20000011454 */
[C---:B------:R-:W-:Y:S01]  /*8ed0*/  IMAD R23, R70.reuse, R23, RZ ;  /* 0x0000001746177224 */ /* 0x040fe200078e02ff */
[----:B------:R-:W-:Y:S01]  /*8ee0*/  I2IP.S8.S32.SAT R91, R13, R12, R91 ;  /* 0x0000000c0d5b7239 */ /* 0x000fe2000000145b */
[----:B------:R-:W-:Y:S01]  /*8ef0*/  IMAD R18, R73, R72, R18 ;  /* 0x0000004849127224 */ /* 0x000fe200078e0212 */
[C---:B------:R-:W-:Y:S01]  /*8f00*/  SHF.L.U32 R73, R85.reuse, 0x10, RZ ;  /* 0x0000001055497819 */ /* 0x040fe200000006ff */
[----:B------:R-:W-:Y:S01]  /*8f10*/  IMAD R20, R70, R24, RZ ;  /* 0x0000001846147224 */ /* 0x000fe200078e02ff */
[----:B------:R-:W-:Y:S01]  /*8f20*/  PRMT R3, R85, 0x8880, RZ ;  /* 0x0000888055037816 */ /* 0x000fe200000000ff */
[----:B------:R-:W-:Y:S01]  /*8f30*/  IMAD R23, R0, R72, R23 ;  /* 0x0000004800177224 */ /* 0x000fe200078e0217 */
[----:B------:R-:W-:Y:S01]  /*8f40*/  SHF.R.S32.HI R0, RZ, 0x18, R73 ;  /* 0x00000018ff007819 */ /* 0x000fe20000011449 */
[C---:B------:R-:W-:Y:S01]  /*8f50*/  IMAD R21, R70.reuse, R25, RZ ;  /* 0x0000001946157224 */ /* 0x040fe200078e02ff */
[----:B------:R-:W-:Y:S01]  /*8f60*/  SHF.R.S32.HI R73, RZ, 0x18, R2 ;  /* 0x00000018ff497819 */ /* 0x000fe20000011402 */
[C---:B------:R-:W-:Y:S01]  /*8f70*/  IMAD R22, R70.reuse, R26, RZ ;  /* 0x0000001a46167224 */ /* 0x040fe200078e02ff */
[----:B------:R1:W-:Y:S01]  /*8f80*/  STS.128 [R135+UR44+0xa400], R88 ;  /* 0x00a4005887007988 */ /* 0x0003e20008000c2c */
[----:B------:R-:W-:Y:S01]  /*8f90*/  IMAD R20, R3, R72, R20 ;  /* 0x0000004803147224 */ /* 0x000fe200078e0214 */
[----:B------:R-:W-:Y:S01]  /*8fa0*/  SHF.R.S32.HI R2, RZ, 0x18, R85 ;  /* 0x00000018ff027819 */ /* 0x000fe20000011455 */
[----:B------:R-:W-:Y:S01]  /*8fb0*/  IMAD R27, R70, R27, RZ ;  /* 0x0000001b461b7224 */ /* 0x000fe200078e02ff */
[----:B------:R-:W-:Y:S01]  /*8fc0*/  I2IP.S8.S32.SAT R100, R23, R18, RZ ;  /* 0x0000001217647239 */ /* 0x000fe200000014ff */
[-C--:B------:R-:W-:Y:S01]  /*8fd0*/  IMAD R21, R0, R72.reuse, R21 ;  /* 0x0000004800157224 */ /* 0x080fe200078e0215 */
[C---:B------:R-:W-:Y:S01]  /*8fe0*/  PRMT R3, R86.reuse, 0x8880, RZ ;  /* 0x0000888056037816 */ /* 0x040fe200000000ff */
[-C--:B------:R-:W-:Y:S01]  /*8ff0*/  IMAD R22, R73, R72.reuse, R22 ;  /* 0x0000004849167224 */ /* 0x080fe200078e0216 */
[----:B------:R-:W-:Y:S01]  /*9000*/  SHF.L.U32 R0, R86, 0x10, RZ ;  /* 0x0000001056007819 */ /* 0x000fe200000006ff */
[----:B------:R-:W-:Y:S01]  /*9010*/  IMAD R27, R2, R72, R27 ;  /* 0x00000048021b7224 */ /* 0x000fe200078e021b */
[----:B------:R-:W-:Y:S01]  /*9020*/  SHF.L.U32 R2, R86, 0x8, RZ ;  /* 0x0000000856027819 */ /* 0x000fe200000006ff */
[C---:B------:R-:W-:Y:S01]  /*9030*/  IMAD R24, R70.reuse, R28, RZ ;  /* 0x0000001c46187224 */ /* 0x040fe200078e02ff */
[----:B------:R-:W-:Y:S01]  /*9040*/  SHF.R.S32.HI R0, RZ, 0x18, R0 ;  /* 0x00000018ff007819 */ /* 0x000fe20000011400 */
[C---:B------:R-:W-:Y:S01]  /*9050*/  IMAD R25, R70.reuse, R29, RZ ;  /* 0x0000001d46197224 */ /* 0x040fe200078e02ff */
        /* <DEDUP_REMOVED lines=10> */
[C---:B------:R-:W-:Y:S01]  /*9100*/  SHF.L.U32 R0, R87.reuse, 0x10, RZ ;  /* 0x0000001057007819 */ /* 0x040fe200000006ff */
        /* <DEDUP_REMOVED lines=13> */
[C---:B------:R-:W-:Y:S01]  /*91e0*/  PRMT R3, R92.reuse, 0x8880, RZ ;  /* 0x000088805c037816 */ /* 0x040fe200000000ff */
[----:B------:R-:W-:Y:S01]  /*91f0*/  IMAD R30, R73, R72, R30 ;  /* 0x00000048491e7224 */ /* 0x000fe200078e021e */
[----:B------:R-:W-:Y:S01]  /*9200*/  I2IP.S8.S32.SAT R102, R25, R24, R102 ;  /* 0x0000001819667239 */ /* 0x000fe20000001466 */
[----:B------:R-:W-:Y:S01]  /*9210*/  IMAD.U32 R0, R92, 0x10000, RZ ;  /* 0x000100005c007824 */ /* 0x000fe200078e00ff */
[----:B------:R-:W-:Y:S01]  /*9220*/  SHF.R.S32.HI R75, RZ, 0x18, R75 ;  /* 0x00000018ff4b7819 */ /* 0x000fe2000001144b */
[----:B------:R-:W-:Y:S01]  /*9230*/  IMAD R35, R2, R72, R35 ;  /* 0x0000004802237224 */ /* 0x000fe200078e0223 */
[----:B------:R-:W-:Y:S01]  /*9240*/  SHF.L.U32 R2, R92, 0x8, RZ ;  /* 0x000000085c027819 */ /* 0x000fe200000006ff */
[C---:B------:R-:W-:Y:S01]  /*9250*/  IMAD R32, R70.reuse, R36, RZ ;  /* 0x0000002446207224 */ /* 0x040fe200078e02ff */
[----:B------:R-:W-:Y:S01]  /*9260*/  SHF.R.S32.HI R0, RZ, 0x18, R0 ;  /* 0x00000018ff007819 */ /* 0x000fe20000011400 */
[C---:B------:R-:W-:Y:S01]  /*9270*/  IMAD R33, R70.reuse, R37, RZ ;  /* 0x0000002546217224 */ /* 0x040fe200078e02ff */
[----:B------:R-:W-:Y:S01]  /*9280*/  SHF.R.S32.HI R73, RZ, 0x18, R2 ;  /* 0x00000018ff497819 */ /* 0x000fe20000011402 */
[----:B------:R-:W-:Y:S01]  /*9290*/  IMAD R34, R70, R38, RZ ;  /* 0x0000002646227224 */ /* 0x000fe200078e02ff */
[----:B------:R-:W-:Y:S01]  /*92a0*/  I2IP.S8.S32.SAT R103, R35, R30, RZ ;  /* 0x0000001e23677239 */ /* 0x000fe200000014ff */
[-C--:B------:R-:W-:Y:S01]  /*92b0*/  IMAD R32, R3, R72.reuse, R32 ;  /* 0x0000004803207224 */ /* 0x080fe200078e0220 */
[----:B------:R-:W-:Y:S01]  /*92c0*/  PRMT R3, R93, 0x8880, RZ ;  /* 0x000088805d037816 */ /* 0x000fe200000000ff */
[----:B------:R-:W-:Y:S01]  /*92d0*/  IMAD R33, R0, R72, R33 ;  /* 0x0000004800217224 */ /* 0x000fe200078e0221 */
[----:B------:R-:W-:Y:S01]  /*92e0*/  SHF.R.S32.HI R0, RZ, 0x18, R92 ;  /* 0x00000018ff007819 */ /* 0x000fe2000001145c */
[C---:B------:R-:W-:Y:S01]  /*92f0*/  IMAD R39, R70.reuse, R39, RZ ;  /* 0x0000002746277224 */ /* 0x040fe200078e02ff */
[----:B------:R-:W-:Y:S01]  /*9300*/  I2IP.S8.S32.SAT R103, R29, R28, R103 ;  /* 0x0000001c1d677239 */ /* 0x000fe20000001467 */
[----:B------:R-:W-:Y:S01]  /*9310*/  IMAD R34, R73, R72, R34 ;  /* 0x0000004849227224 */ /* 0x000fe200078e0222 */
[C---:B------:R-:W-:Y:S01]  /*9320*/  SHF.L.U32 R73, R93.reuse, 0x10, RZ ;  /* 0x000000105d497819 */ /* 0x040fe200000006ff */
[----:B------:R-:W-:Y:S01]  /*9330*/  IMAD R36, R70, R40, RZ ;  /* 0x0000002846247224 */ /* 0x000fe200078e02ff */
[----:B------:R-:W-:Y:S01]  /*9340*/  SHF.L.U32 R2, R93, 0x8, RZ ;  /* 0x000000085d027819 */ /* 0x000fe200000006ff */
[----:B------:R-:W-:Y:S01]  /*9350*/  IMAD R39, R0, R72, R39 ;  /* 0x0000004800277224 */ /* 0x000fe200078e0227 */
        /* <DEDUP_REMOVED lines=8> */
[----:B------:R-:W-:Y:S01]  /*93e0*/  SHF.L.U32 R2, R94, 0x10, RZ ;  /* 0x000000105e027819 */ /* 0x000fe200000006ff */
[----:B------:R-:W-:Y:S01]  /*93f0*/  IMAD R43, R70, R43, RZ ;  /* 0x0000002b462b7224 */ /* 0x000fe200078e02ff */
[----:B------:R-:W-:Y:S01]  /*9400*/  SHF.R.S32.HI R0, RZ, 0x18, R93 ;  /* 0x00000018ff007819 */ /* 0x000fe2000001145d */
        /* <DEDUP_REMOVED lines=11> */
[----:B------:R-:W-:Y:S01]  /*94c0*/  SHF.L.U32 R0, R95, 0x10, RZ ;  /* 0x000000105f007819 */ /* 0x000fe200000006ff */
[----:B------:R-:W-:Y:S01]  /*94d0*/  IMAD R47, R70, R47, RZ ;  /* 0x0000002f462f7224 */ /* 0x000fe200078e02ff */
[----:B------:R-:W-:Y:S01]  /*94e0*/  I2IP.S8.S32.SAT R109, R43, R38, RZ ;  /* 0x000000262b6d7239 */ /* 0x000fe200000014ff */
[----:B------:R-:W-:Y:S01]  /*94f0*/  IMAD R41, R2, R72, R41 ;  /* 0x0000004802297224 */ /* 0x000fe200078e0229 */
[C---:B------:R-:W-:Y:S01]  /*9500*/  PRMT R3, R95.reuse, 0x8880, RZ ;  /* 0x000088805f037816 */ /* 0x040fe200000000ff */
[C---:B------:R-:W-:Y:S01]  /*9510*/  IMAD R44, R70.reuse, R48, RZ ;  /* 0x00000030462c7224 */ /* 0x040fe200078e02ff */
[----:B------:R-:W-:Y:S01]  /*9520*/  SHF.L.U32 R2, R95, 0x8, RZ ;  /* 0x000000085f027819 */ /* 0x000fe200000006ff */
[----:B------:R-:W-:Y:S01]  /*9530*/  IMAD R42, R73, R72, R42 ;  /* 0x00000048492a7224 */ /* 0x000fe200078e022a */
[----:B------:R-:W-:Y:S01]  /*9540*/  SHF.R.S32.HI R0, RZ, 0x18, R0 ;  /* 0x00000018ff007819 */ /* 0x000fe20000011400 */
[----:B------:R-:W-:Y:S01]  /*9550*/  IMAD R45, R70, R49, RZ ;  /* 0x00000031462d7224 */ /* 0x000fe200078e02ff */
[----:B------:R-:W-:Y:S01]  /*9560*/  I2IP.S8.S32.SAT R109, R37, R36, R109 ;  /* 0x00000024256d7239 */ /* 0x000fe2000000146d */
[----:B------:R-:W-:Y:S01]  /*9570*/  IMAD R47, R74, R72, R47 ;  /* 0x000000484a2f7224 */ /* 0x000fe200078e022f */
[----:B------:R-:W-:Y:S01]  /*9580*/  SHF.R.S32.HI R73, RZ, 0x18, R2 ;  /* 0x00000018ff497819 */ /* 0x000fe20000011402 */
[C---:B------:R-:W-:Y:S01]  /*9590*/  IMAD R46, R70.reuse, R50, RZ ;  /* 0x00000032462e7224 */ /* 0x040fe200078e02ff */
[----:B------:R-:W-:Y:S01]  /*95a0*/  SHF.R.S32.HI R2, RZ, 0x18, R95 ;  /* 0x00000018ff027819 */ /* 0x000fe2000001145f */
[----:B------:R-:W-:Y:S01]  /*95b0*/  IMAD R44, R3, R72, R44 ;  /* 0x00000048032c7224 */ /* 0x000fe200078e022c */
[----:B------:R-:W-:Y:S01]  /*95c0*/  I2IP.S8.S32.SAT R110, R47, R42, RZ ;  /* 0x0000002a2f6e7239 */ /* 0x000fe200000014ff */
[----:B------:R-:W-:Y:S01]  /*95d0*/  IMAD R51, R70, R51, RZ ;  /* 0x0000003346337224 */ /* 0x000fe200078e02ff */
[----:B------:R-:W-:Y:S01]  /*95e0*/  PRMT R3, R96, 0x8880, RZ ;  /* 0x0000888060037816 */ /* 0x000fe200000000ff */
[----:B------:R-:W-:Y:S01]  /*95f0*/  IMAD R45, R0, R72, R45 ;  /* 0x00000048002d7224 */ /* 0x000fe200078e022d */
[----:B------:R-:W-:Y:S01]  /*9600*/  I2IP.S8.S32.SAT R110, R41, R40, R110 ;  /* 0x00000028296e7239 */ /* 0x000fe2000000146e */
[----:B------:R-:W-:Y:S01]  /*9610*/  IMAD R48, R70, R52, RZ ;  /* 0x0000003446307224 */ /* 0x000fe200078e02ff */
[----:B------:R-:W-:Y:S01]  /*9620*/  SHF.L.U32 R74, R97, 0x10, RZ ;  /* 0x00000010614a7819 */ /* 0x000fe200000006ff */
[-C--:B------:R-:W-:Y:S01]  /*9630*/  IMAD R46, R73, R72.reuse, R46 ;  /* 0x00000048492e7224 */ /* 0x080fe200078e022e */
[----:B------:R-:W-:Y:S01]  /*9640*/  PRMT R73, R97, 0x8880, RZ ;  /* 0x0000888061497816 */ /* 0x000fe200000000ff */
[-C--:B------:R-:W-:Y:S01]  /*9650*/  IMAD R51, R2, R72.reuse, R51 ;  /* 0x0000004802337224 */ /* 0x080fe200078e0233 */
[----:B------:R-:W-:Y:S01]  /*9660*/  SHF.R.S32.HI R74, RZ, 0x18, R74 ;  /* 0x00000018ff4a7819 */ /* 0x000fe2000001144a */
[C---:B------:R-:W-:Y:S01]  /*9670*/  IMAD.U32 R0, R96.reuse, 0x10000, RZ ;  /* 0x0001000060007824 */ /* 0x040fe200078e00ff */
        /* <DEDUP_REMOVED lines=10> */
[----:B------:R-:W-:Y:S01]  /*9720*/  SHF.R.S32.HI R0, RZ, 0x18, R97 ;  /* 0x00000018ff007819 */ /* 0x000fe20000011461 */
[----:B------:R-:W-:Y:S01]  /*9730*/  IMAD R50, R3, R72, R50 ;  /* 0x0000004803327224 */ /* 0x000fe200078e0232 */
[----:B------:R-:W-:Y:S01]  /*9740*/  SHF.L.U32 R3, R97, 0x8, RZ ;  /* 0x0000000861037819 */ /* 0x000fe200000006ff */
[C---:B------:R-:W-:Y:S01]  /*9750*/  IMAD R52, R70.reuse, R56, RZ ;  /* 0x0000003846347224 */ /* 0x040fe200078e02ff */
[----:B------:R-:W-:Y:S01]  /*9760*/  I2IP.S8.S32.SAT R111, R45, R44, R111 ;  /* 0x0000002c2d6f7239 */ /* 0x000fe2000000146f */
[----:B------:R-:W-:Y:S01]  /*9770*/  IMAD R53, R70, R57, RZ ;  /* 0x0000003946357224 */ /* 0x000fe200078e02ff */
[----:B------:R-:W-:Y:S01]  /*9780*/  SHF.R.S32.HI R3, RZ, 0x18, R3 ;  /* 0x00000018ff037819 */ /* 0x000fe20000011403 */
[----:B------:R-:W-:Y:S01]  /*9790*/  IMAD R55, R2, R72, R55 ;  /* 0x0000004802377224 */ /* 0x000fe200078e0237 */
[----:B------:R-:W-:Y:S01]  /*97a0*/  SHF.L.U32 R2, R98, 0x10, RZ ;  /* 0x0000001062027819 */ /* 0x000fe200000006ff */
[C---:B------:R-:W-:Y:S01]  /*97b0*/  IMAD R54, R70.reuse, R58, RZ ;  /* 0x0000003a46367224 */ /* 0x040fe200078e02ff */
[----:B------:R1:W-:Y:S01]  /*97c0*/  STS.128 [R158+0xa400], R108 ;  /* 0x00a4006c9e007388 */ /* 0x0003e20000000c00 */
[----:B------:R-:W-:Y:S01]  /*97d0*/  IMAD R52, R73, R72, R52 ;  /* 0x0000004849347224 */ /* 0x000fe200078e0234 */
[----:B------:R-:W-:Y:S01]  /*97e0*/  I2IP.S8.S32.SAT R112, R55, R50, RZ ;  /* 0x0000003237707239 */ /* 0x000fe200000014ff */
[----:B------:R-:W-:Y:S01]  /*97f0*/  IMAD R59, R70, R59, RZ ;  /* 0x0000003b463b7224 */ /* 0x000fe200078e02ff */
[----:B------:R-:W-:Y:S01]  /*9800*/  PRMT R73, R98, 0x8880, RZ ;  /* 0x0000888062497816 */ /* 0x000fe200000000ff */
[----:B------:R-:W-:Y:S01]  /*9810*/  IMAD R53, R74, R72, R53 ;  /* 0x000000484a357224 */ /* 0x000fe200078e0235 */
[----:B------:R-:W-:Y:S01]  /*9820*/  I2IP.S8.S32.SAT R112, R49, R48, R112 ;  /* 0x0000003031707239 */ /* 0x000fe20000001470 */
[C---:B------:R-:W-:Y:S01]  /*9830*/  IMAD R56, R70.reuse, R60, RZ ;  /* 0x0000003c46387224 */ /* 0x040fe200078e02ff */
[----:B------:R-:W-:Y:S01]  /*9840*/  SHF.R.S32.HI R2, RZ, 0x18, R2 ;  /* 0x00000018ff027819 */ /* 0x000fe20000011402 */
[-C--:B------:R-:W-:Y:S01]  /*9850*/  IMAD R54, R3, R72.reuse, R54 ;  /* 0x0000004803367224 */ /* 0x080fe200078e0236 */
[----:B------:R-:W-:Y:S01]  /*9860*/  PRMT R3, R99, 0x8880, RZ ;  /* 0x0000888063037816 */ /* 0x000fe200000000ff */
[----:B------:R-:W-:Y:S01]  /*9870*/  IMAD R57, R70, R61, RZ ;  /* 0x0000003d46397224 */ /* 0x000fe200078e02ff */
[----:B------:R-:W-:Y:S01]  /*9880*/  SHF.R.S32.HI R74, RZ, 0x18, R99 ;  /* 0x00000018ff4a7819 */ /* 0x000fe20000011463 */
[-C--:B------:R-:W-:Y:S01]  /*9890*/  IMAD R59, R0, R72.reuse, R59 ;  /* 0x00000048003b7224 */ /* 0x080fe200078e023b */
[----:B------:R-:W-:Y:S01]  /*98a0*/  SHF.R.S32.HI R0, RZ, 0x18, R98 ;  /* 0x00000018ff007819 */ /* 0x000fe20000011462 */
[----:B------:R-:W-:Y:S01]  /*98b0*/  IMAD R56, R73, R72, R56 ;  /* 0x0000004849387224 */ /* 0x000fe200078e0238 */
[----:B------:R-:W-:Y:S01]  /*98c0*/  SHF.L.U32 R73, R99, 0x8, RZ ;  /* 0x0000000863497819 */ /* 0x000fe200000006ff */
[----:B------:R-:W-:Y:S01]  /*98d0*/  IMAD R58, R70, R62, RZ ;  /* 0x0000003e463a7224 */ /* 0x000fe200078e02ff */
[----:B------:R-:W-:Y:S01]  /*98e0*/  I2IP.S8.S32.SAT R113, R59, R54, RZ ;  /* 0x000000363b717239 */ /* 0x000fe200000014ff */
[----:B------:R-:W-:Y:S01]  /*98f0*/  IMAD R57, R2, R72, R57 ;  /* 0x0000004802397224 */ /* 0x000fe200078e0239 */
[----:B------:R-:W-:Y:S01]  /*9900*/  SHF.L.U32 R2, R99, 0x10, RZ ;  /* 0x0000001063027819 */ /* 0x000fe200000006ff */
[C---:B------:R-:W-:Y:S01]  /*9910*/  IMAD R63, R70.reuse, R63, RZ ;  /* 0x0000003f463f7224 */ /* 0x040fe200078e02ff */
[----:B------:R-:W-:Y:S01]  /*9920*/  SHF.R.S32.HI R73, RZ, 0x18, R73 ;  /* 0x00000018ff497819 */ /* 0x000fe20000011449 */
[C---:B------:R-:W-:Y:S01]  /*9930*/  IMAD R60, R70.reuse, R64, RZ ;  /* 0x00000040463c7224 */ /* 0x040fe200078e02ff */
[----:B------:R-:W-:Y:S01]  /*9940*/  SHF.R.S32.HI R2, RZ, 0x18, R2 ;  /* 0x00000018ff027819 */ /* 0x000fe20000011402 */
[----:B------:R-:W-:Y:S01]  /*9950*/  IMAD R58, R75, R72, R58 ;  /* 0x000000484b3a7224 */ /* 0x000fe200078e023a */
[----:B------:R-:W-:Y:S01]  /*9960*/  I2IP.S8.S32.SAT R113, R53, R52, R113 ;  /* 0x0000003435717239 */ /* 0x000fe20000001471 */
[----:B------:R-:W-:Y:S02]  /*9970*/  IMAD R61, R70, R65, RZ ;  /* 0x00000041463d7224 */ /* 0x000fe400078e02ff */
[-C--:B------:R-:W-:Y:S02]  /*9980*/  IMAD R63, R0, R72.reuse, R63 ;  /* 0x00000048003f7224 */ /* 0x080fe400078e023f */
[----:B------:R-:W-:Y:S01]  /*9990*/  IMAD R60, R3, R72, R60 ;  /* 0x00000048033c7224 */ /* 0x000fe200078e023c */
[----:B------:R-:W-:Y:S01]  /*99a0*/  @P6 SHF.L.U32 R3, R147, 0x1f, RZ ;  /* 0x0000001f93036819 */ /* 0x000fe200000006ff */
        /* <DEDUP_REMOVED lines=8> */
[----:B------:R-:W-:Y:S02]  /*9a30*/  I2IP.S8.S32.SAT R115, R61, R60, R0 ;  /* 0x0000003c3d737239 */ /* 0x000fe40000001400 */
[----:B------:R-:W-:Y:S03]  /*9a40*/  LEA R0, R148, UR44, 0x3 ;  /* 0x0000002c94007c11 */ /* 0x000fe6000f8e18ff */
        /* <DEDUP_REMOVED lines=9> */
[----:B------:R-:W-:Y:S02]  /*9ae0*/  UIADD3 UR4, UP0, UPT, UR62, 0x680, URZ ;  /* 0x000006803e047890 */ /* 0x000fe4000ff1e0ff */
[----:B------:R-:W-:Y:S02]  /*9af0*/  UIADD3 UR9, UPT, UPT, UR49, 0x40, URZ ;  /* 0x0000004031097890 */ /* 0x000fe4000fffe0ff */
[----:B------:R-:W-:Y:S02]  /*9b00*/  UIADD3 UR8, UPT, UPT, UR44, 0xa400, URZ ;  /* 0x0000a4002c087890 */ /* 0x000fe4000fffe0ff */
[----:B------:R-:W-:Y:S01]  /*9b10*/  UIADD3.X UR5, UPT, UPT, URZ, UR63, URZ, UP0, !UPT ;  /* 0x0000003fff057290 */ /* 0x000fe200087fe4ff */
[----:B------:R-:W-:Y:S01]  /*9b20*/  UMOV UR10, UR50 ;  /* 0x00000032000a7c82 */ /* 0x000fe20008000000 */
[----:B------:R-:W-:Y:S07]  /*9b30*/  UMOV UR11, UR36 ;  /* 0x00000024000b7c82 */ /* 0x000fee0008000000 */
[----:B------:R2:W-:Y:S01]  /*9b40*/  UTMASTG.3D [UR8], [UR4] ;  /* 0x00000008040073b5 */ /* 0x0005e20008010000 */
[----:B------:R0:W-:Y:S01]  /*9b50*/  UTMACMDFLUSH ;  /* 0x00000000000079b7 */ /* 0x0001e20000000000 */
[----:B--2---:R-:W-:Y:S04]  /*9b60*/  DEPBAR.LE SB0, 0x1 ;  /* 0x000080400000791a */ /* 0x004fe80000000000 */
.L_x_142:
[----:B------:R-:W-:Y:S05]  /*9b70*/  BSYNC.RECONVERGENT B0 ;  /* 0x0000000000007941 */ /* 0x000fea0003800200 */
.L_x_141:
        /* <DEDUP_REMOVED lines=16> */
.L_x_146:
[----:B------:R-:W-:Y:S05]  /*9c80*/  BSYNC B0 ;  /* 0x0000000000007941 */ /* 0x000fea0003800000 */
.L_x_145:
        /* <DEDUP_REMOVED lines=20> */
.L_x_144:
[----:B------:R-:W-:Y:S05]  /*9dd0*/  BSYNC B1 ;  /* 0x0000000000017941 */ /* 0x000fea0003800000 */
.L_x_143:
        /* <DEDUP_REMOVED lines=21> */
.L_x_148:
        /* <DEDUP_REMOVED lines=8> */
[----:B------:R-:W-:Y:S01]  /*9fb0*/  ISETP.NE.AND P0, PT, R155, RZ, PT ;  /* 0x000000ff9b00720c */ /* 0x000fe20003f05270 */
[----:B------:R-:W2:Y:S01]  /*9fc0*/  LDTM.x64 R4, tmem[UR4+0x80] ;  /* 0x00008004000479ee */ /* 0x000ea20008340000 */
[----:B------:R-:W-:Y:S01]  /*9fd0*/  ISETP.NE.AND P6, PT, R106, RZ, PT ;  /* 0x000000ff6a00720c */ /* 0x000fe20003fc5270 */
[C---:B--2---:R-:W-:Y:S02]  /*9fe0*/  IMAD R0, R70.reuse, R4, RZ ;  /* 0x0000000446007224 */ /* 0x044fe400078e02ff */
[C---:B------:R-:W-:Y:S02]  /*9ff0*/  IMAD R3, R70.reuse, R6, RZ ;  /* 0x0000000646037224 */ /* 0x040fe400078e02ff */
[C---:B------:R-:W-:Y:S02]  /*a000*/  IMAD R4, R70.reuse, R8, RZ ;  /* 0x0000000846047224 */ /* 0x040fe400078e02ff */
[C---:B------:R-:W-:Y:S02]  /*a010*/  IMAD R6, R70.reuse, R10, RZ ;  /* 0x0000000a46067224 */ /* 0x040fe400078e02ff */
[C---:B------:R-:W-:Y:S02]  /*a020*/  IMAD R2, R70.reuse, R5, RZ ;  /* 0x0000000546027224 */ /* 0x040fe400078e02ff */
[C---:B------:R-:W-:Y:S02]  /*a030*/  IMAD R8, R70.reuse, R12, RZ ;  /* 0x0000000c46087224 */ /* 0x040fe400078e02ff */
[C---:B------:R-:W-:Y:S02]  /*a040*/  IMAD R10, R70.reuse, R14, RZ ;  /* 0x0000000e460a7224 */ /* 0x040fe400078e02ff */
[C---:B------:R-:W-:Y:S02]  /*a050*/  IMAD R5, R70.reuse, R9, RZ ;  /* 0x0000000946057224 */ /* 0x040fe400078e02ff */
[----:B------:R-:W-:Y:S01]  /*a060*/  IMAD R0, R73, R72, R0 ;  /* 0x0000004849007224 */ /* 0x000fe200078e0200 */
[----:B------:R-:W-:Y:S01]  /*a070*/  SHF.L.U32 R73, R81, 0x8, RZ ;  /* 0x0000000851497819 */ /* 0x000fe200000006ff */
[C---:B------:R-:W-:Y:S02]  /*a080*/  IMAD R12, R70.reuse, R16, RZ ;  /* 0x00000010460c7224 */ /* 0x040fe400078e02ff */
[C---:B------:R-:W-:Y:S01]  /*a090*/  IMAD R14, R70.reuse, R18, RZ ;  /* 0x00000012460e7224 */ /* 0x040fe200078e02ff */
[----:B------:R-:W-:Y:S01]  /*a0a0*/  SHF.R.S32.HI R73, RZ, 0x18, R73 ;  /* 0x00000018ff497819 */ /* 0x000fe20000011449 */
[C---:B------:R-:W-:Y:S02]  /*a0b0*/  IMAD R9, R70.reuse, R13, RZ ;  /* 0x0000000d46097224 */ /* 0x040fe400078e02ff */
[C---:B------:R-:W-:Y:S02]  /*a0c0*/  IMAD R16, R70.reuse, R20, RZ ;  /* 0x0000001446107224 */ /* 0x040fe400078e02ff */
[C---:B------:R-:W-:Y:S02]  /*a0d0*/  IMAD R18, R70.reuse, R22, RZ ;  /* 0x0000001646127224 */ /* 0x040fe400078e02ff */
[C---:B------:R-:W-:Y:S02]  /*a0e0*/  IMAD R13, R70.reuse, R17, RZ ;  /* 0x00000011460d7224 */ /* 0x040fe400078e02ff */
[C---:B------:R-:W-:Y:S02]  /*a0f0*/  IMAD R20, R70.reuse, R24, RZ ;  /* 0x0000001846147224 */ /* 0x040fe400078e02ff */
[C---:B------:R-:W-:Y:S02]  /*a100*/  IMAD R22, R70.reuse, R26, RZ ;  /* 0x0000001a46167224 */ /* 0x040fe400078e02ff */
[----:B------:R-:W-:Y:S02]  /*a110*/  IMAD R2, R75, R72, R2 ;  /* 0x000000484b027224 */ /* 0x000fe400078e0202 */
[C---:B------:R-:W-:Y:S02]  /*a120*/  IMAD R17, R70.reuse, R21, RZ ;  /* 0x0000001546117224 */ /* 0x040fe400078e02ff */
        /* <DEDUP_REMOVED lines=18> */
[C---:B------:R-:W-:Y:S01]  /*a250*/  IMAD R60, R70.reuse, R64, RZ ;  /* 0x00000040463c7224 */ /* 0x040fe200078e02ff */
[----:B------:R-:W-:Y:S01]  /*a260*/  SHF.R.S32.HI R64, RZ, 0x18, R80 ;  /* 0x00000018ff407819 */ /* 0x000fe20000011450 */
[C---:B------:R-:W-:Y:S02]  /*a270*/  IMAD R26, R70.reuse, R30, RZ ;  /* 0x0000001e461a7224 */ /* 0x040fe400078e02ff */
[C---:B------:R-:W-:Y:S02]  /*a280*/  IMAD R30, R70.reuse, R34, RZ ;  /* 0x00000022461e7224 */ /* 0x040fe400078e02ff */
[C---:B------:R-:W-:Y:S02]  /*a290*/  IMAD R57, R70.reuse, R61, RZ ;  /* 0x0000003d46397224 */ /* 0x040fe400078e02ff */
[C---:B------:R-:W-:Y:S01]  /*a2a0*/  IMAD R61, R70.reuse, R65, RZ ;  /* 0x00000041463d7224 */ /* 0x040fe200078e02ff */
[C---:B------:R-:W-:Y:S01]  /*a2b0*/  PRMT R65, R81.reuse, 0x8880, RZ ;  /* 0x0000888051417816 */ /* 0x040fe200000000ff */
[C---:B------:R-:W-:Y:S02]  /*a2c0*/  IMAD R34, R70.reuse, R38, RZ ;  /* 0x0000002646227224 */ /* 0x040fe400078e02ff */
[----:B------:R-:W-:Y:S02]  /*a2d0*/  IMAD R38, R70, R42, RZ ;  /* 0x0000002a46267224 */ /* 0x000fe400078e02ff */
[----:B------:R-:W-:Y:S01]  /*a2e0*/  IMAD R3, R74, R72, R3 ;  /* 0x000000484a037224 */ /* 0x000fe200078e0203 */
[----:B------:R-:W-:Y:S01]  /*a2f0*/  SHF.R.S32.HI R74, RZ, 0x18, R81 ;  /* 0x00000018ff4a7819 */ /* 0x000fe20000011451 */
[C---:B------:R-:W-:Y:S02]  /*a300*/  IMAD R42, R70.reuse, R46, RZ ;  /* 0x0000002e462a7224 */ /* 0x040fe400078e02ff */
[C---:B------:R-:W-:Y:S02]  /*a310*/  IMAD R46, R70.reuse, R50, RZ ;  /* 0x00000032462e7224 */ /* 0x040fe400078e02ff */
[C---:B------:R-:W-:Y:S02]  /*a320*/  IMAD R51, R70.reuse, R51, RZ ;  /* 0x0000003346337224 */ /* 0x040fe400078e02ff */
[C---:B------:R-:W-:Y:S02]  /*a330*/  IMAD R50, R70.reuse, R54, RZ ;  /* 0x0000003646327224 */ /* 0x040fe400078e02ff */
[C---:B------:R-:W-:Y:S02]  /*a340*/  IMAD R54, R70.reuse, R58, RZ ;  /* 0x0000003a46367224 */ /* 0x040fe400078e02ff */
[C---:B------:R-:W-:Y:S02]  /*a350*/  IMAD R58, R70.reuse, R62, RZ ;  /* 0x0000003e463a7224 */ /* 0x040fe400078e02ff */
[C---:B------:R-:W-:Y:S01]  /*a360*/  IMAD R62, R70.reuse, R66, RZ ;  /* 0x00000042463e7224 */ /* 0x040fe200078e02ff */
[----:B------:R-:W-:Y:S01]  /*a370*/  SHF.L.U32 R66, R81, 0x10, RZ ;  /* 0x0000001051427819 */ /* 0x000fe200000006ff */
[C---:B------:R-:W-:Y:S02]  /*a380*/  IMAD R7, R70.reuse, R7, RZ ;  /* 0x0000000746077224 */ /* 0x040fe400078e02ff */
[----:B------:R-:W-:Y:S01]  /*a390*/  IMAD R11, R70, R11, RZ ;  /* 0x0000000b460b7224 */ /* 0x000fe200078e02ff */
[----:B------:R-:W-:Y:S01]  /*a3a0*/  SHF.R.S32.HI R66, RZ, 0x18, R66 ;  /* 0x00000018ff427819 */ /* 0x000fe20000011442 */
[-C--:B------:R-:W-:Y:S01]  /*a3b0*/  IMAD R7, R64, R72.reuse, R7 ;  /* 0x0000004840077224 */ /* 0x080fe200078e0207 */
[C---:B------:R-:W-:Y:S01]  /*a3c0*/  PRMT R64, R82.reuse, 0x8880, RZ ;  /* 0x0000888052407816 */ /* 0x040fe200000000ff */
[-C--:B------:R-:W-:Y:S01]  /*a3d0*/  IMAD R4, R65, R72.reuse, R4 ;  /* 0x0000004841047224 */ /* 0x080fe200078e0204 */
[----:B------:R-:W-:Y:S01]  /*a3e0*/  SHF.L.U32 R65, R82, 0x10, RZ ;  /* 0x0000001052417819 */ /* 0x000fe200000006ff */
[-C--:B------:R-:W-:Y:S02]  /*a3f0*/  IMAD R5, R66, R72.reuse, R5 ;  /* 0x0000004842057224 */ /* 0x080fe400078e0205 */
[-C--:B------:R-:W-:Y:S01]  /*a400*/  IMAD R6, R73, R72.reuse, R6 ;  /* 0x0000004849067224 */ /* 0x080fe200078e0206 */
[----:B------:R-:W-:Y:S01]  /*a410*/  I2IP.S8.S32.SAT R73, R7, R3, RZ ;  /* 0x0000000307497239 */ /* 0x000fe200000014ff */
[----:B------:R-:W-:Y:S01]  /*a420*/  IMAD R11, R74, R72, R11 ;  /* 0x000000484a0b7224 */ /* 0x000fe200078e020b */
[----:B------:R-:W-:Y:S01]  /*a430*/  SHF.L.U32 R7, R82, 0x8, RZ ;  /* 0x0000000852077819 */ /* 0x000fe200000006ff */
[C---:B------:R-:W-:Y:S01]  /*a440*/  IMAD R15, R70.reuse, R15, RZ ;  /* 0x0000000f460f7224 */ /* 0x040fe200078e02ff */
[----:B------:R-:W-:Y:S01]  /*a450*/  MOV R3, R64 ;  /* 0x0000004000037202 */ /* 0x000fe20000000f00 */
[C---:B------:R-:W-:Y:S01]  /*a460*/  IMAD R19, R70.reuse, R19, RZ ;  /* 0x0000001346137224 */ /* 0x040fe200078e02ff */
[----:B------:R-:W-:Y:S01]  /*a470*/  I2IP.S8.S32.SAT R11, R11, R6, RZ ;  /* 0x000000060b0b7239 */ /* 0x000fe200000014ff */
[C---:B------:R-:W-:Y:S01]  /*a480*/  IMAD R23, R70.reuse, R23, RZ ;  /* 0x0000001746177224 */ /* 0x040fe200078e02ff */
[----:B------:R-:W-:Y:S01]  /*a490*/  SHF.R.S32.HI R6, RZ, 0x18, R65 ;  /* 0x00000018ff067819 */ /* 0x000fe20000011441 */
[----:B------:R-:W-:Y:S01]  /*a4a0*/  IMAD R8, R3, R72, R8 ;  /* 0x0000004803087224 */ /* 0x000fe200078e0208 */
[----:B------:R-:W-:Y:S01]  /*a4b0*/  SHF.R.S32.HI R7, RZ, 0x18, R7 ;  /* 0x00000018ff077819 */ /* 0x000fe20000011407 */
[----:B------:R-:W-:Y:S01]  /*a4c0*/  IMAD R27, R70, R27, RZ ;  /* 0x0000001b461b7224 */ /* 0x000fe200078e02ff */
[----:B-1----:R-:W-:Y:S01]  /*a4d0*/  I2IP.S8.S32.SAT R88, R2, R0, R73 ;  /* 0x0000000002587239 */ /* 0x002fe20000001449 */
[-C--:B------:R-:W-:Y:S01]  /*a4e0*/  IMAD R9, R6, R72.reuse, R9 ;  /* 0x0000004806097224 */ /* 0x080fe200078e0209 */
[----:B------:R-:W-:Y:S01]  /*a4f0*/  SHF.L.U32 R2, R83, 0x10, RZ ;  /* 0x0000001053027819 */ /* 0x000fe200000006ff */
[----:B------:R-:W-:Y:S01]  /*a500*/  IMAD R10, R7, R72, R10 ;  /* 0x00000048070a7224 */ /* 0x000fe200078e020a */
[----:B------:R-:W-:Y:S01]  /*a510*/  SHF.R.S32.HI R0, RZ, 0x18, R82 ;  /* 0x00000018ff007819 */ /* 0x000fe20000011452 */
[C---:B------:R-:W-:Y:S01]  /*a520*/  IMAD R31, R70.reuse, R31, RZ ;  /* 0x0000001f461f7224 */ /* 0x040fe200078e02ff */
[----:B------:R-:W-:Y:S01]  /*a530*/  I2IP.S8.S32.SAT R89, R5, R4, R11 ;  /* 0x0000000405597239 */ /* 0x000fe2000000140b */
[----:B------:R-:W-:Y:S01]  /*a540*/  IMAD R35, R70, R35, RZ ;  /* 0x0000002346237224 */ /* 0x000fe200078e02ff */
[C---:B------:R-:W-:Y:S01]  /*a550*/  PRMT R3, R83.reuse, 0x8880, RZ ;  /* 0x0000888053037816 */ /* 0x040fe200000000ff */
[-C--:B------:R-:W-:Y:S01]  /*a560*/  IMAD R15, R0, R72.reuse, R15 ;  /* 0x00000048000f7224 */ /* 0x080fe200078e020f */
[----:B------:R-:W-:Y:S01]  /*a570*/  SHF.L.U32 R5, R83, 0x8, RZ ;  /* 0x0000000853057819 */ /* 0x000fe200000006ff */
[C---:B------:R-:W-:Y:S01]  /*a580*/  IMAD R39, R70.reuse, R39, RZ ;  /* 0x0000002746277224 */ /* 0x040fe200078e02ff */
[----:B------:R-:W-:Y:S01]  /*a590*/  SHF.R.S32.HI R2, RZ, 0x18, R2 ;  /* 0x00000018ff027819 */ /* 0x000fe20000011402 */
[-C--:B------:R-:W-:Y:S01]  /*a5a0*/  IMAD R12, R3, R72.reuse, R12 ;  /* 0x00000048030c7224 */ /* 0x080fe200078e020c */
[----:B------:R-:W-:Y:S01]  /*a5b0*/  SHF.R.S32.HI R5, RZ, 0x18, R5 ;  /* 0x00000018ff057819 */ /* 0x000fe20000011405 */
[----:B------:R-:W-:Y:S01]  /*a5c0*/  IMAD R43, R70, R43, RZ ;  /* 0x0000002b462b7224 */ /* 0x000fe200078e02ff */
[----:B------:R-:W-:Y:S01]  /*a5d0*/  SHF.R.S32.HI R4, RZ, 0x18, R83 ;  /* 0x00000018ff047819 */ /* 0x000fe20000011453 */
[-C--:B------:R-:W-:Y:S01]  /*a5e0*/  IMAD R13, R2, R72.reuse, R13 ;  /* 0x00000048020d7224 */ /* 0x080fe200078e020d */
[C---:B------:R-:W-:Y:S01]  /*a5f0*/  SHF.L.U32 R0, R84.reuse, 0x10, RZ ;  /* 0x0000001054007819 */ /* 0x040fe200000006ff */
[-C--:B------:R-:W-:Y:S01]  /*a600*/  IMAD R14, R5, R72.reuse, R14 ;  /* 0x00000048050e7224 */ /* 0x080fe200078e020e */
[C---:B------:R-:W-:Y:S01]  /*a610*/  PRMT R3, R84.reuse, 0x8880, RZ ;  /* 0x0000888054037816 */ /* 0x040fe200000000ff */
[----:B------:R-:W-:Y:S01]  /*a620*/  IMAD.SHL.U32 R2, R84, 0x100, RZ ;  /* 0x0000010054027824 */ /* 0x000fe200078e00ff */
[----:B------:R-:W-:Y:S01]  /*a630*/  SHF.R.S32.HI R0, RZ, 0x18, R0 ;  /* 0x00000018ff007819 */ /* 0x000fe20000011400 */
[-C--:B------:R-:W-:Y:S01]  /*a640*/  IMAD R19, R4, R72.reuse, R19 ;  /* 0x0000004804137224 */ /* 0x080fe200078e0213 */
[----:B------:R-:W-:Y:S01]  /*a650*/  SHF.L.U32 R4, R85, 0x10, RZ ;  /* 0x0000001055047819 */ /* 0x000fe200000006ff */
[-C--:B------:R-:W-:Y:S01]  /*a660*/  IMAD R16, R3, R72.reuse, R16 ;  /* 0x0000004803107224 */ /* 0x080fe200078e0210 */
[----:B------:R-:W-:Y:S01]  /*a670*/  SHF.R.S32.HI R5, RZ, 0x18, R2 ;  /* 0x00000018ff057819 */ /* 0x000fe20000011402 */
[-C--:B------:R-:W-:Y:S01]  /*a680*/  IMAD R17, R0, R72.reuse, R17 ;  /* 0x0000004800117224 */ /* 0x080fe200078e0211 */
[----:B------:R-:W-:Y:S01]  /*a690*/  SHF.R.S32.HI R0, RZ, 0x18, R84 ;  /* 0x00000018ff007819 */ /* 0x000fe20000011454 */
[----:B------:R-:W-:Y:S01]  /*a6a0*/  IMAD R47, R70, R47, RZ ;  /* 0x0000002f462f7224 */ /* 0x000fe200078e02ff */
[----:B------:R-:W-:Y:S01]  /*a6b0*/  PRMT R3, R85, 0x8880, RZ ;  /* 0x0000888055037816 */ /* 0x000fe200000000ff */
[-C--:B------:R-:W-:Y:S01]  /*a6c0*/  IMAD R18, R5, R72.reuse, R18 ;  /* 0x0000004805127224 */ /* 0x080fe200078e0212 */
[----:B------:R-:W-:Y:S01]  /*a6d0*/  SHF.L.U32 R2, R85, 0x8, RZ ;  /* 0x0000000855027819 */ /* 0x000fe200000006ff */
[-C--:B------:R-:W-:Y:S01]  /*a6e0*/  IMAD R23, R0, R72.reuse, R23 ;  /* 0x0000004800177224 */ /* 0x080fe200078e0217 */
        /* <DEDUP_REMOVED lines=8> */
[----:B------:R-:W-:Y:S01]  /*a770*/  PRMT R3, R86, 0x8880, RZ ;  /* 0x0000888056037816 */ /* 0x000fe200000000ff */
        /* <DEDUP_REMOVED lines=9> */
[----:B------:R-:W-:Y:S01]  /*a810*/  SHF.L.U32 R0, R87, 0x10, RZ ;  /* 0x0000001057007819 */ /* 0x000fe200000006ff */
[-C--:B------:R-:W-:Y:S01]  /*a820*/  IMAD R26, R5, R72.reuse, R26 ;  /* 0x00000048051a7224 */ /* 0x080fe200078e021a */
[C---:B------:R-:W-:Y:S01]  /*a830*/  PRMT R3, R87.reuse, 0x8880, RZ ;  /* 0x0000888057037816 */ /* 0x040fe200000000ff */
[-C--:B------:R-:W-:Y:S01]  /*a840*/  IMAD R31, R2, R72.reuse, R31 ;  /* 0x00000048021f7224 */ /* 0x080fe200078e021f */
[----:B------:R-:W-:Y:S01]  /*a850*/  SHF.L.U32 R2, R87, 0x8, RZ ;  /* 0x0000000857027819 */ /* 0x000fe200000006ff */
[----:B------:R-:W-:Y:S01]  /*a860*/  IMAD R67, R70, R67, RZ ;  /* 0x0000004346437224 */ /* 0x000fe200078e02ff */
[----:B------:R-:W-:Y:S01]  /*a870*/  SHF.R.S32.HI R0, RZ, 0x18, R0 ;  /* 0x00000018ff007819 */ /* 0x000fe20000011400 */
[-C--:B------:R-:W-:Y:S01]  /*a880*/  IMAD R28, R3, R72.reuse, R28 ;  /* 0x00000048031c7224 */ /* 0x080fe200078e021c */
[----:B------:R-:W-:Y:S02]  /*a890*/  SHF.R.S32.HI R5, RZ, 0x18, R2 ;  /* 0x00000018ff057819 */ /* 0x000fe40000011402 */
[----:B------:R-:W-:Y:S01]  /*a8a0*/  SHF.R.S32.HI R2, RZ, 0x18, R87 ;  /* 0x00000018ff027819 */ /* 0x000fe20000011457 */
[-C--:B------:R-:W-:Y:S01]  /*a8b0*/  IMAD R29, R0, R72.reuse, R29 ;  /* 0x00000048001d7224 */ /* 0x080fe200078e021d */
[C---:B------:R-:W-:Y:S01]  /*a8c0*/  PRMT R3, R92.reuse, 0x8880, RZ ;  /* 0x000088805c037816 */ /* 0x040fe200000000ff */
[----:B------:R-:W-:Y:S01]  /*a8d0*/  IMAD.U32 R0, R92, 0x10000, RZ ;  /* 0x000100005c007824 */ /* 0x000fe200078e00ff */
[----:B------:R-:W-:Y:S01]  /*a8e0*/  SHF.L.U32 R4, R93, 0x10, RZ ;  /* 0x000000105d047819 */ /* 0x000fe200000006ff */
[----:B------:R-:W-:Y:S01]  /*a8f0*/  IMAD R30, R5, R72, R30 ;  /* 0x00000048051e7224 */ /* 0x000fe200078e021e */
[----:B------:R-:W-:Y:S01]  /*a900*/  I2IP.S8.S32.SAT R10, R15, R10, RZ ;  /* 0x0000000a0f0a7239 */ /* 0x000fe200000014ff */
[-C--:B------:R-:W-:Y:S01]  /*a910*/  IMAD R35, R2, R72.reuse, R35 ;  /* 0x0000004802237224 */ /* 0x080fe200078e0223 */
[----:B------:R-:W-:Y:S01]  /*a920*/  SHF.L.U32 R2, R92, 0x8, RZ ;  /* 0x000000085c027819 */ /* 0x000fe200000006ff */
[-C--:B------:R-:W-:Y:S01]  /*a930*/  IMAD R32, R3, R72.reuse, R32 ;  /* 0x0000004803207224 */ /* 0x080fe200078e0220 */
[----:B------:R-:W-:Y:S02]  /*a940*/  SHF.R.S32.HI R0, RZ, 0x18, R0 ;  /* 0x00000018ff007819 */ /* 0x000fe40000011400 */
[----:B------:R-:W-:Y:S02]  /*a950*/  SHF.R.S32.HI R5, RZ, 0x18, R2 ;  /* 0x00000018ff057819 */ /* 0x000fe40000011402 */
[----:B------:R-:W-:Y:S01]  /*a960*/  PRMT R3, R93, 0x8880, RZ ;  /* 0x000088805d037816 */ /* 0x000fe200000000ff */
[-C--:B------:R-:W-:Y:S01]  /*a970*/  IMAD R33, R0, R72.reuse, R33 ;  /* 0x0000004800217224 */ /* 0x080fe200078e0221 */
[----:B------:R-:W-:Y:S01]  /*a980*/  SHF.R.S32.HI R0, RZ, 0x18, R92 ;  /* 0x00000018ff007819 */ /* 0x000fe2000001145c */
[----:B------:R-:W-:Y:S01]  /*a990*/  IMAD R34, R5, R72, R34 ;  /* 0x0000004805227224 */ /* 0x000fe200078e0222 */
[----:B------:R-:W-:Y:S02]  /*a9a0*/  SHF.L.U32 R2, R93, 0x8, RZ ;  /* 0x000000085d027819 */ /* 0x000fe400000006ff */
[----:B------:R-:W-:Y:S01]  /*a9b0*/  I2IP.S8.S32.SAT R14, R19, R14, RZ ;  /* 0x0000000e130e7239 */ /* 0x000fe200000014ff */
[-C--:B------:R-:W-:Y:S01]  /*a9c0*/  IMAD R39, R0, R72.reuse, R39 ;  /* 0x0000004800277224 */ /* 0x080fe200078e0227 */
[----:B------:R-:W-:Y:S01]  /*a9d0*/  SHF.R.S32.HI R0, RZ, 0x18, R4 ;  /* 0x00000018ff007819 */ /* 0x000fe20000011404 */
[-C--:B------:R-:W-:Y:S01]  /*a9e0*/  IMAD R36, R3, R72.reuse, R36 ;  /* 0x0000004803247224 */ /* 0x080fe200078e0224 */
[----:B------:R-:W-:Y:S02]  /*a9f0*/  SHF.R.S32.HI R5, RZ, 0x18, R2 ;  /* 0x00000018ff057819 */ /* 0x000fe40000011402 */
[----:B------:R-:W-:Y:S01]  /*aa00*/  SHF.L.U32 R2, R94, 0x10, RZ ;  /* 0x000000105e027819 */ /* 0x000fe200000006ff */
[-C--:B------:R-:W-:Y:S01]  /*aa10*/  IMAD R37, R0, R72.reuse, R37 ;  /* 0x0000004800257224 */ /* 0x080fe200078e0225 */
[----:B------:R-:W-:Y:S01]  /*aa20*/  SHF.R.S32.HI R0, RZ, 0x18, R93 ;  /* 0x00000018ff007819 */ /* 0x000fe2000001145d */
[-C--:B------:R-:W-:Y:S01]  /*aa30*/  IMAD R38, R5, R72.reuse, R38 ;  /* 0x0000004805267224 */ /* 0x080fe200078e0226 */
[C---:B------:R-:W-:Y:S02]  /*aa40*/  PRMT R3, R94.reuse, 0x8880, RZ ;  /* 0x000088805e037816 */ /* 0x040fe400000000ff */
[----:B------:R-:W-:Y:S01]  /*aa50*/  SHF.L.U32 R5, R94, 0x8, RZ ;  /* 0x000000085e057819 */ /* 0x000fe200000006ff */
[-C--:B------:R-:W-:Y:S01]  /*aa60*/  IMAD R43, R0, R72.reuse, R43 ;  /* 0x00000048002b7224 */ /* 0x080fe200078e022b */
[----:B------:R-:W-:Y:S01]  /*aa70*/  SHF.R.S32.HI R2, RZ, 0x18, R2 ;  /* 0x00000018ff027819 */ /* 0x000fe20000011402 */
[-C--:B------:R-:W-:Y:S01]  /*aa80*/  IMAD R40, R3, R72.reuse, R40 ;  /* 0x0000004803287224 */ /* 0x080fe200078e0228 */
[----:B------:R-:W-:Y:S02]  /*aa90*/  SHF.R.S32.HI R5, RZ, 0x18, R5 ;  /* 0x00000018ff057819 */ /* 0x000fe40000011405 */
[----:B------:R-:W-:Y:S01]  /*aaa0*/  SHF.R.S32.HI R4, RZ, 0x18, R94 ;  /* 0x00000018ff047819 */ /* 0x000fe2000001145e */
[-C--:B------:R-:W-:Y:S01]  /*aab0*/  IMAD R41, R2, R72.reuse, R41 ;  /* 0x0000004802297224 */ /* 0x080fe200078e0229 */
[----:B------:R-:W-:Y:S01]  /*aac0*/  SHF.L.U32 R0, R95, 0x10, RZ ;  /* 0x000000105f007819 */ /* 0x000fe200000006ff */
[-C--:B------:R-:W-:Y:S01]  /*aad0*/  IMAD R42, R5, R72.reuse, R42 ;  /* 0x00000048052a7224 */ /* 0x080fe200078e022a */
[C---:B------:R-:W-:Y:S01]  /*aae0*/  PRMT R3, R95.reuse, 0x8880, RZ ;  /* 0x000088805f037816 */ /* 0x040fe200000000ff */
[-C--:B------:R-:W-:Y:S01]  /*aaf0*/  IMAD R47, R4, R72.reuse, R47 ;  /* 0x00000048042f7224 */ /* 0x080fe200078e022f */
[----:B------:R-:W-:Y:S02]  /*ab00*/  SHF.L.U32 R2, R95, 0x8, RZ ;  /* 0x000000085f027819 */ /* 0x000fe400000006ff */
[----:B------:R-:W-:Y:S01]  /*ab10*/  SHF.R.S32.HI R0, RZ, 0x18, R0 ;  /* 0x00000018ff007819 */ /* 0x000fe20000011400 */
[-C--:B------:R-:W-:Y:S01]  /*ab20*/  IMAD R44, R3, R72.reuse, R44 ;  /* 0x00000048032c7224 */ /* 0x080fe200078e022c */
[----:B------:R-:W-:Y:S02]  /*ab30*/  SHF.R.S32.HI R5, RZ, 0x18, R2 ;  /* 0x00000018ff057819 */ /* 0x000fe40000011402 */
[----:B------:R-:W-:Y:S01]  /*ab40*/  SHF.R.S32.HI R2, RZ, 0x18, R95 ;  /* 0x00000018ff027819 */ /* 0x000fe2000001145f */
[-C--:B------:R-:W-:Y:S01]  /*ab50*/  IMAD R45, R0, R72.reuse, R45 ;  /* 0x00000048002d7224 */ /* 0x080fe200078e022d */
[----:B------:R-:W-:Y:S01]  /*ab60*/  PRMT R3, R96, 0x8880, RZ ;  /* 0x0000888060037816 */ /* 0x000fe200000000ff */
[-C--:B------:R-:W-:Y:S01]  /*ab70*/  IMAD R46, R5, R72.reuse, R46 ;  /* 0x00000048052e7224 */ /* 0x080fe200078e022e */
[C---:B------:R-:W-:Y:S01]  /*ab80*/  SHF.L.U32 R4, R97.reuse, 0x10, RZ ;  /* 0x0000001061047819 */ /* 0x040fe200000006ff */
[-C--:B------:R-:W-:Y:S01]  /*ab90*/  IMAD R51, R2, R72.reuse, R51 ;  /* 0x0000004802337224 */ /* 0x080fe200078e0233 */
[----:B------:R-:W-:Y:S01]  /*aba0*/  SHF.R.S32.HI R2, RZ, 0x18, R96 ;  /* 0x00000018ff027819 */ /* 0x000fe20000011460 */
[C---:B------:R-:W-:Y:S01]  /*abb0*/  IMAD.U32 R0, R96.reuse, 0x10000, RZ ;  /* 0x0001000060007824 */ /* 0x040fe200078e00ff */
[----:B------:R-:W-:Y:S01]  /*abc0*/  PRMT R5, R97, 0x8880, RZ ;  /* 0x0000888061057816 */ /* 0x000fe200000000ff */
[-C--:B------:R-:W-:Y:S01]  /*abd0*/  IMAD R48, R3, R72.reuse, R48 ;  /* 0x0000004803307224 */ /* 0x080fe200078e0230 */
[----:B------:R-:W-:Y:S02]  /*abe0*/  SHF.L.U32 R3, R96, 0x8, RZ ;  /* 0x0000000860037819 */ /* 0x000fe400000006ff */
[----:B------:R-:W-:Y:S02]  /*abf0*/  SHF.R.S32.HI R0, RZ, 0x18, R0 ;  /* 0x00000018ff007819 */ /* 0x000fe40000011400 */
[----:B------:R-:W-:Y:S02]  /*ac00*/  SHF.R.S32.HI R3, RZ, 0x18, R3 ;  /* 0x00000018ff037819 */ /* 0x000fe40000011403 */
[----:B------:R-:W-:Y:S01]  /*ac10*/  SHF.R.S32.HI R4, RZ, 0x18, R4 ;  /* 0x00000018ff047819 */ /* 0x000fe20000011404 */
[-C--:B------:R-:W-:Y:S01]  /*ac20*/  IMAD R49, R0, R72.reuse, R49 ;  /* 0x0000004800317224 */ /* 0x080fe200078e0231 */
[----:B------:R-:W-:Y:S01]  /*ac30*/  SHF.R.S32.HI R0, RZ, 0x18, R97 ;  /* 0x00000018ff007819 */ /* 0x000fe20000011461 */
[-C--:B------:R-:W-:Y:S01]  /*ac40*/  IMAD R50, R3, R72.reuse, R50 ;  /* 0x0000004803327224 */ /* 0x080fe200078e0232 */
[----:B------:R-:W-:Y:S01]  /*ac50*/  SHF.L.U32 R3, R97, 0x8, RZ ;  /* 0x0000000861037819 */ /* 0x000fe200000006ff */
[-C--:B------:R-:W-:Y:S01]  /*ac60*/  IMAD R55, R2, R72.reuse, R55 ;  /* 0x0000004802377224 */ /* 0x080fe200078e0237 */
        /* <DEDUP_REMOVED lines=8> */
[----:B------:R-:W-:Y:S01]  /*acf0*/  IMAD R59, R0, R72, R59 ;  /* 0x00000048003b7224 */ /* 0x000fe200078e023b */
[----:B------:R-:W-:Y:S01]  /*ad00*/  I2IP.S8.S32.SAT R18, R23, R18, RZ ;  /* 0x0000001217127239 */ /* 0x000fe200000014ff */
[----:B------:R-:W-:Y:S01]  /*ad10*/  IMAD R56, R5, R72, R56 ;  /* 0x0000004805387224 */ /* 0x000fe200078e0238 */
[----:B------:R-:W-:Y:S01]  /*ad20*/  I2IP.S8.S32.SAT R90, R9, R8, R10 ;  /* 0x00000008095a7239 */ /* 0x000fe2000000140a */
[----:B------:R-:W-:Y:S01]  /*ad30*/  IMAD R57, R2, R72, R57 ;  /* 0x0000004802397224 */ /* 0x000fe200078e0239 */
[----:B------:R-:W-:Y:S02]  /*ad40*/  I2IP.S8.S32.SAT R91, R13, R12, R14 ;  /* 0x0000000c0d5b7239 */ /* 0x000fe4000000140e */
[----:B------:R-:W-:Y:S02]  /*ad50*/  SHF.R.S32.HI R7, RZ, 0x18, R7 ;  /* 0x00000018ff077819 */ /* 0x000fe40000011407 */
[----:B------:R-:W-:Y:S01]  /*ad60*/  SHF.L.U32 R2, R99, 0x10, RZ ;  /* 0x0000001063027819 */ /* 0x000fe200000006ff */
[----:B------:R1:W-:Y:S01]  /*ad70*/  STS.128 [R135+UR44+0x8400], R88 ;  /* 0x0084005887007988 */ /* 0x0003e20008000c2c */
[----:B------:R-:W-:Y:S01]  /*ad80*/  SHF.R.S32.HI R0, RZ, 0x18, R98 ;  /* 0x00000018ff007819 */ /* 0x000fe20000011462 */
[----:B------:R-:W-:Y:S01]  /*ad90*/  IMAD R58, R7, R72, R58 ;  /* 0x00000048073a7224 */ /* 0x000fe200078e023a */
[----:B------:R-:W-:Y:S02]  /*ada0*/  I2IP.S8.S32.SAT R16, R17, R16, R18 ;  /* 0x0000001011107239 */ /* 0x000fe40000001412 */
[----:B------:R-:W-:Y:S01]  /*adb0*/  I2IP.S8.S32.SAT R17, R27, R22, RZ ;  /* 0x000000161b117239 */ /* 0x000fe200000014ff */
[----:B------:R-:W-:Y:S01]  /*adc0*/  IMAD R63, R0, R72, R63 ;  /* 0x00000048003f7224 */ /* 0x000fe200078e023f */
[----:B------:R-:W-:Y:S02]  /*add0*/  I2IP.S8.S32.SAT R18, R31, R26, RZ ;  /* 0x0000001a1f127239 */ /* 0x000fe400000014ff */
[----:B------:R-:W-:Y:S02]  /*ade0*/  I2IP.S8.S32.SAT R19, R35, R30, RZ ;  /* 0x0000001e23137239 */ /* 0x000fe400000014ff */
[C---:B------:R-:W-:Y:S02]  /*adf0*/  PRMT R3, R99.reuse, 0x8880, RZ ;  /* 0x0000888063037816 */ /* 0x040fe400000000ff */
[----:B------:R-:W-:Y:S02]  /*ae00*/  SHF.L.U32 R5, R99, 0x8, RZ ;  /* 0x0000000863057819 */ /* 0x000fe400000006ff */
[----:B------:R-:W-:Y:S01]  /*ae10*/  SHF.R.S32.HI R2, RZ, 0x18, R2 ;  /* 0x00000018ff027819 */ /* 0x000fe20000011402 */
[----:B------:R-:W-:Y:S01]  /*ae20*/  IMAD R60, R3, R72, R60 ;  /* 0x00000048033c7224 */ /* 0x000fe200078e023c */
[----:B------:R-:W-:Y:S02]  /*ae30*/  I2IP.S8.S32.SAT R17, R21, R20, R17 ;  /* 0x0000001415117239 */ /* 0x000fe40000001411 */
[----:B------:R-:W-:Y:S01]  /*ae40*/  I2IP.S8.S32.SAT R18, R25, R24, R18 ;  /* 0x0000001819127239 */ /* 0x000fe20000001412 */
[----:B------:R-:W-:Y:S01]  /*ae50*/  IMAD R61, R2, R72, R61 ;  /* 0x00000048023d7224 */ /* 0x000fe200078e023d */
[----:B------:R-:W-:Y:S02]  /*ae60*/  I2IP.S8.S32.SAT R19, R29, R28, R19 ;  /* 0x0000001c1d137239 */ /* 0x000fe40000001413 */
[----:B------:R-:W-:Y:S02]  /*ae70*/  SHF.R.S32.HI R5, RZ, 0x18, R5 ;  /* 0x00000018ff057819 */ /* 0x000fe40000011405 */
[----:B------:R-:W-:Y:S01]  /*ae80*/  SHF.R.S32.HI R4, RZ, 0x18, R99 ;  /* 0x00000018ff047819 */ /* 0x000fe20000011463 */
[----:B------:R1:W-:Y:S01]  /*ae90*/  STS.128 [R159+0x8400], R16 ;  /* 0x008400109f007388 */ /* 0x0003e20000000c00 */
[----:B------:R-:W-:Y:S01]  /*aea0*/  I2IP.S8.S32.SAT R34, R39, R34, RZ ;  /* 0x0000002227227239 */ /* 0x000fe200000014ff */
[----:B------:R-:W-:Y:S01]  /*aeb0*/  IMAD R62, R5, R72, R62 ;  /* 0x00000048053e7224 */ /* 0x000fe200078e023e */
[----:B------:R-:W-:Y:S01]  /*aec0*/  I2IP.S8.S32.SAT R38, R43, R38, RZ ;  /* 0x000000262b267239 */ /* 0x000fe200000014ff */
[----:B------:R-:W-:Y:S01]  /*aed0*/  IMAD R67, R4, R72, R67 ;  /* 0x0000004804437224 */ /* 0x000fe200078e0243 */
[----:B------:R-:W-:Y:S02]  /*aee0*/  I2IP.S8.S32.SAT R42, R47, R42, RZ ;  /* 0x0000002a2f2a7239 */ /* 0x000fe400000014ff */
[----:B------:R-:W-:Y:S02]  /*aef0*/  I2IP.S8.S32.SAT R35, R51, R46, RZ ;  /* 0x0000002e33237239 */ /* 0x000fe400000014ff */
[----:B------:R-:W-:Y:S02]  /*af00*/  I2IP.S8.S32.SAT R32, R33, R32, R34 ;  /* 0x0000002021207239 */ /* 0x000fe40000001422 */
[----:B------:R-:W-:Y:S02]  /*af10*/  I2IP.S8.S32.SAT R33, R37, R36, R38 ;  /* 0x0000002425217239 */ /* 0x000fe40000001426 */
[----:B------:R-:W-:Y:S02]  /*af20*/  I2IP.S8.S32.SAT R34, R41, R40, R42 ;  /* 0x0000002829227239 */ /* 0x000fe4000000142a */
[----:B------:R-:W-:Y:S02]  /*af30*/  I2IP.S8.S32.SAT R35, R45, R44, R35 ;  /* 0x0000002c2d237239 */ /* 0x000fe40000001423 */
[----:B------:R-:W-:Y:S02]  /*af40*/  I2IP.S8.S32.SAT R50, R55, R50, RZ ;  /* 0x0000003237327239 */ /* 0x000fe400000014ff */
[----:B------:R-:W-:Y:S01]  /*af50*/  I2IP.S8.S32.SAT R54, R59, R54, RZ ;  /* 0x000000363b367239 */ /* 0x000fe200000014ff */
[----:B------:R1:W-:Y:S01]  /*af60*/  STS.128 [R158+0x8400], R32 ;  /* 0x008400209e007388 */ /* 0x0003e20000000c00 */
[----:B------:R-:W-:Y:S02]  /*af70*/  I2IP.S8.S32.SAT R58, R63, R58, RZ ;  /* 0x0000003a3f3a7239 */ /* 0x000fe400000014ff */
[----:B------:R-:W-:Y:S02]  /*af80*/  I2IP.S8.S32.SAT R62, R67, R62, RZ ;  /* 0x0000003e433e7239 */ /* 0x000fe400000014ff */
[----:B------:R-:W-:Y:S02]  /*af90*/  I2IP.S8.S32.SAT R48, R49, R48, R50 ;  /* 0x0000003031307239 */ /* 0x000fe40000001432 */
[----:B------:R-:W-:Y:S02]  /*afa0*/  I2IP.S8.S32.SAT R49, R53, R52, R54 ;  /* 0x0000003435317239 */ /* 0x000fe40000001436 */
[----:B------:R-:W-:Y:S02]  /*afb0*/  I2IP.S8.S32.SAT R50, R57, R56, R58 ;  /* 0x0000003839327239 */ /* 0x000fe4000000143a */
[----:B------:R-:W-:Y:S02]  /*afc0*/  I2IP.S8.S32.SAT R51, R61, R60, R62 ;  /* 0x0000003c3d337239 */ /* 0x000fe4000000143e */
[----:B------:R-:W-:Y:S02]  /*afd0*/  LEA R0, R148, UR44, 0x3 ;  /* 0x0000002c94007c11 */ /* 0x000fe4000f8e18ff */
[----:B------:R-:W-:Y:S01]  /*afe0*/  @P6 SHF.L.U32 R3, R147, 0x1f, RZ ;  /* 0x0000001f93036819 */ /* 0x000fe200000006ff */
        /* <DEDUP_REMOVED lines=9> */
[----:B------:R-:W-:Y:S02]  /*b080*/  UIADD3 UR4, UPT, UPT, UR44, 0x8400, URZ ;  /* 0x000084002c047890 */ /* 0x000fe4000fffe0ff */
[----:B------:R-:W-:Y:S01]  /*b090*/  UIADD3 UR9, UPT, UPT, UR49, 0x80, URZ ;  /* 0x0000008031097890 */ /* 0x000fe2000fffe0ff */
[----:B------:R-:W-:Y:S01]  /*b0a0*/  UMOV UR10, UR50 ;  /* 0x00000032000a7c82 */ /* 0x000fe20008000000 */
[----:B------:R-:W-:Y:S02]  /*b0b0*/  UMOV UR11, UR36 ;  /* 0x00000024000b7c82 */ /* 0x000fe40008000000 */
        /* <DEDUP_REMOVED lines=8> */
.L_x_150:
[----:B------:R-:W-:Y:S05]  /*b140*/  BSYNC.RECONVERGENT B0 ;  /* 0x0000000000007941 */ /* 0x000fea0003800200 */
.L_x_149:
        /* <DEDUP_REMOVED lines=16> */
.L_x_154:
[----:B------:R-:W-:Y:S05]  /*b250*/  BSYNC B0 ;  /* 0x0000000000007941 */ /* 0x000fea0003800000 */
.L_x_153:
        /* <DEDUP_REMOVED lines=20> */
.L_x_152:
[----:B------:R-:W-:Y:S05]  /*b3a0*/  BSYNC B1 ;  /* 0x0000000000017941 */ /* 0x000fea0003800000 */
.L_x_151:
        /* <DEDUP_REMOVED lines=21> */
.L_x_156:
[----:B------:R-:W-:Y:S01]  /*b500*/  ISETP.NE.AND P0, PT, R155, RZ, PT ;  /* 0x000000ff9b00720c */ /* 0x000fe20003f05270 */
[----:B------:R-:W-:Y:S05]  /*b510*/  WARPSYNC.ALL ;  /* 0x0000000000007948 */ /* 0x000fea0003800000 */
[----:B------:R-:W-:Y:S01]  /*b520*/  R2UR UR4, R71 ;  /* 0x00000000470472ca */ /* 0x000fe200000e0000 */
[----:B------:R-:W-:Y:S01]  /*b530*/  IMAD.U32 R130, R82, 0x10000, RZ ;  /* 0x0001000052827824 */ /* 0x000fe200078e00ff */
[C---:B------:R-:W-:Y:S01]  /*b540*/  SHF.L.U32 R75, R80.reuse, 0x10, RZ ;  /* 0x00000010504b7819 */ /* 0x040fe200000006ff */
[----:B------:R-:W-:Y:S01]  /*b550*/  IMAD.U32 R115, R87, 0x10000, RZ ;  /* 0x0001000057737824 */ /* 0x000fe200078e00ff */
[----:B------:R-:W-:Y:S01]  /*b560*/  PRMT R73, R80, 0x8880, RZ ;  /* 0x0000888050497816 */ /* 0x000fe200000000ff */
[----:B-1----:R-:W-:Y:S01]  /*b570*/  IMAD.U32 R104, R96, 0x10000, RZ ;  /* 0x0001000060687824 */ /* 0x002fe200078e00ff */
[----:B------:R-:W-:Y:S01]  /*b580*/  SHF.L.U32 R74, R80, 0x8, RZ ;  /* 0x00000008504a7819 */ /* 0x000fe200000006ff */
[----:B------:R-:W-:Y:S01]  /*b590*/  IMAD.SHL.U32 R123, R84, 0x100, RZ ;  /* 0x00000100547b7824 */ /* 0x000fe200078e00ff */
[----:B------:R-:W-:Y:S01]  /*b5a0*/  SHF.R.S32.HI R75, RZ, 0x18, R75 ;  /* 0x00000018ff4b7819 */ /* 0x000fe2000001144b */
[----:B------:R-:W-:Y:S01]  /*b5b0*/  IMAD.SHL.U32 R108, R93, 0x100, RZ ;  /* 0x000001005d6c7824 */ /* 0x000fe200078e00ff */
[----:B------:R-:W-:Y:S01]  /*b5c0*/  SHF.R.S32.HI R74, RZ, 0x18, R74 ;  /* 0x00000018ff4a7819 */ /* 0x000fe2000001144a */
[----:B------:R-:W-:Y:S01]  /*b5d0*/  BSSY.RECONVERGENT B0, `(.L_x_157) ;  /* 0x0000121000007945 */ /* 0x000fe20003800200 */
[----:B------:R-:W-:Y:S01]  /*b5e0*/  SHF.R.S32.HI R76, RZ, 0x18, R80 ;  /* 0x00000018ff4c7819 */ /* 0x000fe20000011450 */
[----:B------:R-:W1:Y:S01]  /*b5f0*/  LDTM.x64 R4, tmem[UR4+0xc0] ;  /* 0x0000c004000479ee */ /* 0x000e620008340000 */
[----:B------:R-:W-:Y:S01]  /*b600*/  NOP ;  /* 0x0000000000007918 */ /* 0x000fe20000000000 */
[----:B------:R-:W-:Y:S02]  /*b610*/  IADD3 R145, PT, PT, R145, 0x1e0, RZ ;  /* 0x000001e091917810 */ /* 0x000fe40007ffe0ff */
[----:B------:R-:W-:Y:S02]  /*b620*/  PRMT R134, R81, 0x8880, RZ ;  /* 0x0000888051867816 */ /* 0x000fe400000000ff */
[----:B------:R-:W-:Y:S02]  /*b630*/  LOP3.LUT R145, R145, 0xfefffff8, RZ, 0xc0, !PT ;  /* 0xfefffff891917812 */ /* 0x000fe400078ec0ff */
[----:B------:R-:W-:Y:S02]  /*b640*/  SHF.L.U32 R133, R81, 0x10, RZ ;  /* 0x0000001051857819 */ /* 0x000fe400000006ff */
[----:B-1----:R1:W-:Y:S01]  /*b650*/  SYNCS.ARRIVE.TRANS64.RED.A1T0 RZ, [R145+URZ], RZ ;  /* 0x000000ff91ff79a7 */ /* 0x0023e200081004ff */
[----:B------:R-:W-:Y:S02]  /*b660*/  PRMT R131, R82, 0x8880, RZ ;  /* 0x0000888052837816 */ /* 0x000fe400000000ff */
[----:B------:R-:W-:Y:S02]  /*b670*/  SHF.R.S32.HI R77, RZ, 0x18, R81 ;  /* 0x00000018ff4d7819 */ /* 0x000fe40000011451 */
[C---:B------:R-:W-:Y:S02]  /*b680*/  PRMT R128, R83.reuse, 0x8880, RZ ;  /* 0x0000888053807816 */ /* 0x040fe400000000ff */
[----:B------:R-:W-:Y:S02]  /*b690*/  SHF.R.S32.HI R78, RZ, 0x18, R82 ;  /* 0x00000018ff4e7819 */ /* 0x000fe40000011452 */
[----:B------:R-:W-:Y:S02]  /*b6a0*/  SHF.L.U32 R127, R83, 0x10, RZ ;  /* 0x00000010537f7819 */ /* 0x000fe400000006ff */
[----:B------:R-:W-:Y:S02]  /*b6b0*/  PRMT R125, R84, 0x8880, RZ ;  /* 0x00008880547d7816 */ /* 0x000fe400000000ff */
[----:B------:R-:W-:Y:S01]  /*b6c0*/  SHF.R.S32.HI R79, RZ, 0x18, R83 ;  /* 0x00000018ff4f7819 */ /* 0x000fe20000011453 */
[C---:B------:R-:W-:Y:S01]  /*b6d0*/  IMAD R0, R70.reuse, R4, RZ ;  /* 0x0000000446007224 */ /* 0x040fe200078e02ff */
[----:B------:R-:W-:Y:S01]  /*b6e0*/  SHF.R.S32.HI R4, RZ, 0x18, R133 ;  /* 0x00000018ff047819 */ /* 0x000fe20000011485 */
[----:B------:R-:W-:Y:S01]  /*b6f0*/  IMAD R2, R70, R5, RZ ;  /* 0x0000000546027224 */ /* 0x000fe200078e02ff */
[----:B------:R-:W-:Y:S01]  /*b700*/  SHF.L.U32 R124, R84, 0x10, RZ ;  /* 0x00000010547c7819 */ /* 0x000fe200000006ff */
[C---:B------:R-:W-:Y:S01]  /*b710*/  IMAD R3, R70.reuse, R6, RZ ;  /* 0x0000000646037224 */ /* 0x040fe200078e02ff */
[----:B------:R-:W-:Y:S01]  /*b720*/  PRMT R122, R85, 0x8880, RZ ;  /* 0x00008880557a7816 */ /* 0x000fe200000000ff */
[-C--:B------:R-:W-:Y:S01]  /*b730*/  IMAD R0, R73, R72.reuse, R0 ;  /* 0x0000004849007224 */ /* 0x080fe200078e0200 */
[----:B------:R-:W-:Y:S01]  /*b740*/  SHF.L.U32 R121, R85, 0x10, RZ ;  /* 0x0000001055797819 */ /* 0x000fe200000006ff */
[----:B------:R-:W-:Y:S01]  /*b750*/  IMAD R7, R70, R7, RZ ;  /* 0x0000000746077224 */ /* 0x000fe200078e02ff */
[C---:B------:R-:W-:Y:S01]  /*b760*/  PRMT R119, R86.reuse, 0x8880, RZ ;  /* 0x0000888056777816 */ /* 0x040fe200000000ff */
[-C--:B------:R-:W-:Y:S01]  /*b770*/  IMAD R2, R75, R72.reuse, R2 ;  /* 0x000000484b027224 */ /* 0x080fe200078e0202 */
[----:B------:R-:W-:Y:S01]  /*b780*/  SHF.L.U32 R118, R86, 0x10, RZ ;  /* 0x0000001056767819 */ /* 0x000fe200000006ff */
[-C--:B------:R-:W-:Y:S01]  /*b790*/  IMAD R3, R74, R72.reuse, R3 ;  /* 0x000000484a037224 */ /* 0x080fe200078e0203 */
[----:B------:R-:W-:Y:S01]  /*b7a0*/  PRMT R116, R87, 0x8880, RZ ;  /* 0x0000888057747816 */ /* 0x000fe200000000ff */
[----:B------:R-:W-:Y:S01]  /*b7b0*/  IMAD R7, R76, R72, R7 ;  /* 0x000000484c077224 */ /* 0x000fe200078e0207 */
[----:B------:R-:W-:Y:S01]  /*b7c0*/  PRMT R113, R92, 0x8880, RZ ;  /* 0x000088805c717816 */ /* 0x000fe200000000ff */
[----:B------:R-:W-:Y:S01]  /*b7d0*/  IMAD R8, R70, R8, RZ ;  /* 0x0000000846087224 */ /* 0x000fe200078e02ff */
[----:B------:R-:W-:Y:S01]  /*b7e0*/  SHF.L.U32 R112, R92, 0x10, RZ ;  /* 0x000000105c707819 */ /* 0x000fe200000006ff */
[C---:B------:R-:W-:Y:S01]  /*b7f0*/  IMAD R9, R70.reuse, R9, RZ ;  /* 0x0000000946097224 */ /* 0x040fe200078e02ff */
[----:B------:R-:W-:Y:S01]  /*b800*/  I2IP.S8.S32.SAT R161, R7, R3, RZ ;  /* 0x0000000307a17239 */ /* 0x000fe200000014ff */
[C---:B------:R-:W-:Y:S01]  /*b810*/  IMAD R10, R70.reuse, R10, RZ ;  /* 0x0000000a460a7224 */ /* 0x040fe200078e02ff */
[----:B------:R-:W-:Y:S01]  /*b820*/  MOV R3, R134 ;  /* 0x0000008600037202 */ /* 0x000fe20000000f00 */
[C---:B------:R-:W-:Y:S01]  /*b830*/  IMAD R7, R70.reuse, R20, RZ ;  /* 0x0000001446077224 */ /* 0x040fe200078e02ff */
[----:B------:R-:W-:Y:S01]  /*b840*/  PRMT R110, R93, 0x8880, RZ ;  /* 0x000088805d6e7816 */ /* 0x000fe200000000ff */
[----:B------:R-:W-:Y:S01]  /*b850*/  IMAD R11, R70, R11, RZ ;  /* 0x0000000b460b7224 */ /* 0x000fe200078e02ff */
[----:B------:R-:W-:Y:S01]  /*b860*/  SHF.R.S32.HI R89, RZ, 0x18, R92 ;  /* 0x00000018ff597819 */ /* 0x000fe2000001145c */
[-C--:B------:R-:W-:Y:S01]  /*b870*/  IMAD R8, R3, R72.reuse, R8 ;  /* 0x0000004803087224 */ /* 0x080fe200078e0208 */
[----:B------:R-:W-:Y:S01]  /*b880*/  MOV R3, R131 ;  /* 0x0000008300037202 */ /* 0x000fe20000000f00 */
[----:B------:R-:W-:Y:S01]  /*b890*/  IMAD R9, R4, R72, R9 ;  /* 0x0000004804097224 */ /* 0x000fe200078e0209 */
[----:B------:R-:W-:Y:S01]  /*b8a0*/  SHF.R.S32.HI R4, RZ, 0x18, R130 ;  /* 0x00000018ff047819 */ /* 0x000fe20000011482 */
[C---:B------:R-:W-:Y:S01]  /*b8b0*/  IMAD R20, R70.reuse, R25, RZ ;  /* 0x0000001946147224 */ /* 0x040fe200078e02ff */
[----:B------:R-:W-:Y:S01]  /*b8c0*/  SHF.L.U32 R109, R93, 0x10, RZ ;  /* 0x000000105d6d7819 */ /* 0x000fe200000006ff */
[----:B------:R-:W-:Y:S01]  /*b8d0*/  IMAD R25, R70, R30, RZ ;  /* 0x0000001e46197224 */ /* 0x000fe200078e02ff */
[----:B------:R-:W-:Y:S01]  /*b8e0*/  PRMT R107, R94, 0x8880, RZ ;  /* 0x000088805e6b7816 */ /* 0x000fe200000000ff */
[C---:B------:R-:W-:Y:S01]  /*b8f0*/  IMAD R12, R70.reuse, R12, RZ ;  /* 0x0000000c460c7224 */ /* 0x040fe200078e02ff */
[----:B------:R-:W-:Y:S01]  /*b900*/  SHF.R.S32.HI R91, RZ, 0x18, R93 ;  /* 0x00000018ff5b7819 */ /* 0x000fe2000001145d */
[----:B------:R-:W-:Y:S01]  /*b910*/  IMAD R6, R70, R19, RZ ;  /* 0x0000001346067224 */ /* 0x000fe200078e02ff */
[----:B------:R-:W-:Y:S01]  /*b920*/  SHF.L.U32 R105, R94, 0x10, RZ ;  /* 0x000000105e697819 */ /* 0x000fe200000006ff */
[C---:B------:R-:W-:Y:S01]  /*b930*/  IMAD R30, R70.reuse, R35, RZ ;  /* 0x00000023461e7224 */ /* 0x040fe200078e02ff */
[C---:B------:R-:W-:Y:S01]  /*b940*/  PRMT R101, R95.reuse, 0x8880, RZ ;  /* 0x000088805f657816 */ /* 0x040fe200000000ff */
[C---:B------:R-:W-:Y:S01]  /*b950*/  IMAD R19, R70.reuse, R24, RZ ;  /* 0x0000001846137224 */ /* 0x040fe200078e02ff */
[----:B------:R-:W-:Y:S01]  /*b960*/  SHF.R.S32.HI R93, RZ, 0x18, R94 ;  /* 0x00000018ff5d7819 */ /* 0x000fe2000001145e */
[C---:B------:R-:W-:Y:S01]  /*b970*/  IMAD R35, R70.reuse, R40, RZ ;  /* 0x0000002846237224 */ /* 0x040fe200078e02ff */
[----:B------:R-:W-:Y:S01]  /*b980*/  SHF.L.U32 R100, R95, 0x10, RZ ;  /* 0x000000105f647819 */ /* 0x000fe200000006ff */
[----:B------:R-:W-:Y:S01]  /*b990*/  IMAD R13, R70, R13, RZ ;  /* 0x0000000d460d7224 */ /* 0x000fe200078e02ff */
[----:B------:R-:W-:Y:S01]  /*b9a0*/  PRMT R106, R96, 0x8880, RZ ;  /* 0x00008880606a7816 */ /* 0x000fe200000000ff */
[C---:B------:R-:W-:Y:S01]  /*b9b0*/  IMAD R24, R70.reuse, R29, RZ ;  /* 0x0000001d46187224 */ /* 0x040fe200078e02ff */
[----:B------:R-:W-:Y:S01]  /*b9c0*/  SHF.R.S32.HI R73, RZ, 0x18, R96 ;  /* 0x00000018ff497819 */ /* 0x000fe20000011460 */
[C---:B------:R-:W-:Y:S01]  /*b9d0*/  IMAD R40, R70.reuse, R45, RZ ;  /* 0x0000002d46287224 */ /* 0x040fe200078e02ff */
[----:B------:R-:W-:Y:S01]  /*b9e0*/  SHF.L.U32 R90, R97, 0x10, RZ ;  /* 0x00000010615a7819 */ /* 0x000fe200000006ff */
[C---:B------:R-:W-:Y:S01]  /*b9f0*/  IMAD R29, R70.reuse, R34, RZ ;  /* 0x00000022461d7224 */ /* 0x040fe200078e02ff */
[----:B------:R-:W-:Y:S01]  /*ba00*/  SHF.R.S32.HI R75, RZ, 0x18, R97 ;  /* 0x00000018ff4b7819 */ /* 0x000fe20000011461 */
[C---:B------:R-:W-:Y:S01]  /*ba10*/  IMAD R45, R70.reuse, R50, RZ ;  /* 0x00000032462d7224 */ /* 0x040fe200078e02ff */
[C---:B------:R-:W-:Y:S01]  /*ba20*/  PRMT R80, R99.reuse, 0x8880, RZ ;  /* 0x0000888063507816 */ /* 0x040fe200000000ff */
[C---:B------:R-:W-:Y:S01]  /*ba30*/  IMAD R14, R70.reuse, R14, RZ ;  /* 0x0000000e460e7224 */ /* 0x040fe200078e02ff */
[----:B------:R-:W-:Y:S01]  /*ba40*/  SHF.L.U32 R76, R99, 0x10, RZ ;  /* 0x00000010634c7819 */ /* 0x000fe200000006ff */
[C---:B------:R-:W-:Y:S01]  /*ba50*/  IMAD R34, R70.reuse, R39, RZ ;  /* 0x0000002746227224 */ /* 0x040fe200078e02ff */
[----:B------:R-:W-:Y:S01]  /*ba60*/  SHF.L.U32 R132, R81, 0x8, RZ ;  /* 0x0000000851847819 */ /* 0x000fe200000006ff */
[C---:B------:R-:W-:Y:S01]  /*ba70*/  IMAD R50, R70.reuse, R55, RZ ;  /* 0x0000003746327224 */ /* 0x040fe200078e02ff */
[----:B------:R-:W-:Y:S01]  /*ba80*/  SHF.R.S32.HI R81, RZ, 0x18, R84 ;  /* 0x00000018ff517819 */ /* 0x000fe20000011454 */
[C---:B------:R-:W-:Y:S01]  /*ba90*/  IMAD R39, R70.reuse, R44, RZ ;  /* 0x0000002c46277224 */ /* 0x040fe200078e02ff */
[----:B------:R-:W-:Y:S01]  /*baa0*/  SHF.R.S32.HI R5, RZ, 0x18, R132 ;  /* 0x00000018ff057819 */ /* 0x000fe20000011484 */
[----:B------:R-:W-:Y:S01]  /*bab0*/  IMAD R55, R70, R60, RZ ;  /* 0x0000003c46377224 */ /* 0x000fe200078e02ff */
[----:B------:R-:W-:Y:S01]  /*bac0*/  SHF.L.U32 R84, R98, 0x10, RZ ;  /* 0x0000001062547819 */ /* 0x000fe200000006ff */
[----:B------:R-:W-:Y:S01]  /*bad0*/  IMAD R15, R70, R15, RZ ;  /* 0x0000000f460f7224 */ /* 0x000fe200078e02ff */
[----:B------:R-:W-:Y:S01]  /*bae0*/  SHF.L.U32 R129, R82, 0x8, RZ ;  /* 0x0000000852817819 */ /* 0x000fe200000006ff */
[-C--:B------:R-:W-:Y:S01]  /*baf0*/  IMAD R10, R5, R72.reuse, R10 ;  /* 0x00000048050a7224 */ /* 0x080fe200078e020a */
[----:B------:R-:W-:Y:S01]  /*bb00*/  SHF.L.U32 R126, R83, 0x8, RZ ;  /* 0x00000008537e7819 */ /* 0x000fe200000006ff */
[-C--:B------:R-:W-:Y:S01]  /*bb10*/  IMAD R11, R77, R72.reuse, R11 ;  /* 0x000000484d0b7224 */ /* 0x080fe200078e020b */
[----:B------:R-:W-:Y:S01]  /*bb20*/  SHF.R.S32.HI R5, RZ, 0x18, R129 ;  /* 0x00000018ff057819 */ /* 0x000fe20000011481 */
[-C--:B------:R-:W-:Y:S01]  /*bb30*/  IMAD R12, R3, R72.reuse, R12 ;  /* 0x00000048030c7224 */ /* 0x080fe200078e020c */
[----:B------:R-:W-:Y:S01]  /*bb40*/  SHF.R.S32.HI R83, RZ, 0x18, R85 ;  /* 0x00000018ff537819 */ /* 0x000fe20000011455 */
[----:B------:R-:W-:Y:S01]  /*bb50*/  IMAD R13, R4, R72, R13 ;  /* 0x00000048040d7224 */ /* 0x000fe200078e020d */
[----:B------:R-:W-:Y:S01]  /*bb60*/  SHF.L.U32 R120, R85, 0x8, RZ ;  /* 0x0000000855787819 */ /* 0x000fe200000006ff */
[C---:B------:R-:W-:Y:S01]  /*bb70*/  IMAD R44, R70.reuse, R49, RZ ;  /* 0x00000031462c7224 */ /* 0x040fe200078e02ff */
[----:B------:R-:W-:Y:S01]  /*bb80*/  SHF.R.S32.HI R85, RZ, 0x18, R86 ;  /* 0x00000018ff557819 */ /* 0x000fe20000011456 */
[C---:B------:R-:W-:Y:S01]  /*bb90*/  IMAD R60, R70.reuse, R65, RZ ;  /* 0x00000041463c7224 */ /* 0x040fe200078e02ff */
[----:B------:R-:W-:Y:S01]  /*bba0*/  I2IP.S8.S32.SAT R65, R11, R10, RZ ;  /* 0x0000000a0b417239 */ /* 0x000fe200000014ff */
[C---:B------:R-:W-:Y:S01]  /*bbb0*/  IMAD R49, R70.reuse, R54, RZ ;  /* 0x0000003646317224 */ /* 0x040fe200078e02ff */
[----:B------:R-:W-:Y:S01]  /*bbc0*/  SHF.R.S32.HI R11, RZ, 0x18, R127 ;  /* 0x00000018ff0b7819 */ /* 0x000fe2000001147f */
[----:B------:R-:W-:Y:S01]  /*bbd0*/  IMAD R14, R5, R72, R14 ;  /* 0x00000048050e7224 */ /* 0x000fe200078e020e */
[----:B------:R-:W-:Y:S01]  /*bbe0*/  I2IP.S8.S32.SAT R65, R9, R8, R65 ;  /* 0x0000000809417239 */ /* 0x000fe20000001441 */
[C---:B------:R-:W-:Y:S01]  /*bbf0*/  IMAD R3, R70.reuse, R16, RZ ;  /* 0x0000001046037224 */ /* 0x040fe200078e02ff */
[----:B------:R-:W-:Y:S01]  /*bc00*/  SHF.R.S32.HI R9, RZ, 0x18, R124 ;  /* 0x00000018ff097819 */ /* 0x000fe2000001147c */
[----:B------:R-:W-:Y:S01]  /*bc10*/  IMAD R54, R70, R59, RZ ;  /* 0x0000003b46367224 */ /* 0x000fe200078e02ff */
[----:B------:R-:W-:Y:S01]  /*bc20*/  SHF.R.S32.HI R8, RZ, 0x18, R123 ;  /* 0x00000018ff087819 */ /* 0x000fe2000001147b */
[----:B------:R-:W-:Y:S01]  /*bc30*/  IMAD.MOV.U32 R10, RZ, RZ, R128 ;  /* 0x000000ffff0a7224 */ /* 0x000fe200078e0080 */
[----:B------:R-:W-:Y:S01]  /*bc40*/  SHF.L.U32 R117, R86, 0x8, RZ ;  /* 0x0000000856757819 */ /* 0x000fe200000006ff */
[----:B------:R-:W-:Y:S01]  /*bc50*/  IMAD R59, R70, R64, RZ ;  /* 0x00000040463b7224 */ /* 0x000fe200078e02ff */
[----:B------:R-:W-:Y:S01]  /*bc60*/  I2IP.S8.S32.SAT R64, R2, R0, R161 ;  /* 0x0000000002407239 */ /* 0x000fe200000014a1 */
[----:B------:R-:W-:Y:S01]  /*bc70*/  IMAD R15, R78, R72, R15 ;  /* 0x000000484e0f7224 */ /* 0x000fe200078e020f */
[----:B------:R-:W-:Y:S01]  /*bc80*/  MOV R2, R125 ;  /* 0x0000007d00027202 */ /* 0x000fe20000000f00 */
[C---:B------:R-:W-:Y:S01]  /*bc90*/  IMAD R4, R70.reuse, R17, RZ ;  /* 0x0000001146047224 */ /* 0x040fe200078e02ff */
        /* <DEDUP_REMOVED lines=8> */
[----:B------:R-:W-:Y:S01]  /*bd20*/  MOV R0, R122 ;  /* 0x0000007a00007202 */ /* 0x000fe20000000f00 */
[----:B------:R-:W-:Y:S01]  /*bd30*/  IMAD R16, R70, R21, RZ ;  /* 0x0000001546107224 */ /* 0x000fe200078e02ff */
[----:B------:R-:W-:Y:S01]  /*bd40*/  SHF.R.S32.HI R87, RZ, 0x18, R87 ;  /* 0x00000018ff577819 */ /* 0x000fe20000011457 */
[----:B------:R-:W-:Y:S01]  /*bd50*/  IMAD R6, R79, R72, R6 ;  /* 0x000000484f067224 */ /* 0x000fe200078e0206 */
[----:B------:R-:W-:Y:S01]  /*bd60*/  SHF.L.U32 R111, R92, 0x8, RZ ;  /* 0x000000085c6f7819 */ /* 0x000fe200000006ff */
[----:B------:R-:W-:Y:S01]  /*bd70*/  IMAD R17, R70, R22, RZ ;  /* 0x0000001646117224 */ /* 0x000fe200078e02ff */
[----:B------:R-:W-:Y:S01]  /*bd80*/  PRMT R92, R97, 0x8880, RZ ;  /* 0x00008880615c7816 */ /* 0x000fe200000000ff */
[-C--:B------:R-:W-:Y:S01]  /*bd90*/  IMAD R7, R2, R72.reuse, R7 ;  /* 0x0000004802077224 */ /* 0x080fe200078e0207 */
[----:B------:R-:W-:Y:S01]  /*bda0*/  I2IP.S8.S32.SAT R5, R6, R5, RZ ;  /* 0x0000000506057239 */ /* 0x000fe200000014ff */
[----:B------:R-:W-:Y:S01]  /*bdb0*/  IMAD R18, R70, R23, RZ ;  /* 0x0000001746127224 */ /* 0x000fe200078e02ff */
[----:B------:R-:W-:Y:S01]  /*bdc0*/  SHF.R.S32.HI R2, RZ, 0x18, R120 ;  /* 0x00000018ff027819 */ /* 0x000fe20000011478 */
[-C--:B------:R-:W-:Y:S01]  /*bdd0*/  IMAD R16, R9, R72.reuse, R16 ;  /* 0x0000004809107224 */ /* 0x080fe200078e0210 */
[----:B------:R-:W-:Y:S01]  /*bde0*/  SHF.R.S32.HI R9, RZ, 0x18, R121 ;  /* 0x00000018ff097819 */ /* 0x000fe20000011479 */
[----:B------:R-:W-:Y:S01]  /*bdf0*/  IMAD R17, R8, R72, R17 ;  /* 0x0000004808117224 */ /* 0x000fe200078e0211 */
[----:B------:R-:W-:Y:S01]  /*be00*/  SHF.L.U32 R102, R94, 0x8, RZ ;  /* 0x000000085e667819 */ /* 0x000fe200000006ff */
[C---:B------:R-:W-:Y:S01]  /*be10*/  IMAD R22, R70.reuse, R27, RZ ;  /* 0x0000001b46167224 */ /* 0x040fe200078e02ff */
[----:B------:R-:W-:Y:S01]  /*be20*/  SHF.L.U32 R94, R95, 0x8, RZ ;  /* 0x000000085f5e7819 */ /* 0x000fe200000006ff */
[----:B------:R-:W-:Y:S01]  /*be30*/  IMAD R27, R70, R32, RZ ;  /* 0x00000020461b7224 */ /* 0x000fe200078e02ff */
[----:B------:R-:W-:Y:S01]  /*be40*/  SHF.R.S32.HI R95, RZ, 0x18, R95 ;  /* 0x00000018ff5f7819 */ /* 0x000fe2000001145f */
[----:B------:R-:W-:Y:S01]  /*be50*/  IMAD R18, R81, R72, R18 ;  /* 0x0000004851127224 */ /* 0x000fe200078e0212 */
[----:B------:R-:W-:Y:S01]  /*be60*/  SHF.L.U32 R103, R96, 0x8, RZ ;  /* 0x0000000860677819 */ /* 0x000fe200000006ff */
[C---:B------:R-:W-:Y:S01]  /*be70*/  IMAD R32, R70.reuse, R37, RZ ;  /* 0x0000002546207224 */ /* 0x040fe200078e02ff */
[----:B------:R-:W-:Y:S01]  /*be80*/  SHF.L.U32 R88, R97, 0x8, RZ ;  /* 0x0000000861587819 */ /* 0x000fe200000006ff */
[----:B------:R-:W-:Y:S01]  /*be90*/  IMAD R21, R70, R26, RZ ;  /* 0x0000001a46157224 */ /* 0x000fe200078e02ff */
[----:B------:R-:W-:Y:S01]  /*bea0*/  I2IP.S8.S32.SAT R17, R18, R17, RZ ;  /* 0x0000001112117239 */ /* 0x000fe200000014ff */
[----:B------:R-:W-:Y:S01]  /*beb0*/  IMAD R37, R70, R42, RZ ;  /* 0x0000002a46257224 */ /* 0x000fe200078e02ff */
[----:B------:R-:W-:Y:S01]  /*bec0*/  SHF.R.S32.HI R97, RZ, 0x18, R98 ;  /* 0x00000018ff617819 */ /* 0x000fe20000011462 */
[----:B------:R-:W-:Y:S01]  /*bed0*/  IMAD R19, R0, R72, R19 ;  /* 0x0000004800137224 */ /* 0x000fe200078e0213 */
[----:B------:R-:W-:Y:S01]  /*bee0*/  I2IP.S8.S32.SAT R16, R16, R7, R17 ;  /* 0x0000000710107239 */ /* 0x000fe20000001411 */
[C---:B------:R-:W-:Y:S01]  /*bef0*/  IMAD R42, R70.reuse, R47, RZ ;  /* 0x0000002f462a7224 */ /* 0x040fe200078e02ff */
[----:B------:R-:W-:Y:S01]  /*bf00*/  MOV R0, R119 ;  /* 0x0000007700007202 */ /* 0x000fe20000000f00 */
[C---:B------:R-:W-:Y:S01]  /*bf10*/  IMAD R47, R70.reuse, R52, RZ ;  /* 0x00000034462f7224 */ /* 0x040fe200078e02ff */
[----:B------:R-:W-:Y:S01]  /*bf20*/  SHF.L.U32 R74, R99, 0x8, RZ ;  /* 0x00000008634a7819 */ /* 0x000fe200000006ff */
[----:B------:R-:W-:Y:S01]  /*bf30*/  IMAD R20, R9, R72, R20 ;  /* 0x0000004809147224 */ /* 0x000fe200078e0214 */
[----:B------:R-:W-:Y:S01]  /*bf40*/  SHF.R.S32.HI R99, RZ, 0x18, R99 ;  /* 0x00000018ff637819 */ /* 0x000fe20000011463 */
[----:B------:R-:W-:Y:S01]  /*bf50*/  IMAD R52, R70, R57, RZ ;  /* 0x0000003946347224 */ /* 0x000fe200078e02ff */
[----:B------:R-:W-:Y:S01]  /*bf60*/  IADD3 R68, PT, PT, R68, 0x1, RZ ;  /* 0x0000000144447810 */ /* 0x000fe20007ffe0ff */
[C---:B------:R-:W-:Y:S02]  /*bf70*/  IMAD R23, R70.reuse, R28, RZ ;  /* 0x0000001c46177224 */ /* 0x040fe400078e02ff */
[----:B------:R-:W-:Y:S02]  /*bf80*/  IMAD R57, R70, R62, RZ ;  /* 0x0000003e46397224 */ /* 0x000fe400078e02ff */
[----:B------:R-:W-:Y:S01]  /*bf90*/  IMAD R21, R2, R72, R21 ;  /* 0x0000004802157224 */ /* 0x000fe200078e0215 */
[----:B------:R-:W-:Y:S01]  /*bfa0*/  MOV R2, R116 ;  /* 0x0000007400027202 */ /* 0x000fe20000000f00 */
[----:B------:R-:W-:Y:S01]  /*bfb0*/  IMAD R62, R70, R67, RZ ;  /* 0x00000043463e7224 */ /* 0x000fe200078e02ff */
[----:B------:R-:W-:Y:S01]  /*bfc0*/  I2IP.S8.S32.SAT R67, R4, R3, R5 ;  /* 0x0000000304437239 */ /* 0x000fe20000001405 */
[-C--:B------:R-:W-:Y:S01]  /*bfd0*/  IMAD R22, R83, R72.reuse, R22 ;  /* 0x0000004853167224 */ /* 0x080fe200078e0216 */
[----:B------:R-:W-:Y:S01]  /*bfe0*/  SHF.R.S32.HI R3, RZ, 0x18, R118 ;  /* 0x00000018ff037819 */ /* 0x000fe20000011476 */
[-C--:B------:R-:W-:Y:S01]  /*bff0*/  IMAD R23, R0, R72.reuse, R23 ;  /* 0x0000004800177224 */ /* 0x080fe200078e0217 */
[----:B------:R-:W-:Y:S01]  /*c000*/  SHF.R.S32.HI R0, RZ, 0x18, R117 ;  /* 0x00000018ff007819 */ /* 0x000fe20000011475 */
[----:B------:R-:W-:Y:S01]  /*c010*/  IMAD R26, R70, R31, RZ ;  /* 0x0000001f461a7224 */ /* 0x000fe200078e02ff */
[----:B------:R-:W-:Y:S01]  /*c020*/  I2IP.S8.S32.SAT R17, R22, R21, RZ ;  /* 0x0000001516117239 */ /* 0x000fe200000014ff */
[-C--:B------:R-:W-:Y:S01]  /*c030*/  IMAD R24, R3, R72.reuse, R24 ;  /* 0x0000004803187224 */ /* 0x080fe200078e0218 */
[----:B------:R-:W-:Y:S01]  /*c040*/  SHF.R.S32.HI R3, RZ, 0x18, R115 ;  /* 0x00000018ff037819 */ /* 0x000fe20000011473 */
[-C--:B------:R-:W-:Y:S01]  /*c050*/  IMAD R25, R0, R72.reuse, R25 ;  /* 0x0000004800197224 */ /* 0x080fe200078e0219 */
[----:B------:R-:W-:Y:S01]  /*c060*/  I2IP.S8.S32.SAT R17, R20, R19, R17 ;  /* 0x0000001314117239 */ /* 0x000fe20000001411 */
[----:B------:R-:W-:Y:S01]  /*c070*/  IMAD R28, R70, R33, RZ ;  /* 0x00000021461c7224 */ /* 0x000fe200078e02ff */
[----:B------:R-:W-:Y:S01]  /*c080*/  SHF.R.S32.HI R4, RZ, 0x18, R114 ;  /* 0x00000018ff047819 */ /* 0x000fe20000011472 */
[-C--:B------:R-:W-:Y:S02]  /*c090*/  IMAD R26, R85, R72.reuse, R26 ;  /* 0x00000048551a7224 */ /* 0x080fe400078e021a */
[----:B------:R-:W-:Y:S01]  /*c0a0*/  IMAD R27, R2, R72, R27 ;  /* 0x00000048021b7224 */ /* 0x000fe200078e021b */
[----:B------:R-:W-:Y:S01]  /*c0b0*/  MOV R2, R110 ;  /* 0x0000006e00027202 */ /* 0x000fe20000000f00 */
[----:B------:R-:W-:Y:S01]  /*c0c0*/  IMAD R28, R3, R72, R28 ;  /* 0x00000048031c7224 */ /* 0x000fe200078e021c */
[----:B------:R-:W-:Y:S01]  /*c0d0*/  I2IP.S8.S32.SAT R18, R26, R25, RZ ;  /* 0x000000191a127239 */ /* 0x000fe200000014ff */
[----:B------:R-:W-:Y:S01]  /*c0e0*/  IMAD R31, R70, R36, RZ ;  /* 0x00000024461f7224 */ /* 0x000fe200078e02ff */
[----:B------:R-:W-:Y:S01]  /*c0f0*/  SHF.R.S32.HI R3, RZ, 0x18, R112 ;  /* 0x00000018ff037819 */ /* 0x000fe20000011470 */
[-C--:B------:R-:W-:Y:S01]  /*c100*/  IMAD R29, R4, R72.reuse, R29 ;  /* 0x00000048041d7224 */ /* 0x080fe200078e021d */
[----:B------:R-:W-:Y:S01]  /*c110*/  I2IP.S8.S32.SAT R18, R24, R23, R18 ;  /* 0x0000001718127239 */ /* 0x000fe20000001412 */
[----:B------:R-:W-:Y:S01]  /*c120*/  IMAD.MOV.U32 R0, RZ, RZ, R113 ;  /* 0x000000ffff007224 */ /* 0x000fe200078e0071 */
[----:B------:R-:W-:Y:S01]  /*c130*/  SHF.R.S32.HI R4, RZ, 0x18, R108 ;  /* 0x00000018ff047819 */ /* 0x000fe2000001146c */
[-C--:B------:R-:W-:Y:S02]  /*c140*/  IMAD R30, R87, R72.reuse, R30 ;  /* 0x00000048571e7224 */ /* 0x080fe400078e021e */
[----:B------:R-:W-:Y:S01]  /*c150*/  IMAD R31, R0, R72, R31 ;  /* 0x00000048001f7224 */ /* 0x000fe200078e021f */
        /* <DEDUP_REMOVED lines=8> */
[----:B------:R-:W-:Y:S01]  /*c1e0*/  MOV R0, R107 ;  /* 0x0000006b00007202 */ /* 0x000fe20000000f00 */
[-C--:B------:R-:W-:Y:S02]  /*c1f0*/  IMAD R34, R89, R72.reuse, R34 ;  /* 0x0000004859227224 */ /* 0x080fe400078e0222 */
[-C--:B------:R-:W-:Y:S01]  /*c200*/  IMAD R35, R2, R72.reuse, R35 ;  /* 0x0000004802237224 */ /* 0x080fe200078e0223 */
[----:B------:R-:W-:Y:S01]  /*c210*/  MOV R2, R101 ;  /* 0x0000006500027202 */ /* 0x000fe20000000f00 */
[----:B------:R-:W-:Y:S01]  /*c220*/  IMAD R38, R70, R43, RZ ;  /* 0x0000002b46267224 */ /* 0x000fe200078e02ff */
[----:B------:R-:W-:Y:S01]  /*c230*/  I2IP.S8.S32.SAT R33, R34, R33, RZ ;  /* 0x0000002122217239 */ /* 0x000fe200000014ff */
[-C--:B------:R-:W-:Y:S01]  /*c240*/  IMAD R36, R3, R72.reuse, R36 ;  /* 0x0000004803247224 */ /* 0x080fe200078e0224 */
[----:B------:R-:W-:Y:S01]  /*c250*/  SHF.R.S32.HI R3, RZ, 0x18, R105 ;  /* 0x00000018ff037819 */ /* 0x000fe20000011469 */
[-C--:B------:R-:W-:Y:S01]  /*c260*/  IMAD R37, R4, R72.reuse, R37 ;  /* 0x0000004804257224 */ /* 0x080fe200078e0225 */
[----:B------:R-:W-:Y:S01]  /*c270*/  I2IP.S8.S32.SAT R32, R32, R31, R33 ;  /* 0x0000001f20207239 */ /* 0x000fe20000001421 */
        /* <DEDUP_REMOVED lines=8> */
[----:B------:R-:W-:Y:S01]  /*c300*/  IMAD R43, R70, R48, RZ ;  /* 0x00000030462b7224 */ /* 0x000fe200078e02ff */
[----:B------:R-:W-:Y:S01]  /*c310*/  I2IP.S8.S32.SAT R33, R36, R35, R37 ;  /* 0x0000002324217239 */ /* 0x000fe20000001425 */
[----:B------:R-:W-:Y:S01]  /*c320*/  IMAD R41, R0, R72, R41 ;  /* 0x0000004800297224 */ /* 0x000fe200078e0229 */
[----:B------:R-:W-:Y:S01]  /*c330*/  MOV R0, R106 ;  /* 0x0000006a00007202 */ /* 0x000fe20000000f00 */
[-C--:B------:R-:W-:Y:S02]  /*c340*/  IMAD R42, R93, R72.reuse, R42 ;  /* 0x000000485d2a7224 */ /* 0x080fe400078e022a */
        /* <DEDUP_REMOVED lines=11> */
[-C--:B------:R-:W-:Y:S02]  /*c400*/  IMAD R47, R0, R72.reuse, R47 ;  /* 0x00000048002f7224 */ /* 0x080fe400078e022f */
[----:B------:R-:W-:Y:S01]  /*c410*/  IMAD R48, R3, R72, R48 ;  /* 0x0000004803307224 */ /* 0x000fe200078e0230 */
[----:B------:R-:W-:Y:S01]  /*c420*/  SHF.R.S32.HI R3, RZ, 0x18, R90 ;  /* 0x00000018ff037819 */ /* 0x000fe2000001145a */
[----:B------:R-:W-:Y:S01]  /*c430*/  IMAD R51, R70, R56, RZ ;  /* 0x0000003846337224 */ /* 0x000fe200078e02ff */
[----:B------:R-:W-:Y:S01]  /*c440*/  I2IP.S8.S32.SAT R35, R46, R45, RZ ;  /* 0x0000002d2e237239 */ /* 0x000fe200000014ff */
[-C--:B------:R-:W-:Y:S01]  /*c450*/  IMAD R49, R2, R72.reuse, R49 ;  /* 0x0000004802317224 */ /* 0x080fe200078e0231 */
[----:B------:R-:W-:Y:S01]  /*c460*/  SHF.R.S32.HI R2, RZ, 0x18, R88 ;  /* 0x00000018ff027819 */ /* 0x000fe20000011458 */
[----:B------:R-:W-:Y:S01]  /*c470*/  IMAD.MOV.U32 R0, RZ, RZ, R92 ;  /* 0x000000ffff007224 */ /* 0x000fe200078e005c */
[----:B------:R-:W-:Y:S01]  /*c480*/  I2IP.S8.S32.SAT R35, R44, R43, R35 ;  /* 0x0000002b2c237239 */ /* 0x000fe20000001423 */
[-C--:B------:R-:W-:Y:S02]  /*c490*/  IMAD R50, R73, R72.reuse, R50 ;  /* 0x0000004849327224 */ /* 0x080fe400078e0232 */
[----:B------:R-:W-:Y:S01]  /*c4a0*/  IMAD R51, R0, R72, R51 ;  /* 0x0000004800337224 */ /* 0x000fe200078e0233 */
[----:B------:R-:W-:Y:S01]  /*c4b0*/  MOV R0, R86 ;  /* 0x0000005600007202 */ /* 0x000fe20000000f00 */
[----:B------:R-:W-:Y:S01]  /*c4c0*/  IMAD R53, R70, R58, RZ ;  /* 0x0000003a46357224 */ /* 0x000fe200078e02ff */
[----:B------:R-:W-:Y:S01]  /*c4d0*/  I2IP.S8.S32.SAT R49, R50, R49, RZ ;  /* 0x0000003132317239 */ /* 0x000fe200000014ff */
[-C--:B------:R-:W-:Y:S01]  /*c4e0*/  IMAD R52, R3, R72.reuse, R52 ;  /* 0x0000004803347224 */ /* 0x080fe200078e0234 */
[----:B------:R-:W-:Y:S01]  /*c4f0*/  SHF.R.S32.HI R3, RZ, 0x18, R84 ;  /* 0x00000018ff037819 */ /* 0x000fe20000011454 */
[----:B------:R-:W-:Y:S01]  /*c500*/  IMAD R53, R2, R72, R53 ;  /* 0x0000004802357224 */ /* 0x000fe200078e0235 */
[----:B------:R-:W-:Y:S01]  /*c510*/  MOV R2, R80 ;  /* 0x0000005000027202 */ /* 0x000fe20000000f00 */
[----:B------:R-:W-:Y:S01]  /*c520*/  IMAD.SHL.U32 R82, R98, 0x100, RZ ;  /* 0x0000010062527824 */ /* 0x000fe200078e00ff */
[----:B------:R-:W-:Y:S01]  /*c530*/  I2IP.S8.S32.SAT R48, R48, R47, R49 ;  /* 0x0000002f30307239 */ /* 0x000fe20000001431 */
[----:B------:R-:W-:Y:S02]  /*c540*/  IMAD R54, R75, R72, R54 ;  /* 0x000000484b367224 */ /* 0x000fe400078e0236 */
[C---:B------:R-:W-:Y:S02]  /*c550*/  IMAD R56, R70.reuse, R61, RZ ;  /* 0x0000003d46387224 */ /* 0x040fe400078e02ff */
[----:B------:R-:W-:Y:S01]  /*c560*/  IMAD R61, R70, R66, RZ ;  /* 0x00000042463d7224 */ /* 0x000fe200078e02ff */
[----:B------:R-:W-:Y:S01]  /*c570*/  I2IP.S8.S32.SAT R66, R13, R12, R14 ;  /* 0x0000000c0d427239 */ /* 0x000fe2000000140e */
[-C--:B------:R-:W-:Y:S01]  /*c580*/  IMAD R55, R0, R72.reuse, R55 ;  /* 0x0000004800377224 */ /* 0x080fe200078e0237 */
[----:B------:R-:W-:Y:S01]  /*c590*/  SHF.R.S32.HI R0, RZ, 0x18, R82 ;  /* 0x00000018ff007819 */ /* 0x000fe20000011452 */
[-C--:B------:R-:W-:Y:S01]  /*c5a0*/  IMAD R56, R3, R72.reuse, R56 ;  /* 0x0000004803387224 */ /* 0x080fe200078e0238 */
[----:B------:R-:W-:Y:S01]  /*c5b0*/  I2IP.S8.S32.SAT R49, R54, R53, RZ ;  /* 0x0000003536317239 */ /* 0x000fe200000014ff */
[----:B------:R1:W-:Y:S01]  /*c5c0*/  STS.128 [R135+UR44+0xa400], R64 ;  /* 0x00a4004087007988 */ /* 0x0003e20008000c2c */
[----:B------:R-:W-:Y:S01]  /*c5d0*/  IMAD R58, R70, R63, RZ ;  /* 0x0000003f463a7224 */ /* 0x000fe200078e02ff */
[----:B------:R-:W-:Y:S01]  /*c5e0*/  SHF.R.S32.HI R3, RZ, 0x18, R76 ;  /* 0x00000018ff037819 */ /* 0x000fe2000001144c */
[-C--:B------:R-:W-:Y:S01]  /*c5f0*/  IMAD R57, R0, R72.reuse, R57 ;  /* 0x0000004800397224 */ /* 0x080fe200078e0239 */
[----:B------:R-:W-:Y:S01]  /*c600*/  I2IP.S8.S32.SAT R49, R52, R51, R49 ;  /* 0x0000003334317239 */ /* 0x000fe20000001431 */
[-C--:B------:R-:W-:Y:S02]  /*c610*/  IMAD R58, R97, R72.reuse, R58 ;  /* 0x00000048613a7224 */ /* 0x080fe400078e023a */
[-C--:B------:R-:W-:Y:S01]  /*c620*/  IMAD R59, R2, R72.reuse, R59 ;  /* 0x00000048023b7224 */ /* 0x080fe200078e023b */
[----:B------:R1:W-:Y:S01]  /*c630*/  STS.128 [R159+0xa400], R16 ;  /* 0x00a400109f007388 */ /* 0x0003e20000000c00 */
[-C--:B------:R-:W-:Y:S01]  /*c640*/  IMAD R60, R3, R72.reuse, R60 ;  /* 0x00000048033c7224 */ /* 0x080fe200078e023c */
[----:B------:R-:W-:Y:S01]  /*c650*/  I2IP.S8.S32.SAT R50, R58, R57, RZ ;  /* 0x000000393a327239 */ /* 0x000fe200000014ff */
[-C--:B------:R-:W-:Y:S02]  /*c660*/  IMAD R61, R4, R72.reuse, R61 ;  /* 0x00000048043d7224 */ /* 0x080fe400078e023d */
[----:B------:R-:W-:Y:S01]  /*c670*/  IMAD R62, R99, R72, R62 ;  /* 0x00000048633e7224 */ /* 0x000fe200078e023e */
[----:B------:R-:W-:Y:S02]  /*c680*/  I2IP.S8.S32.SAT R50, R56, R55, R50 ;  /* 0x0000003738327239 */ /* 0x000fe40000001432 */
[----:B------:R1:W-:Y:S02]  /*c690*/  STS.128 [R158+0xa400], R32 ;  /* 0x00a400209e007388 */ /* 0x0003e40000000c00 */
        /* <DEDUP_REMOVED lines=20> */
.L_x_158:
[----:B------:R-:W-:Y:S05]  /*c7e0*/  BSYNC.RECONVERGENT B0 ;  /* 0x0000000000007941 */ /* 0x000fea0003800200 */
.L_x_157:
[----:B------:R-:W-:Y:S01]  /*c7f0*/  R2UR UR5, R142 ;  /* 0x000000008e0572ca */ /* 0x000fe200000e0000 */
[----:B------:R-:W-:Y:S01]  /*c800*/  BAR.SYNC.DEFER_BLOCKING 0x1, 0x80 ;  /* 0x0042000000007b1d */ /* 0x000fe20000010000 */
[----:B------:R-:W-:Y:S01]  /*c810*/  R2UR UR4, R143 ;  /* 0x000000008f0472ca */ /* 0x000fe200000e0000 */
[----:B------:R-:W-:Y:S01]  /*c820*/  UISETP.NE.AND UP0, UPT, UR46, URZ, UPT ;  /* 0x000000ff2e00728c */ /* 0x000fe2000bf05270 */
[----:B------:R-:W-:Y:S02]  /*c830*/  ISETP.NE.AND P0, PT, R146, 0x2, PT ;  /* 0x000000029200780c */ /* 0x000fe40003f05270 */
[----:B------:R-:W-:Y:S02]  /*c840*/  ISETP.NE.AND P1, PT, R68, 0x2, PT ;  /* 0x000000024400780c */ /* 0x000fe40003f25270 */
[----:B------:R-:W-:Y:S02]  /*c850*/  SEL R0, RZ, 0x1, P0 ;  /* 0x00000001ff007807 */ /* 0x000fe40000000000 */
[----:B------:R-:W-:Y:S02]  /*c860*/  SEL R3, RZ, 0x1, P1 ;  /* 0x00000001ff037807 */ /* 0x000fe40000800000 */
[----:B------:R-:W-:Y:S01]  /*c870*/  LOP3.LUT R149, R149, R0, RZ, 0x3c, !PT ;  /* 0x0000000095957212 */ /* 0x000fe200078e3cff */
[----:B------:R-:W-:Y:S01]  /*c880*/  UIADD3 UR20, UPT, UPT, UR37, UR5, URZ ;  /* 0x0000000525147290 */ /* 0x000fe2000fffe0ff */
[----:B------:R-:W-:Y:S01]  /*c890*/  LOP3.LUT R150, R150, R3, RZ, 0x3c, !PT ;  /* 0x0000000396967212 */ /* 0x000fe200078e3cff */
[----:B------:R-:W-:Y:S01]  /*c8a0*/  UIADD3 UR16, UPT, UPT, UR38, UR4, URZ ;  /* 0x0000000426107290 */ /* 0x000fe2000fffe0ff */
[----:B------:R-:W-:Y:S02]  /*c8b0*/  SEL R146, R146, RZ, P0 ;  /* 0x000000ff92927207 */ /* 0x000fe40000000000 */
[----:B------:R-:W-:Y:S01]  /*c8c0*/  SEL R68, R68, RZ, P1 ;  /* 0x000000ff44447207 */ /* 0x000fe20000800000 */
[----:B------:R-:W-:Y:S01]  /*c8d0*/  UMOV UR36, UR59 ;  /* 0x0000003b00247c82 */ /* 0x000fe20008000000 */
[----:B------:R-:W-:Y:S07]  /*c8e0*/  BRA.U UP0, `(.L_x_159) ;  /* 0xffffff9900487547 */ /* 0x000fee000b83ffff */
[----:B------:R-:W-:Y:S05]  /*c8f0*/  EXIT ;  /* 0x000000000000794d */ /* 0x000fea0003800000 */
.L_x_25:
[----:B--2---:R2:W3:Y:S02]  /*c900*/  SYNCS.PHASECHK.TRANS64.TRYWAIT P0, [R3+URZ+0x200], R2 ;  /* 0x00020002030075a7 */ /* 0x0044e400080011ff */
[----:B---3--:R-:W-:Y:S05]  /*c910*/  @!P0 NANOSLEEP.SYNCS 0x989680 ;  /* 0x009896800000895d */ /* 0x008fea0003900000 */
[----:B------:R-:W3:Y:S02]  /*c920*/  @!P0 SYNCS.PHASECHK.TRANS64 P0, [R3+URZ+0x200], R2 ;  /* 0x00020002030085a7 */ /* 0x000ee400080010ff */
[----:B---3--:R-:W-:Y:S05]  /*c930*/  @!P0 BRA `(.L_x_25) ;  /* 0xfffffffc00f08947 */ /* 0x008fea000383ffff */
[----:B------:R-:W-:Y:S05]  /*c940*/  BRA `(.L_x_160) ;  /* 0xffffff5000c87947 */ /* 0x000fea000383ffff */
.L_x_28:
[----:B-1----:R-:W-:-:S07]  /*c950*/  MOV R0, UR33 ;  /* 0x0000002100007c02 */ /* 0x002fce0008000f00 */
.L_x_161:
[----:B-1----:R1:W2:Y:S02]  /*c960*/  SYNCS.PHASECHK.TRANS64.TRYWAIT P0, [R0+URZ+0xb0], R3 ;  /* 0x0000b003000075a7 */ /* 0x0022a400080011ff */
[----:B--2---:R-:W-:Y:S05]  /*c970*/  @!P0 NANOSLEEP.SYNCS 0x989680 ;  /* 0x009896800000895d */ /* 0x004fea0003900000 */
[----:B------:R-:W2:Y:S02]  /*c980*/  @!P0 SYNCS.PHASECHK.TRANS64 P0, [R0+URZ+0xb0], R3 ;  /* 0x0000b003000085a7 */ /* 0x000ea400080010ff */
[----:B--2---:R-:W-:Y:S05]  /*c990*/  @!P0 BRA `(.L_x_161) ;  /* 0xfffffffc00f08947 */ /* 0x004fea000383ffff */
[----:B------:R-:W-:Y:S05]  /*c9a0*/  BRA `(.L_x_27) ;  /* 0xffffff5400207947 */ /* 0x000fea000383ffff */
.L_x_35:
[----:B-1----:R-:W-:-:S07]  /*c9b0*/  MOV R0, UR17 ;  /* 0x0000001100007c02 */ /* 0x002fce0008000f00 */
.L_x_162:
[----:B-1----:R1:W2:Y:S02]  /*c9c0*/  SYNCS.PHASECHK.TRANS64.TRYWAIT P0, [R0+URZ+0xb0], R3 ;  /* 0x0000b003000075a7 */ /* 0x0022a400080011ff */
[----:B--2---:R-:W-:Y:S05]  /*c9d0*/  @!P0 NANOSLEEP.SYNCS 0x989680 ;  /* 0x009896800000895d */ /* 0x004fea0003900000 */
[----:B------:R-:W2:Y:S02]  /*c9e0*/  @!P0 SYNCS.PHASECHK.TRANS64 P0, [R0+URZ+0xb0], R3 ;  /* 0x0000b003000085a7 */ /* 0x000ea400080010ff */
[----:B--2---:R-:W-:Y:S05]  /*c9f0*/  @!P0 BRA `(.L_x_162) ;  /* 0xfffffffc00f08947 */ /* 0x004fea000383ffff */
[----:B------:R-:W-:Y:S05]  /*ca00*/  BRA `(.L_x_34) ;  /* 0xffffff5400e07947 */ /* 0x000fea000383ffff */
.L_x_40:
[----:B-1----:R1:W2:Y:S02]  /*ca10*/  SYNCS.PHASECHK.TRANS64.TRYWAIT P0, [R3+URZ+0x1b0], R0 ;  /* 0x0001b000030075a7 */ /* 0x0022a400080011ff */
[----:B--2---:R-:W-:Y:S05]  /*ca20*/  @!P0 NANOSLEEP.SYNCS 0x989680 ;  /* 0x009896800000895d */ /* 0x004fea0003900000 */
[----:B------:R-:W2:Y:S02]  /*ca30*/  @!P0 SYNCS.PHASECHK.TRANS64 P0, [R3+URZ+0x1b0], R0 ;  /* 0x0001b000030085a7 */ /* 0x000ea400080010ff */
[----:B--2---:R-:W-:Y:S05]  /*ca40*/  @!P0 BRA `(.L_x_40) ;  /* 0xfffffffc00f08947 */ /* 0x004fea000383ffff */
[----:B------:R-:W-:Y:S05]  /*ca50*/  BRA `(.L_x_163) ;  /* 0xffffff5800887947 */ /* 0x000fea000383ffff */
.L_x_44:
[----:B-1----:R-:W-:-:S07]  /*ca60*/  MOV R0, UR4 ;  /* 0x0000000400007c02 */ /* 0x002fce0008000f00 */
.L_x_164:
[----:B-1----:R1:W2:Y:S02]  /*ca70*/  SYNCS.PHASECHK.TRANS64.TRYWAIT P0, [R0+URZ], R3 ;  /* 0x00000003000075a7 */ /* 0x0022a400080011ff */
[----:B--2---:R-:W-:Y:S05]  /*ca80*/  @!P0 NANOSLEEP.SYNCS 0x989680 ;  /* 0x009896800000895d */ /* 0x004fea0003900000 */
[----:B------:R-:W2:Y:S02]  /*ca90*/  @!P0 SYNCS.PHASECHK.TRANS64 P0, [R0+URZ], R3 ;  /* 0x00000003000085a7 */ /* 0x000ea400080010ff */
[----:B--2---:R-:W-:Y:S05]  /*caa0*/  @!P0 BRA `(.L_x_164) ;  /* 0xfffffffc00f08947 */ /* 0x004fea000383ffff */
[----:B------:R-:W-:Y:S05]  /*cab0*/  BRA `(.L_x_165) ;  /* 0xffffff6000347947 */ /* 0x000fea000383ffff */
.L_x_45:
[----:B------:R-:W-:-:S07]  /*cac0*/  MOV R0, UR5 ;  /* 0x0000000500007c02 */ /* 0x000fce0008000f00 */
.L_x_166:
[----:B-1----:R1:W2:Y:S02]  /*cad0*/  SYNCS.PHASECHK.TRANS64.TRYWAIT P0, [R0+URZ], R3 ;  /* 0x00000003000075a7 */ /* 0x0022a400080011ff */
[----:B--2---:R-:W-:Y:S05]  /*cae0*/  @!P0 NANOSLEEP.SYNCS 0x989680 ;  /* 0x009896800000895d */ /* 0x004fea0003900000 */
[----:B------:R-:W2:Y:S02]  /*caf0*/  @!P0 SYNCS.PHASECHK.TRANS64 P0, [R0+URZ], R3 ;  /* 0x00000003000085a7 */ /* 0x000ea400080010ff */
[----:B--2---:R-:W-:Y:S05]  /*cb00*/  @!P0 BRA `(.L_x_166) ;  /* 0xfffffffc00f08947 */ /* 0x004fea000383ffff */
[----:B------:R-:W-:Y:S05]  /*cb10*/  BRA `(.L_x_167) ;  /* 0xffffff6000407947 */ /* 0x000fea000383ffff */
.L_x_46:
[----:B------:R-:W-:-:S07]  /*cb20*/  MOV R0, UR5 ;  /* 0x0000000500007c02 */ /* 0x000fce0008000f00 */
.L_x_168:
[----:B-1----:R1:W2:Y:S02]  /*cb30*/  SYNCS.PHASECHK.TRANS64.TRYWAIT P0, [R0+URZ], R3 ;  /* 0x00000003000075a7 */ /* 0x0022a400080011ff */
[----:B--2---:R-:W-:Y:S05]  /*cb40*/  @!P0 NANOSLEEP.SYNCS 0x989680 ;  /* 0x009896800000895d */ /* 0x004fea0003900000 */
[----:B------:R-:W2:Y:S02]  /*cb50*/  @!P0 SYNCS.PHASECHK.TRANS64 P0, [R0+URZ], R3 ;  /* 0x00000003000085a7 */ /* 0x000ea400080010ff */
[----:B--2---:R-:W-:Y:S05]  /*cb60*/  @!P0 BRA `(.L_x_168) ;  /* 0xfffffffc00f08947 */ /* 0x004fea000383ffff */
[----:B------:R-:W-:Y:S05]  /*cb70*/  BRA `(.L_x_169) ;  /* 0xffffff60004c7947 */ /* 0x000fea000383ffff */
.L_x_47:
[----:B------:R-:W-:-:S07]  /*cb80*/  MOV R0, UR5 ;  /* 0x0000000500007c02 */ /* 0x000fce0008000f00 */
.L_x_170:
[----:B-1----:R1:W2:Y:S02]  /*cb90*/  SYNCS.PHASECHK.TRANS64.TRYWAIT P0, [R0+URZ], R3 ;  /* 0x00000003000075a7 */ /* 0x0022a400080011ff */
[----:B--2---:R-:W-:Y:S05]  /*cba0*/  @!P0 NANOSLEEP.SYNCS 0x989680 ;  /* 0x009896800000895d */ /* 0x004fea0003900000 */
[----:B------:R-:W2:Y:S02]  /*cbb0*/  @!P0 SYNCS.PHASECHK.TRANS64 P0, [R0+URZ], R3 ;  /* 0x00000003000085a7 */ /* 0x000ea400080010ff */
[----:B--2---:R-:W-:Y:S05]  /*cbc0*/  @!P0 BRA `(.L_x_170) ;  /* 0xfffffffc00f08947 */ /* 0x004fea000383ffff */
[----:B------:R-:W-:Y:S05]  /*cbd0*/  BRA `(.L_x_171) ;  /* 0xffffff6000587947 */ /* 0x000fea000383ffff */
.L_x_48:
[----:B------:R-:W-:-:S07]  /*cbe0*/  MOV R0, UR5 ;  /* 0x0000000500007c02 */ /* 0x000fce0008000f00 */
.L_x_172:
[----:B-1----:R1:W2:Y:S02]  /*cbf0*/  SYNCS.PHASECHK.TRANS64.TRYWAIT P0, [R0+URZ], R3 ;  /* 0x00000003000075a7 */ /* 0x0022a400080011ff */
[----:B--2---:R-:W-:Y:S05]  /*cc00*/  @!P0 NANOSLEEP.SYNCS 0x989680 ;  /* 0x009896800000895d */ /* 0x004fea0003900000 */
[----:B------:R-:W2:Y:S02]  /*cc10*/  @!P0 SYNCS.PHASECHK.TRANS64 P0, [R0+URZ], R3 ;  /* 0x00000003000085a7 */ /* 0x000ea400080010ff */
[----:B--2---:R-:W-:Y:S05]  /*cc20*/  @!P0 BRA `(.L_x_172) ;  /* 0xfffffffc00f08947 */ /* 0x004fea000383ffff */
[----:B------:R-:W-:Y:S05]  /*cc30*/  BRA `(.L_x_173) ;  /* 0xffffff6000647947 */ /* 0x000fea000383ffff */
.L_x_49:
[----:B------:R-:W-:-:S07]  /*cc40*/  MOV R0, UR5 ;  /* 0x0000000500007c02 */ /* 0x000fce0008000f00 */
.L_x_174:
[----:B-1----:R1:W2:Y:S02]  /*cc50*/  SYNCS.PHASECHK.TRANS64.TRYWAIT P0, [R0+URZ], R3 ;  /* 0x00000003000075a7 */ /* 0x0022a400080011ff */
[----:B--2---:R-:W-:Y:S05]  /*cc60*/  @!P0 NANOSLEEP.SYNCS 0x989680 ;  /* 0x009896800000895d */ /* 0x004fea0003900000 */
[----:B------:R-:W2:Y:S02]  /*cc70*/  @!P0 SYNCS.PHASECHK.TRANS64 P0, [R0+URZ], R3 ;  /* 0x00000003000085a7 */ /* 0x000ea400080010ff */
[----:B--2---:R-:W-:Y:S05]  /*cc80*/  @!P0 BRA `(.L_x_174) ;  /* 0xfffffffc00f08947 */ /* 0x004fea000383ffff */
[----:B------:R-:W-:Y:S05]  /*cc90*/  BRA `(.L_x_175) ;  /* 0xffffff6000707947 */ /* 0x000fea000383ffff */
.L_x_50:
[----:B------:R-:W-:-:S07]  /*cca0*/  MOV R0, UR5 ;  /* 0x0000000500007c02 */ /* 0x000fce0008000f00 */
.L_x_176:
[----:B-1----:R1:W2:Y:S02]  /*ccb0*/  SYNCS.PHASECHK.TRANS64.TRYWAIT P0, [R0+URZ], R3 ;  /* 0x00000003000075a7 */ /* 0x0022a400080011ff */
[----:B--2---:R-:W-:Y:S05]  /*ccc0*/  @!P0 NANOSLEEP.SYNCS 0x989680 ;  /* 0x009896800000895d */ /* 0x004fea0003900000 */
[----:B------:R-:W2:Y:S02]  /*ccd0*/  @!P0 SYNCS.PHASECHK.TRANS64 P0, [R0+URZ], R3 ;  /* 0x00000003000085a7 */ /* 0x000ea400080010ff */
[----:B--2---:R-:W-:Y:S05]  /*cce0*/  @!P0 BRA `(.L_x_176) ;  /* 0xfffffffc00f08947 */ /* 0x004fea000383ffff */
[----:B------:R-:W-:Y:S05]  /*ccf0*/  BRA `(.L_x_177) ;  /* 0xffffff60007c7947 */ /* 0x000fea000383ffff */
.L_x_51:
[----:B------:R-:W-:-:S07]  /*cd00*/  MOV R0, UR5 ;  /* 0x0000000500007c02 */ /* 0x000fce0008000f00 */
.L_x_178:
[----:B-1----:R1:W2:Y:S02]  /*cd10*/  SYNCS.PHASECHK.TRANS64.TRYWAIT P0, [R0+URZ], R3 ;  /* 0x00000003000075a7 */ /* 0x0022a400080011ff */
[----:B--2---:R-:W-:Y:S05]  /*cd20*/  @!P0 NANOSLEEP.SYNCS 0x989680 ;  /* 0x009896800000895d */ /* 0x004fea0003900000 */
[----:B------:R-:W2:Y:S02]  /*cd30*/  @!P0 SYNCS.PHASECHK.TRANS64 P0, [R0+URZ], R3 ;  /* 0x00000003000085a7 */ /* 0x000ea400080010ff */
[----:B--2---:R-:W-:Y:S05]  /*cd40*/  @!P0 BRA `(.L_x_178) ;  /* 0xfffffffc00f08947 */ /* 0x004fea000383ffff */
[----:B------:R-:W-:Y:S05]  /*cd50*/  BRA `(.L_x_179) ;  /* 0xffffff6000887947 */ /* 0x000fea000383ffff */
.L_x_52:
[----:B------:R-:W-:-:S07]  /*cd60*/  MOV R0, UR5 ;  /* 0x0000000500007c02 */ /* 0x000fce0008000f00 */
.L_x_180:
[----:B-1----:R1:W2:Y:S02]  /*cd70*/  SYNCS.PHASECHK.TRANS64.TRYWAIT P0, [R0+URZ], R3 ;  /* 0x00000003000075a7 */ /* 0x0022a400080011ff */
[----:B--2---:R-:W-:Y:S05]  /*cd80*/  @!P0 NANOSLEEP.SYNCS 0x989680 ;  /* 0x009896800000895d */ /* 0x004fea0003900000 */
[----:B------:R-:W2:Y:S02]  /*cd90*/  @!P0 SYNCS.PHASECHK.TRANS64 P0, [R0+URZ], R3 ;  /* 0x00000003000085a7 */ /* 0x000ea400080010ff */
[----:B--2---:R-:W-:Y:S05]  /*cda0*/  @!P0 BRA `(.L_x_180) ;  /* 0xfffffffc00f08947 */ /* 0x004fea000383ffff */
[----:B------:R-:W-:Y:S05]  /*cdb0*/  BRA `(.L_x_181) ;  /* 0xffffff6000947947 */ /* 0x000fea000383ffff */
.L_x_53:
[----:B------:R-:W-:-:S07]  /*cdc0*/  MOV R0, UR5 ;  /* 0x0000000500007c02 */ /* 0x000fce0008000f00 */
.L_x_182:
[----:B-1----:R1:W2:Y:S02]  /*cdd0*/  SYNCS.PHASECHK.TRANS64.TRYWAIT P0, [R0+URZ], R3 ;  /* 0x00000003000075a7 */ /* 0x0022a400080011ff */
[----:B--2---:R-:W-:Y:S05]  /*cde0*/  @!P0 NANOSLEEP.SYNCS 0x989680 ;  /* 0x009896800000895d */ /* 0x004fea0003900000 */
[----:B------:R-:W2:Y:S02]  /*cdf0*/  @!P0 SYNCS.PHASECHK.TRANS64 P0, [R0+URZ], R3 ;  /* 0x00000003000085a7 */ /* 0x000ea400080010ff */
[----:B--2---:R-:W-:Y:S05]  /*ce00*/  @!P0 BRA `(.L_x_182) ;  /* 0xfffffffc00f08947 */ /* 0x004fea000383ffff */
[----:B------:R-:W-:Y:S05]  /*ce10*/  BRA `(.L_x_183) ;  /* 0xffffff6000a07947 */ /* 0x000fea000383ffff */
.L_x_54:
[----:B------:R-:W-:-:S07]  /*ce20*/  MOV R0, UR5 ;  /* 0x0000000500007c02 */ /* 0x000fce0008000f00 */
.L_x_184:
[----:B-1----:R1:W2:Y:S02]  /*ce30*/  SYNCS.PHASECHK.TRANS64.TRYWAIT P0, [R0+URZ], R3 ;  /* 0x00000003000075a7 */ /* 0x0022a400080011ff */
[----:B--2---:R-:W-:Y:S05]  /*ce40*/  @!P0 NANOSLEEP.SYNCS 0x989680 ;  /* 0x009896800000895d */ /* 0x004fea0003900000 */
[----:B------:R-:W2:Y:S02]  /*ce50*/  @!P0 SYNCS.PHASECHK.TRANS64 P0, [R0+URZ], R3 ;  /* 0x00000003000085a7 */ /* 0x000ea400080010ff */
[----:B--2---:R-:W-:Y:S05]  /*ce60*/  @!P0 BRA `(.L_x_184) ;  /* 0xfffffffc00f08947 */ /* 0x004fea000383ffff */
[----:B------:R-:W-:Y:S05]  /*ce70*/  BRA `(.L_x_185) ;  /* 0xffffff6000ac7947 */ /* 0x000fea000383ffff */
.L_x_55:
[----:B------:R-:W-:-:S07]  /*ce80*/  MOV R0, UR5 ;  /* 0x0000000500007c02 */ /* 0x000fce0008000f00 */
.L_x_186:
[----:B-1----:R1:W2:Y:S02]  /*ce90*/  SYNCS.PHASECHK.TRANS64.TRYWAIT P0, [R0+URZ], R3 ;  /* 0x00000003000075a7 */ /* 0x0022a400080011ff */
[----:B--2---:R-:W-:Y:S05]  /*cea0*/  @!P0 NANOSLEEP.SYNCS 0x989680 ;  /* 0x009896800000895d */ /* 0x004fea0003900000 */
[----:B------:R-:W2:Y:S02]  /*ceb0*/  @!P0 SYNCS.PHASECHK.TRANS64 P0, [R0+URZ], R3 ;  /* 0x00000003000085a7 */ /* 0x000ea400080010ff */
[----:B--2---:R-:W-:Y:S05]  /*cec0*/  @!P0 BRA `(.L_x_186) ;  /* 0xfffffffc00f08947 */ /* 0x004fea000383ffff */
[----:B------:R-:W-:Y:S05]  /*ced0*/  BRA `(.L_x_187) ;  /* 0xffffff6000b87947 */ /* 0x000fea000383ffff */
.L_x_56:
[----:B------:R-:W-:-:S07]  /*cee0*/  MOV R0, UR5 ;  /* 0x0000000500007c02 */ /* 0x000fce0008000f00 */
.L_x_188:
[----:B-1----:R1:W2:Y:S02]  /*cef0*/  SYNCS.PHASECHK.TRANS64.TRYWAIT P0, [R0+URZ], R3 ;  /* 0x00000003000075a7 */ /* 0x0022a400080011ff */
[----:B--2---:R-:W-:Y:S05]  /*cf00*/  @!P0 NANOSLEEP.SYNCS 0x989680 ;  /* 0x009896800000895d */ /* 0x004fea0003900000 */
[----:B------:R-:W2:Y:S02]  /*cf10*/  @!P0 SYNCS.PHASECHK.TRANS64 P0, [R0+URZ], R3 ;  /* 0x00000003000085a7 */ /* 0x000ea400080010ff */
[----:B--2---:R-:W-:Y:S05]  /*cf20*/  @!P0 BRA `(.L_x_188) ;  /* 0xfffffffc00f08947 */ /* 0x004fea000383ffff */
[----:B------:R-:W-:Y:S05]  /*cf30*/  BRA `(.L_x_189) ;  /* 0xffffff6000c47947 */ /* 0x000fea000383ffff */
.L_x_57:
[----:B------:R-:W-:-:S07]  /*cf40*/  MOV R0, UR5 ;  /* 0x0000000500007c02 */ /* 0x000fce0008000f00 */
.L_x_190:
[----:B-1----:R1:W2:Y:S02]  /*cf50*/  SYNCS.PHASECHK.TRANS64.TRYWAIT P0, [R0+URZ], R3 ;  /* 0x00000003000075a7 */ /* 0x0022a400080011ff */
[----:B--2---:R-:W-:Y:S05]  /*cf60*/  @!P0 NANOSLEEP.SYNCS 0x989680 ;  /* 0x009896800000895d */ /* 0x004fea0003900000 */
[----:B------:R-:W2:Y:S02]  /*cf70*/  @!P0 SYNCS.PHASECHK.TRANS64 P0, [R0+URZ], R3 ;  /* 0x00000003000085a7 */ /* 0x000ea400080010ff */
[----:B--2---:R-:W-:Y:S05]  /*cf80*/  @!P0 BRA `(.L_x_190) ;  /* 0xfffffffc00f08947 */ /* 0x004fea000383ffff */
[----:B------:R-:W-:Y:S05]  /*cf90*/  BRA `(.L_x_191) ;  /* 0xffffff6000d07947 */ /* 0x000fea000383ffff */
.L_x_58:
[----:B------:R-:W-:-:S07]  /*cfa0*/  MOV R0, UR5 ;  /* 0x0000000500007c02 */ /* 0x000fce0008000f00 */
.L_x_192:
[----:B-1----:R1:W2:Y:S02]  /*cfb0*/  SYNCS.PHASECHK.TRANS64.TRYWAIT P0, [R0+URZ], R3 ;  /* 0x00000003000075a7 */ /* 0x0022a400080011ff */
[----:B--2---:R-:W-:Y:S05]  /*cfc0*/  @!P0 NANOSLEEP.SYNCS 0x989680 ;  /* 0x009896800000895d */ /* 0x004fea0003900000 */
[----:B------:R-:W2:Y:S02]  /*cfd0*/  @!P0 SYNCS.PHASECHK.TRANS64 P0, [R0+URZ], R3 ;  /* 0x00000003000085a7 */ /* 0x000ea400080010ff */
[----:B--2---:R-:W-:Y:S05]  /*cfe0*/  @!P0 BRA `(.L_x_192) ;  /* 0xfffffffc00f08947 */ /* 0x004fea000383ffff */
[----:B------:R-:W-:Y:S05]  /*cff0*/  BRA `(.L_x_193) ;  /* 0xffffff6000dc7947 */ /* 0x000fea000383ffff */
.L_x_59:
[----:B------:R-:W-:-:S07]  /*d000*/  MOV R0, UR5 ;  /* 0x0000000500007c02 */ /* 0x000fce0008000f00 */
.L_x_194:
[----:B-1----:R1:W2:Y:S02]  /*d010*/  SYNCS.PHASECHK.TRANS64.TRYWAIT P0, [R0+URZ], R3 ;  /* 0x00000003000075a7 */ /* 0x0022a400080011ff */
[----:B--2---:R-:W-:Y:S05]  /*d020*/  @!P0 NANOSLEEP.SYNCS 0x989680 ;  /* 0x009896800000895d */ /* 0x004fea0003900000 */
[----:B------:R-:W2:Y:S02]  /*d030*/  @!P0 SYNCS.PHASECHK.TRANS64 P0, [R0+URZ], R3 ;  /* 0x00000003000085a7 */ /* 0x000ea400080010ff */
[----:B--2---:R-:W-:Y:S05]  /*d040*/  @!P0 BRA `(.L_x_194) ;  /* 0xfffffffc00f08947 */ /* 0x004fea000383ffff */
[----:B------:R-:W-:Y:S05]  /*d050*/  BRA `(.L_x_195) ;  /* 0xffffff6000e87947 */ /* 0x000fea000383ffff */
.L_x_60:
[----:B------:R-:W-:-:S07]  /*d060*/  MOV R0, UR5 ;  /* 0x0000000500007c02 */ /* 0x000fce0008000f00 */
.L_x_196:
[----:B-1----:R1:W2:Y:S02]  /*d070*/  SYNCS.PHASECHK.TRANS64.TRYWAIT P0, [R0+URZ], R3 ;  /* 0x00000003000075a7 */ /* 0x0022a400080011ff */
[----:B--2---:R-:W-:Y:S05]  /*d080*/  @!P0 NANOSLEEP.SYNCS 0x989680 ;  /* 0x009896800000895d */ /* 0x004fea0003900000 */
[----:B------:R-:W2:Y:S02]  /*d090*/  @!P0 SYNCS.PHASECHK.TRANS64 P0, [R0+URZ], R3 ;  /* 0x00000003000085a7 */ /* 0x000ea400080010ff */
[----:B--2---:R-:W-:Y:S05]  /*d0a0*/  @!P0 BRA `(.L_x_196) ;  /* 0xfffffffc00f08947 */ /* 0x004fea000383ffff */
[----:B------:R-:W-:Y:S05]  /*d0b0*/  BRA `(.L_x_197) ;  /* 0xffffff6000f47947 */ /* 0x000fea000383ffff */
.L_x_61:
[----:B------:R-:W-:-:S07]  /*d0c0*/  MOV R0, UR5 ;  /* 0x0000000500007c02 */ /* 0x000fce0008000f00 */
.L_x_198:
[----:B-1----:R1:W2:Y:S02]  /*d0d0*/  SYNCS.PHASECHK.TRANS64.TRYWAIT P0, [R0+URZ], R3 ;  /* 0x00000003000075a7 */ /* 0x0022a400080011ff */
[----:B--2---:R-:W-:Y:S05]  /*d0e0*/  @!P0 NANOSLEEP.SYNCS 0x989680 ;  /* 0x009896800000895d */ /* 0x004fea0003900000 */
[----:B------:R-:W2:Y:S02]  /*d0f0*/  @!P0 SYNCS.PHASECHK.TRANS64 P0, [R0+URZ], R3 ;  /* 0x00000003000085a7 */ /* 0x000ea400080010ff */
[----:B--2---:R-:W-:Y:S05]  /*d100*/  @!P0 BRA `(.L_x_198) ;  /* 0xfffffffc00f08947 */ /* 0x004fea000383ffff */
[----:B------:R-:W-:Y:S05]  /*d110*/  BRA `(.L_x_199) ;  /* 0xffffff6400007947 */ /* 0x000fea000383ffff */
.L_x_62:
[----:B------:R-:W-:-:S07]  /*d120*/  MOV R0, UR5 ;  /* 0x0000000500007c02 */ /* 0x000fce0008000f00 */
.L_x_200:
[----:B-1----:R1:W2:Y:S02]  /*d130*/  SYNCS.PHASECHK.TRANS64.TRYWAIT P0, [R0+URZ], R3 ;  /* 0x00000003000075a7 */ /* 0x0022a400080011ff */
[----:B--2---:R-:W-:Y:S05]  /*d140*/  @!P0 NANOSLEEP.SYNCS 0x989680 ;  /* 0x009896800000895d */ /* 0x004fea0003900000 */
[----:B------:R-:W2:Y:S02]  /*d150*/  @!P0 SYNCS.PHASECHK.TRANS64 P0, [R0+URZ], R3 ;  /* 0x00000003000085a7 */ /* 0x000ea400080010ff */
[----:B--2---:R-:W-:Y:S05]  /*d160*/  @!P0 BRA `(.L_x_200) ;  /* 0xfffffffc00f08947 */ /* 0x004fea000383ffff */
[----:B------:R-:W-:Y:S05]  /*d170*/  BRA `(.L_x_201) ;  /* 0xffffff64000c7947 */ /* 0x000fea000383ffff */
.L_x_63:
[----:B------:R-:W-:-:S07]  /*d180*/  MOV R0, UR5 ;  /* 0x0000000500007c02 */ /* 0x000fce0008000f00 */
.L_x_202:
[----:B-1----:R1:W2:Y:S02]  /*d190*/  SYNCS.PHASECHK.TRANS64.TRYWAIT P0, [R0+URZ], R3 ;  /* 0x00000003000075a7 */ /* 0x0022a400080011ff */
[----:B--2---:R-:W-:Y:S05]  /*d1a0*/  @!P0 NANOSLEEP.SYNCS 0x989680 ;  /* 0x009896800000895d */ /* 0x004fea0003900000 */
[----:B------:R-:W2:Y:S02]  /*d1b0*/  @!P0 SYNCS.PHASECHK.TRANS64 P0, [R0+URZ], R3 ;  /* 0x00000003000085a7 */ /* 0x000ea400080010ff */
[----:B--2---:R-:W-:Y:S05]  /*d1c0*/  @!P0 BRA `(.L_x_202) ;  /* 0xfffffffc00f08947 */ /* 0x004fea000383ffff */
[----:B------:R-:W-:Y:S05]  /*d1d0*/  BRA `(.L_x_203) ;  /* 0xffffff6400187947 */ /* 0x000fea000383ffff */
.L_x_64:
[----:B------:R-:W-:-:S07]  /*d1e0*/  MOV R0, UR5 ;  /* 0x0000000500007c02 */ /* 0x000fce0008000f00 */
.L_x_204:
[----:B-1----:R1:W2:Y:S02]  /*d1f0*/  SYNCS.PHASECHK.TRANS64.TRYWAIT P0, [R0+URZ], R3 ;  /* 0x00000003000075a7 */ /* 0x0022a400080011ff */
[----:B--2---:R-:W-:Y:S05]  /*d200*/  @!P0 NANOSLEEP.SYNCS 0x989680 ;  /* 0x009896800000895d */ /* 0x004fea0003900000 */
[----:B------:R-:W2:Y:S02]  /*d210*/  @!P0 SYNCS.PHASECHK.TRANS64 P0, [R0+URZ], R3 ;  /* 0x00000003000085a7 */ /* 0x000ea400080010ff */
[----:B--2---:R-:W-:Y:S05]  /*d220*/  @!P0 BRA `(.L_x_204) ;  /* 0xfffffffc00f08947 */ /* 0x004fea000383ffff */
[----:B------:R-:W-:Y:S05]  /*d230*/  BRA `(.L_x_205) ;  /* 0xffffff6400247947 */ /* 0x000fea000383ffff */
.L_x_67:
[----:B-1----:R1:W2:Y:S02]  /*d240*/  SYNCS.PHASECHK.TRANS64.TRYWAIT P0, [R0+URZ+0x1f0], R5 ;  /* 0x0001f005000075a7 */ /* 0x0022a400080011ff */
[----:B--2---:R-:W-:Y:S05]  /*d250*/  @!P0 NANOSLEEP.SYNCS 0x989680 ;  /* 0x009896800000895d */ /* 0x004fea0003900000 */
[----:B------:R-:W2:Y:S02]  /*d260*/  @!P0 SYNCS.PHASECHK.TRANS64 P0, [R0+URZ+0x1f0], R5 ;  /* 0x0001f005000085a7 */ /* 0x000ea400080010ff */
[----:B--2---:R-:W-:Y:S05]  /*d270*/  @!P0 BRA `(.L_x_67) ;  /* 0xfffffffc00f08947 */ /* 0x004fea000383ffff */
[----:B------:R-:W-:Y:S05]  /*d280*/  BRA `(.L_x_206) ;  /* 0xffffff6400807947 */ /* 0x000fea000383ffff */
.L_x_68:
[----:B------:R-:W-:-:S07]  /*d290*/  MOV R0, UR4 ;  /* 0x0000000400007c02 */ /* 0x000fce0008000f00 */
.L_x_207:
[----:B-1----:R1:W2:Y:S02]  /*d2a0*/  SYNCS.PHASECHK.TRANS64.TRYWAIT P0, [R0+URZ+0x1c0], R7 ;  /* 0x0001c007000075a7 */ /* 0x0022a400080011ff */
[----:B--2---:R-:W-:Y:S05]  /*d2b0*/  @!P0 NANOSLEEP.SYNCS 0x989680 ;  /* 0x009896800000895d */ /* 0x004fea0003900000 */
[----:B------:R-:W2:Y:S02]  /*d2c0*/  @!P0 SYNCS.PHASECHK.TRANS64 P0, [R0+URZ+0x1c0], R7 ;  /* 0x0001c007000085a7 */ /* 0x000ea400080010ff */
[----:B--2---:R-:W-:Y:S05]  /*d2d0*/  @!P0 BRA `(.L_x_207) ;  /* 0xfffffffc00f08947 */ /* 0x004fea000383ffff */
[----:B------:R-:W-:Y:S05]  /*d2e0*/  BRA `(.L_x_208) ;  /* 0xffffff6400907947 */ /* 0x000fea000383ffff */
.L_x_69:
[----:B-1----:R1:W2:Y:S02]  /*d2f0*/  SYNCS.PHASECHK.TRANS64.TRYWAIT P1, [R0+URZ+0x1b0], R5 ;  /* 0x0001b005000075a7 */ /* 0x0022a400080211ff */
[----:B--2---:R-:W-:Y:S05]  /*d300*/  @!P1 NANOSLEEP.SYNCS 0x989680 ;  /* 0x009896800000995d */ /* 0x004fea0003900000 */
[----:B------:R-:W2:Y:S02]  /*d310*/  @!P1 SYNCS.PHASECHK.TRANS64 P1, [R0+URZ+0x1b0], R5 ;  /* 0x0001b005000095a7 */ /* 0x000ea400080210ff */
[----:B--2---:R-:W-:Y:S05]  /*d320*/  @!P1 BRA `(.L_x_69) ;  /* 0xfffffffc00f09947 */ /* 0x004fea000383ffff */
[----:B------:R-:W-:Y:S05]  /*d330*/  BRA `(.L_x_209) ;  /* 0xffffff6400c07947 */ /* 0x000fea000383ffff */
.L_x_72:
[----:B------:R-:W-:-:S07]  /*d340*/  MOV R0, UR4 ;  /* 0x0000000400007c02 */ /* 0x000fce0008000f00 */
.L_x_210:
[----:B-1----:R1:W2:Y:S02]  /*d350*/  SYNCS.PHASECHK.TRANS64.TRYWAIT P0, [R0+URZ+0x1c0], R3 ;  /* 0x0001c003000075a7 */ /* 0x0022a400080011ff */
[----:B--2---:R-:W-:Y:S05]  /*d360*/  @!P0 NANOSLEEP.SYNCS 0x989680 ;  /* 0x009896800000895d */ /* 0x004fea0003900000 */
[----:B------:R-:W2:Y:S02]  /*d370*/  @!P0 SYNCS.PHASECHK.TRANS64 P0, [R0+URZ+0x1c0], R3 ;  /* 0x0001c003000085a7 */ /* 0x000ea400080010ff */
[----:B--2---:R-:W-:Y:S05]  /*d380*/  @!P0 BRA `(.L_x_210) ;  /* 0xfffffffc00f08947 */ /* 0x004fea000383ffff */
[----:B------:R-:W-:Y:S05]  /*d390*/  BRA `(.L_x_71) ;  /* 0xffffff6800147947 */ /* 0x000fea000383ffff */
.L_x_81:
[----:B-1----:R-:W-:-:S04]  /*d3a0*/  MOV R5, UR5 ;  /* 0x0000000500057c02 */ /* 0x002fc80008000f00 */
[----:B------:R1:W2:Y:S03]  /*d3b0*/  SYNCS.PHASECHK.TRANS64.TRYWAIT P0, [R5+URZ+0x8], R6 ;  /* 0x00000806050075a7 */ /* 0x0002a600080011ff */
[----:B--2---:R-:W-:Y:S05]  /*d3c0*/  @!P0 NANOSLEEP.SYNCS 0x989680 ;  /* 0x009896800000895d */ /* 0x004fea0003900000 */
[----:B------:R-:W2:Y:S02]  /*d3d0*/  @!P0 SYNCS.PHASECHK.TRANS64 P0, [R5+URZ+0x8], R6 ;  /* 0x00000806050085a7 */ /* 0x000ea400080010ff */
[----:B--2---:R-:W-:Y:S05]  /*d3e0*/  @!P0 BRA `(.L_x_81) ;  /* 0xfffffffc00ec8947 */ /* 0x004fea000383ffff */
[----:B------:R-:W-:Y:S05]  /*d3f0*/  BRA `(.L_x_80) ;  /* 0xffffff6800c87947 */ /* 0x000fea000383ffff */
.L_x_83:
[----:B------:R-:W-:Y:S01]  /*d400*/  BSSY B0, `(.L_x_211) ;  /* 0x0000006000007945 */ /* 0x000fe20003800000 */
[----:B------:R-:W-:-:S07]  /*d410*/  MOV R15, 0xffffffff ;  /* 0xffffffff000f7802 */ /* 0x000fce0000000f00 */
[----:B-1---5:R-:W-:Y:S05]  /*d420*/  WARPSYNC.COLLECTIVE R15, `(.L_x_212) ;  /* 0x000000000f0c7348 */ /* 0x022fea0003c00000 */
[----:B------:R-:W-:Y:S02]  /*d430*/  ELECT P6, UR79, PT ;  /* 0x00000000004f782f */ /* 0x000fe400038c0000 */
[----:B------:R-:W-:Y:S01]  /*d440*/  MOV R14, UR79 ;  /* 0x0000004f000e7c02 */ /* 0x000fe20008000f00 */
[----:B-1---5:R-:W-:Y:S10]  /*d450*/  ENDCOLLECTIVE ;  /* 0x000000000000791b */ /* 0x022ff40003800000 */
.L_x_212:
[----:B------:R-:W-:Y:S05]  /*d460*/  BSYNC B0 ;  /* 0x0000000000007941 */ /* 0x000fea0003800000 */
.L_x_211:
[----:B------:R-:W-:Y:S01]  /*d470*/  PLOP3.LUT P0, PT, P6, PT, PT, 0x80, 0x8 ;  /* 0x000000000008781c */ /* 0x000fe2000370f070 */
[----:B------:R-:W-:-:S12]  /*d480*/  BRA `(.L_x_213) ;  /* 0xffffff6800f47947 */ /* 0x000fd8000383ffff */
.L_x_85:
[----:B-1----:R-:W-:-:S04]  /*d490*/  MOV R3, UR5 ;  /* 0x0000000500037c02 */ /* 0x002fc80008000f00 */
[----:B------:R1:W2:Y:S03]  /*d4a0*/  SYNCS.PHASECHK.TRANS64.TRYWAIT P0, [R3+URZ+0x8], R4 ;  /* 0x00000804030075a7 */ /* 0x0002a600080011ff */
[----:B--2---:R-:W-:Y:S05]  /*d4b0*/  @!P0 NANOSLEEP.SYNCS 0x989680 ;  /* 0x009896800000895d */ /* 0x004fea0003900000 */
[----:B------:R-:W2:Y:S02]  /*d4c0*/  @!P0 SYNCS.PHASECHK.TRANS64 P0, [R3+URZ+0x8], R4 ;  /* 0x00000804030085a7 */ /* 0x000ea400080010ff */
[----:B--2---:R-:W-:Y:S05]  /*d4d0*/  @!P0 BRA `(.L_x_85) ;  /* 0xfffffffc00ec8947 */ /* 0x004fea000383ffff */
[----:B------:R-:W-:Y:S05]  /*d4e0*/  BRA `(.L_x_84) ;  /* 0xffffff6800f87947 */ /* 0x000fea000383ffff */
.L_x_86:
[----:B-1----:R1:W2:Y:S02]  /*d4f0*/  SYNCS.PHASECHK.TRANS64.TRYWAIT P0, [R0+URZ+0x1b0], R5 ;  /* 0x0001b005000075a7 */ /* 0x0022a400080011ff */
[----:B--2---:R-:W-:Y:S05]  /*d500*/  @!P0 NANOSLEEP.SYNCS 0x989680 ;  /* 0x009896800000895d */ /* 0x004fea0003900000 */
[----:B------:R-:W2:Y:S02]  /*d510*/  @!P0 SYNCS.PHASECHK.TRANS64 P0, [R0+URZ+0x1b0], R5 ;  /* 0x0001b005000085a7 */ /* 0x000ea400080010ff */
[----:B--2---:R-:W-:Y:S05]  /*d520*/  @!P0 BRA `(.L_x_86) ;  /* 0xfffffffc00f08947 */ /* 0x004fea000383ffff */
[----:B------:R-:W-:Y:S05]  /*d530*/  BRA `(.L_x_214) ;  /* 0xffffff6c00cc7947 */ /* 0x000fea000383ffff */
.L_x_88:
[----:B------:R-:W-:-:S07]  /*d540*/  MOV R0, UR19 ;  /* 0x0000001300007c02 */ /* 0x000fce0008000f00 */
.L_x_215:
[----:B-1----:R1:W2:Y:S02]  /*d550*/  SYNCS.PHASECHK.TRANS64.TRYWAIT P0, [R0+URZ+0x1e0], R5 ;  /* 0x0001e005000075a7 */ /* 0x0022a400080011ff */
[----:B--2---:R-:W-:Y:S05]  /*d560*/  @!P0 NANOSLEEP.SYNCS 0x989680 ;  /* 0x009896800000895d */ /* 0x004fea0003900000 */
[----:B------:R-:W2:Y:S02]  /*d570*/  @!P0 SYNCS.PHASECHK.TRANS64 P0, [R0+URZ+0x1e0], R5 ;  /* 0x0001e005000085a7 */ /* 0x000ea400080010ff */
[----:B--2---:R-:W-:Y:S05]  /*d580*/  @!P0 BRA `(.L_x_215) ;  /* 0xfffffffc00f08947 */ /* 0x004fea000383ffff */
[----:B------:R-:W-:Y:S05]  /*d590*/  BRA `(.L_x_216) ;  /* 0xffffff7000147947 */ /* 0x000fea000383ffff */
.L_x_91:
[----:B------:R-:W-:Y:S07]  /*d5a0*/  MOV R0, UR6 ;  /* 0x0000000600007c02 */ /* 0x000fee0008000f00 */
.L_x_217:
[----:B-1----:R1:W2:Y:S02]  /*d5b0*/  SYNCS.PHASECHK.TRANS64.TRYWAIT P0, [R0+URZ], R5 ;  /* 0x00000005000075a7 */ /* 0x0022a400080011ff */
[----:B--2---:R-:W-:Y:S05]  /*d5c0*/  @!P0 NANOSLEEP.SYNCS 0x989680 ;  /* 0x009896800000895d */ /* 0x004fea0003900000 */
[----:B------:R-:W2:Y:S02]  /*d5d0*/  @!P0 SYNCS.PHASECHK.TRANS64 P0, [R0+URZ], R5 ;  /* 0x00000005000085a7 */ /* 0x000ea400080010ff */
[----:B--2---:R-:W-:Y:S05]  /*d5e0*/  @!P0 BRA `(.L_x_217) ;  /* 0xfffffffc00f08947 */ /* 0x004fea000383ffff */
[----:B------:R-:W-:Y:S05]  /*d5f0*/  BRA `(.L_x_90) ;  /* 0xffffff70002c7947 */ /* 0x000fea000383ffff */
.L_x_95:
[----:B-1----:R-:W-:-:S07]  /*d600*/  MOV R0, UR4 ;  /* 0x0000000400007c02 */ /* 0x002fce0008000f00 */
.L_x_218:
[----:B-1----:R1:W2:Y:S02]  /*d610*/  SYNCS.PHASECHK.TRANS64.TRYWAIT P0, [R0+URZ], R3 ;  /* 0x00000003000075a7 */ /* 0x0022a400080011ff */
[----:B--2---:R-:W-:Y:S05]  /*d620*/  @!P0 NANOSLEEP.SYNCS 0x989680 ;  /* 0x009896800000895d */ /* 0x004fea0003900000 */
[----:B------:R-:W2:Y:S02]  /*d630*/  @!P0 SYNCS.PHASECHK.TRANS64 P0, [R0+URZ], R3 ;  /* 0x00000003000085a7 */ /* 0x000ea400080010ff */
[----:B--2---:R-:W-:Y:S05]  /*d640*/  @!P0 BRA `(.L_x_218) ;  /* 0xfffffffc00f08947 */ /* 0x004fea000383ffff */
[----:B------:R-:W-:Y:S05]  /*d650*/  BRA `(.L_x_219) ;  /* 0xffffff7000e47947 */ /* 0x000fea000383ffff */
.L_x_98:
[----:B------:R-:W-:-:S07]  /*d660*/  MOV R0, UR13 ;  /* 0x0000000d00007c02 */ /* 0x000fce0008000f00 */
.L_x_220:
[----:B-1----:R1:W2:Y:S02]  /*d670*/  SYNCS.PHASECHK.TRANS64.TRYWAIT P1, [R0+URZ+0x210], R3 ;  /* 0x00021003000075a7 */ /* 0x0022a400080211ff */
[----:B--2---:R-:W-:Y:S05]  /*d680*/  @!P1 NANOSLEEP.SYNCS 0x989680 ;  /* 0x009896800000995d */ /* 0x004fea0003900000 */
[----:B------:R-:W2:Y:S02]  /*d690*/  @!P1 SYNCS.PHASECHK.TRANS64 P1, [R0+URZ+0x210], R3 ;  /* 0x00021003000095a7 */ /* 0x000ea400080210ff */
[----:B--2---:R-:W-:Y:S05]  /*d6a0*/  @!P1 BRA `(.L_x_220) ;  /* 0xfffffffc00f09947 */ /* 0x004fea000383ffff */
[----:B------:R-:W-:Y:S05]  /*d6b0*/  BRA `(.L_x_221) ;  /* 0xffffff7400307947 */ /* 0x000fea000383ffff */
.L_x_103:
[----:B--2---:R2:W3:Y:S02]  /*d6c0*/  SYNCS.PHASECHK.TRANS64.TRYWAIT P0, [R12+URZ+0x1b0], R9 ;  /* 0x0001b0090c0075a7 */ /* 0x0044e400080011ff */
[----:B---3--:R-:W-:Y:S05]  /*d6d0*/  @!P0 NANOSLEEP.SYNCS 0x989680 ;  /* 0x009896800000895d */ /* 0x008fea0003900000 */
[----:B------:R-:W3:Y:S02]  /*d6e0*/  @!P0 SYNCS.PHASECHK.TRANS64 P0, [R12+URZ+0x1b0], R9 ;  /* 0x0001b0090c0085a7 */ /* 0x000ee400080010ff */
[----:B---3--:R-:W-:Y:S05]  /*d6f0*/  @!P0 BRA `(.L_x_103) ;  /* 0xfffffffc00f08947 */ /* 0x008fea000383ffff */
[----:B------:R-:W-:Y:S05]  /*d700*/  BRA `(.L_x_222) ;  /* 0xffffff7800587947 */ /* 0x000fea000383ffff */
.L_x_106:
[----:B------:R-:W-:Y:S07]  /*d710*/  MOV R0, UR21 ;  /* 0x0000001500007c02 */ /* 0x000fee0008000f00 */
.L_x_223:
[----:B--2---:R2:W3:Y:S02]  /*d720*/  SYNCS.PHASECHK.TRANS64.TRYWAIT P2, [R0+URZ+0x1a8], R11 ;  /* 0x0001a80b000075a7 */ /* 0x0044e400080411ff */
[----:B---3--:R-:W-:Y:S05]  /*d730*/  @!P2 NANOSLEEP.SYNCS 0x989680 ;  /* 0x009896800000a95d */ /* 0x008fea0003900000 */
[----:B------:R-:W3:Y:S02]  /*d740*/  @!P2 SYNCS.PHASECHK.TRANS64 P2, [R0+URZ+0x1a8], R11 ;  /* 0x0001a80b0000a5a7 */ /* 0x000ee400080410ff */
[----:B---3--:R-:W-:Y:S05]  /*d750*/  @!P2 BRA `(.L_x_223) ;  /* 0xfffffffc00f0a947 */ /* 0x008fea000383ffff */
[----:B------:R-:W-:Y:S05]  /*d760*/  BRA `(.L_x_105) ;  /* 0xffffff7c00c07947 */ /* 0x000fea000383ffff */
.L_x_109:
[----:B--2---:R-:W-:Y:S07]  /*d770*/  MOV R0, UR21 ;  /* 0x0000001500007c02 */ /* 0x004fee0008000f00 */
.L_x_224:
[----:B--2---:R2:W3:Y:S02]  /*d780*/  SYNCS.PHASECHK.TRANS64.TRYWAIT P0, [R0+URZ+0x180], R9 ;  /* 0x00018009000075a7 */ /* 0x0044e400080011ff */
[----:B---3--:R-:W-:Y:S05]  /*d790*/  @!P0 NANOSLEEP.SYNCS 0x989680 ;  /* 0x009896800000895d */ /* 0x008fea0003900000 */
[----:B------:R-:W3:Y:S02]  /*d7a0*/  @!P0 SYNCS.PHASECHK.TRANS64 P0, [R0+URZ+0x180], R9 ;  /* 0x00018009000085a7 */ /* 0x000ee400080010ff */
[----:B---3--:R-:W-:Y:S05]  /*d7b0*/  @!P0 BRA `(.L_x_224) ;  /* 0xfffffffc00f08947 */ /* 0x008fea000383ffff */
[----:B------:R-:W-:Y:S05]  /*d7c0*/  BRA `(.L_x_225) ;  /* 0xffffff80001c7947 */ /* 0x000fea000383ffff */
.L_x_110:
[----:B------:R-:W-:Y:S07]  /*d7d0*/  MOV R0, UR21 ;  /* 0x0000001500007c02 */ /* 0x000fee0008000f00 */
.L_x_226:
[----:B--2---:R2:W3:Y:S02]  /*d7e0*/  SYNCS.PHASECHK.TRANS64.TRYWAIT P0, [R0+URZ+0x188], R9 ;  /* 0x00018809000075a7 */ /* 0x0044e400080011ff */
[----:B---3--:R-:W-:Y:S05]  /*d7f0*/  @!P0 NANOSLEEP.SYNCS 0x989680 ;  /* 0x009896800000895d */ /* 0x008fea0003900000 */
[----:B------:R-:W3:Y:S02]  /*d800*/  @!P0 SYNCS.PHASECHK.TRANS64 P0, [R0+URZ+0x188], R9 ;  /* 0x00018809000085a7 */ /* 0x000ee400080010ff */
[----:B---3--:R-:W-:Y:S05]  /*d810*/  @!P0 BRA `(.L_x_226) ;  /* 0xfffffffc00f08947 */ /* 0x008fea000383ffff */
[----:B------:R-:W-:Y:S05]  /*d820*/  BRA `(.L_x_227) ;  /* 0xffffff8000587947 */ /* 0x000fea000383ffff */
.L_x_111:
[----:B------:R-:W-:Y:S07]  /*d830*/  MOV R0, UR21 ;  /* 0x0000001500007c02 */ /* 0x000fee0008000f00 */
.L_x_228:
[----:B--2---:R2:W3:Y:S02]  /*d840*/  SYNCS.PHASECHK.TRANS64.TRYWAIT P0, [R0+URZ+0x190], R9 ;  /* 0x00019009000075a7 */ /* 0x0044e400080011ff */
[----:B---3--:R-:W-:Y:S05]  /*d850*/  @!P0 NANOSLEEP.SYNCS 0x989680 ;  /* 0x009896800000895d */ /* 0x008fea0003900000 */
[----:B------:R-:W3:Y:S02]  /*d860*/  @!P0 SYNCS.PHASECHK.TRANS64 P0, [R0+URZ+0x190], R9 ;  /* 0x00019009000085a7 */ /* 0x000ee400080010ff */
[----:B---3--:R-:W-:Y:S05]  /*d870*/  @!P0 BRA `(.L_x_228) ;  /* 0xfffffffc00f08947 */ /* 0x008fea000383ffff */
[----:B------:R-:W-:Y:S05]  /*d880*/  BRA `(.L_x_229) ;  /* 0xffffff8000a07947 */ /* 0x000fea000383ffff */
.L_x_112:
[----:B------:R-:W-:Y:S07]  /*d890*/  MOV R0, UR21 ;  /* 0x0000001500007c02 */ /* 0x000fee0008000f00 */
.L_x_230:
[----:B--2---:R2:W3:Y:S02]  /*d8a0*/  SYNCS.PHASECHK.TRANS64.TRYWAIT P0, [R0+URZ+0x198], R9 ;  /* 0x00019809000075a7 */ /* 0x0044e400080011ff */
[----:B---3--:R-:W-:Y:S05]  /*d8b0*/  @!P0 NANOSLEEP.SYNCS 0x989680 ;  /* 0x009896800000895d */ /* 0x008fea0003900000 */
[----:B------:R-:W3:Y:S02]  /*d8c0*/  @!P0 SYNCS.PHASECHK.TRANS64 P0, [R0+URZ+0x198], R9 ;  /* 0x00019809000085a7 */ /* 0x000ee400080010ff */
[----:B---3--:R-:W-:Y:S05]  /*d8d0*/  @!P0 BRA `(.L_x_230) ;  /* 0xfffffffc00f08947 */ /* 0x008fea000383ffff */
[----:B------:R-:W-:Y:S05]  /*d8e0*/  BRA `(.L_x_231) ;  /* 0xffffff8000e47947 */ /* 0x000fea000383ffff */
.L_x_114:
[----:B------:R-:W-:-:S07]  /*d8f0*/  MOV R0, UR21 ;  /* 0x0000001500007c02 */ /* 0x000fce0008000f00 */
.L_x_232:
[----:B---3--:R3:W4:Y:S02]  /*d900*/  SYNCS.PHASECHK.TRANS64.TRYWAIT P0, [R0+URZ+0x180], R3 ;  /* 0x00018003000075a7 */ /* 0x00872400080011ff */
[----:B----4-:R-:W-:Y:S05]  /*d910*/  @!P0 NANOSLEEP.SYNCS 0x989680 ;  /* 0x009896800000895d */ /* 0x010fea0003900000 */
[----:B------:R-:W4:Y:S02]  /*d920*/  @!P0 SYNCS.PHASECHK.TRANS64 P0, [R0+URZ+0x180], R3 ;  /* 0x00018003000085a7 */ /* 0x000f2400080010ff */
[----:B----4-:R-:W-:Y:S05]  /*d930*/  @!P0 BRA `(.L_x_232) ;  /* 0xfffffffc00f08947 */ /* 0x010fea000383ffff */
[----:B------:R-:W-:Y:S05]  /*d940*/  BRA `(.L_x_233) ;  /* 0xffffff84005c7947 */ /* 0x000fea000383ffff */
.L_x_115:
[----:B---3--:R-:W-:-:S07]  /*d950*/  MOV R0, UR21 ;  /* 0x0000001500007c02 */ /* 0x008fce0008000f00 */
.L_x_234:
[----:B---3--:R3:W4:Y:S02]  /*d960*/  SYNCS.PHASECHK.TRANS64.TRYWAIT P0, [R0+URZ+0x188], R3 ;  /* 0x00018803000075a7 */ /* 0x00872400080011ff */
[----:B----4-:R-:W-:Y:S05]  /*d970*/  @!P0 NANOSLEEP.SYNCS 0x989680 ;  /* 0x009896800000895d */ /* 0x010fea0003900000 */
[----:B------:R-:W4:Y:S02]  /*d980*/  @!P0 SYNCS.PHASECHK.TRANS64 P0, [R0+URZ+0x188], R3 ;  /* 0x00018803000085a7 */ /* 0x000f2400080010ff */
[----:B----4-:R-:W-:Y:S05]  /*d990*/  @!P0 BRA `(.L_x_234) ;  /* 0xfffffffc00f08947 */ /* 0x010fea000383ffff */
[----:B------:R-:W-:Y:S05]  /*d9a0*/  BRA `(.L_x_235) ;  /* 0xffffff84004c7947 */ /* 0x000fea000383ffff */
.L_x_116:
[----:B---3--:R-:W-:-:S07]  /*d9b0*/  MOV R0, UR21 ;  /* 0x0000001500007c02 */ /* 0x008fce0008000f00 */
.L_x_236:
[----:B---3--:R3:W4:Y:S02]  /*d9c0*/  SYNCS.PHASECHK.TRANS64.TRYWAIT P0, [R0+URZ+0x190], R3 ;  /* 0x00019003000075a7 */ /* 0x00872400080011ff */
[----:B----4-:R-:W-:Y:S05]  /*d9d0*/  @!P0 NANOSLEEP.SYNCS 0x989680 ;  /* 0x009896800000895d */ /* 0x010fea0003900000 */
[----:B------:R-:W4:Y:S02]  /*d9e0*/  @!P0 SYNCS.PHASECHK.TRANS64 P0, [R0+URZ+0x190], R3 ;  /* 0x00019003000085a7 */ /* 0x000f2400080010ff */
[----:B----4-:R-:W-:Y:S05]  /*d9f0*/  @!P0 BRA `(.L_x_236) ;  /* 0xfffffffc00f08947 */ /* 0x010fea000383ffff */
[----:B------:R-:W-:Y:S05]  /*da00*/  BRA `(.L_x_237) ;  /* 0xffffff84003c7947 */ /* 0x000fea000383ffff */
.L_x_118:
[----:B-1----:R1:W2:Y:S02]  /*da10*/  SYNCS.PHASECHK.TRANS64.TRYWAIT P0, [R3+URZ+0x1b0], R0 ;  /* 0x0001b000030075a7 */ /* 0x0022a400080011ff */
[----:B--2---:R-:W-:Y:S05]  /*da20*/  @!P0 NANOSLEEP.SYNCS 0x989680 ;  /* 0x009896800000895d */ /* 0x004fea0003900000 */
[----:B------:R-:W2:Y:S02]  /*da30*/  @!P0 SYNCS.PHASECHK.TRANS64 P0, [R3+URZ+0x1b0], R0 ;  /* 0x0001b000030085a7 */ /* 0x000ea400080010ff */
[----:B--2---:R-:W-:Y:S05]  /*da40*/  @!P0 BRA `(.L_x_118) ;  /* 0xfffffffc00f08947 */ /* 0x004fea000383ffff */
[----:B------:R-:W-:Y:S05]  /*da50*/  BRA `(.L_x_238) ;  /* 0xffffff8800007947 */ /* 0x000fea000383ffff */
.L_x_129:
[----:B-1----:R1:W2:Y:S02]  /*da60*/  SYNCS.PHASECHK.TRANS64.TRYWAIT P1, [R3+URZ+0x160], R0 ;  /* 0x00016000030075a7 */ /* 0x0022a400080211ff */
[----:B--2---:R-:W-:Y:S05]  /*da70*/  @!P1 NANOSLEEP.SYNCS 0x989680 ;  /* 0x009896800000995d */ /* 0x004fea0003900000 */
[----:B------:R-:W2:Y:S02]  /*da80*/  @!P1 SYNCS.PHASECHK.TRANS64 P1, [R3+URZ+0x160], R0 ;  /* 0x00016000030095a7 */ /* 0x000ea400080210ff */
[----:B--2---:R-:W-:Y:S05]  /*da90*/  @!P1 BRA `(.L_x_129) ;  /* 0xfffffffc00f09947 */ /* 0x004fea000383ffff */
[----:B------:R-:W-:Y:S05]  /*daa0*/  BRA `(.L_x_128) ;  /* 0xffffff9400847947 */ /* 0x000fea000383ffff */
.L_x_131:
[----:B--2---:R2:W4:Y:S02]  /*dab0*/  SYNCS.PHASECHK.TRANS64.TRYWAIT P0, [R145+URZ+0x1d0], R2 ;  /* 0x0001d002910075a7 */ /* 0x00452400080011ff */
[----:B----4-:R-:W-:Y:S05]  /*dac0*/  @!P0 NANOSLEEP.SYNCS 0x989680 ;  /* 0x009896800000895d */ /* 0x010fea0003900000 */
[----:B------:R-:W4:Y:S02]  /*dad0*/  @!P0 SYNCS.PHASECHK.TRANS64 P0, [R145+URZ+0x1d0], R2 ;  /* 0x0001d002910085a7 */ /* 0x000f2400080010ff */
[----:B----4-:R-:W-:Y:S05]  /*dae0*/  @!P0 BRA `(.L_x_131) ;  /* 0xfffffffc00f08947 */ /* 0x010fea000383ffff */
[----:B------:R-:W-:Y:S05]  /*daf0*/  BRA `(.L_x_130) ;  /* 0xffffff9400e07947 */ /* 0x000fea000383ffff */
.L_x_139:
[----:B--2---:R2:W3:Y:S02]  /*db00*/  SYNCS.PHASECHK.TRANS64.TRYWAIT P0, [R107+URZ+0x160], R0 ;  /* 0x000160006b0075a7 */ /* 0x0044e400080011ff */
[----:B---3--:R-:W-:Y:S05]  /*db10*/  @!P0 NANOSLEEP.SYNCS 0x989680 ;  /* 0x009896800000895d */ /* 0x008fea0003900000 */
[----:B------:R-:W3:Y:S02]  /*db20*/  @!P0 SYNCS.PHASECHK.TRANS64 P0, [R107+URZ+0x160], R0 ;  /* 0x000160006b0085a7 */ /* 0x000ee400080010ff */
[----:B---3--:R-:W-:Y:S05]  /*db30*/  @!P0 BRA `(.L_x_139) ;  /* 0xfffffffc00f08947 */ /* 0x008fea000383ffff */
[----:B------:R-:W-:Y:S05]  /*db40*/  BRA `(.L_x_138) ;  /* 0xffffffa800e47947 */ /* 0x000fea000383ffff */
.L_x_147:
[----:B--2---:R2:W3:Y:S02]  /*db50*/  SYNCS.PHASECHK.TRANS64.TRYWAIT P0, [R0+URZ+0x160], R7 ;  /* 0x00016007000075a7 */ /* 0x0044e400080011ff */
[----:B---3--:R-:W-:Y:S05]  /*db60*/  @!P0 NANOSLEEP.SYNCS 0x989680 ;  /* 0x009896800000895d */ /* 0x008fea0003900000 */
[----:B------:R-:W3:Y:S02]  /*db70*/  @!P0 SYNCS.PHASECHK.TRANS64 P0, [R0+URZ+0x160], R7 ;  /* 0x00016007000085a7 */ /* 0x000ee400080010ff */
[----:B---3--:R-:W-:Y:S05]  /*db80*/  @!P0 BRA `(.L_x_147) ;  /* 0xfffffffc00f08947 */ /* 0x008fea000383ffff */
[----:B------:R-:W-:Y:S05]  /*db90*/  BRA `(.L_x_146) ;  /* 0xffffffc000387947 */ /* 0x000fea000383ffff */
.L_x_155:
[----:B--2---:R2:W3:Y:S02]  /*dba0*/  SYNCS.PHASECHK.TRANS64.TRYWAIT P0, [R0+URZ+0x160], R5 ;  /* 0x00016005000075a7 */ /* 0x0044e400080011ff */
[----:B---3--:R-:W-:Y:S05]  /*dbb0*/  @!P0 NANOSLEEP.SYNCS 0x989680 ;  /* 0x009896800000895d */ /* 0x008fea0003900000 */
[----:B------:R-:W3:Y:S02]  /*dbc0*/  @!P0 SYNCS.PHASECHK.TRANS64 P0, [R0+URZ+0x160], R5 ;  /* 0x00016005000085a7 */ /* 0x000ee400080010ff */
[----:B---3--:R-:W-:Y:S05]  /*dbd0*/  @!P0 BRA `(.L_x_155) ;  /* 0xfffffffc00f08947 */ /* 0x008fea000383ffff */
[----:B------:R-:W-:Y:S05]  /*dbe0*/  BRA `(.L_x_154) ;  /* 0xffffffd400987947 */ /* 0x000fea000383ffff */
        .weak           $__internal_0_$__cuda_sm10x_tcgen05_guardrail_trap_col_being_dealloced_not_returned_by_alloc
        .type           $__internal_0_$__cuda_sm10x_tcgen05_guardrail_trap_col_being_dealloced_not_returned_by_alloc,@function
        .size           $__internal_0_$__cuda_sm10x_tcgen05_guardrail_trap_col_being_dealloced_not_returned_by_alloc,($__internal_1_$__cuda_sm10x_tcgen05_guardrail_trap_phase_invalid_during_alloc - $__internal_0_$__cuda_sm10x_tcgen05_guardrail_trap_col_being_dealloced_not_returned_by_alloc)
$__internal_0_$__cuda_sm10x_tcgen05_guardrail_trap_col_being_dealloced_not_returned_by_alloc:
[----:B------:R-:W-:Y:S05]  /*dbf0*/  BPT.TRAP 0x1 ;  /* 0x000000040000795c */ /* 0x000fea0000300000 */
[----:B------:R-:W-:-:S04]  /*dc00*/  HFMA2 R3, -RZ, RZ, 0, 0 ;  /* 0x00000000ff037431 */ /* 0x000fc800000001ff */
[----:B------:R-:W-:Y:S05]  /*dc10*/  RET.REL.NODEC R2 `(_ZN7cutlass13device_kernelINS_4gemm6kernel13GemmUniversalIN4cute5tupleIJiiiiEEENS1_10collective13CollectiveMmaINS1_35MainloopSm100TmaUmmaWarpSpecializedILi22ELi2ELi2ENS5_IJNS4_1CILi2EEESB_NSA_ILi1EEEEEEEENS5_IJNSA_ILi256EEESF_NSA_ILi32EEEEEEaNS5_IJlSC_lEEEaSI_NS4_8TiledMMAINS4_8MMA_AtomIJNS4_21SM100_MMA_S8_2x1SM_SSIaaiLi256ELi256ELNS4_4UMMA5MajorE0ELSN_0ELNSM_8SaturateE0EEEEEENS4_6LayoutINS5_IJSC_SC_SC_EEENS5_IJNSA_ILi0EEEST_ST_EEEEENS5_IJNS4_10UnderscoreESW_SW_EEEEENS4_28SM100_TMA_2SM_LOAD_MULTICASTENS4_14ComposedLayoutINS4_7SwizzleILi1ELi4ELi3EEENS4_18smem_ptr_flag_bitsILi8EEENSR_INS5_IJNSA_ILi8EEESG_EEENS5_IJSG_SC_EEEEEEEvNS4_8identityENS4_18SM100_TMA_2SM_LOADES19_vS1A_EENS_8epilogue10collective18CollectiveEpilogueINS1D_23Sm100TmaWarpSpecializedILi4ELi2ELi64ELb0ELb0EEEJNS5_IJNSA_ILi128EEESF_SG_EEENS5_IJNSR_IS1I_SC_EENSR_INSA_ILi64EEESC_EEEEEaSI_aSI_NS1D_6fusion15FusionCallbacksIS1H_NS1O_17LinearCombinationIaiaiLNS_15FloatRoundStyleE2EEES1J_S1N_JEEENS4_5SM1004TMEM4LOAD26SM100_TMEM_LOAD_32dp32b64xENS4_13SM90_TMA_LOADENS10_INS11_ILi2ELi4ELi3EEES14_NSR_INS5_IJS15_S1L_EEENS5_IJS1L_SC_EEEEEEENS4_39AutoVectorizingCopyWithAssumedAlignmentILi128EEENS4_14SM90_TMA_STOREES23_S25_S25_EEEvvEEEEvNT_6ParamsE) ;  /* 0xffffff2002f87950 */ /* 0x000fea0003c3ffff */
        .weak           $__internal_1_$__cuda_sm10x_tcgen05_guardrail_trap_phase_invalid_during_alloc
        .type           $__internal_1_$__cuda_sm10x_tcgen05_guardrail_trap_phase_invalid_during_alloc,@function
        .size           $__internal_1_$__cuda_sm10x_tcgen05_guardrail_trap_phase_invalid_during_alloc,($__internal_2_$__cuda_sm10x_tcgen05_guardrail_trap_unallocated_columns_being_dealloced - $__internal_1_$__cuda_sm10x_tcgen05_guardrail_trap_phase_invalid_during_alloc)
$__internal_1_$__cuda_sm10x_tcgen05_guardrail_trap_phase_invalid_during_alloc:
[----:B------:R-:W-:Y:S05]  /*dc20*/  BPT.TRAP 0x1 ;  /* 0x000000040000795c */ /* 0x000fea0000300000 */
[----:B------:R-:W-:-:S04]  /*dc30*/  MOV R5, 0x0 ;  /* 0x0000000000057802 */ /* 0x000fc80000000f00 */
[----:B------:R-:W-:Y:S05]  /*dc40*/  RET.REL.NODEC R4 `(_ZN7cutlass13device_kernelINS_4gemm6kernel13GemmUniversalIN4cute5tupleIJiiiiEEENS1_10collective13CollectiveMmaINS1_35MainloopSm100TmaUmmaWarpSpecializedILi22ELi2ELi2ENS5_IJNS4_1CILi2EEESB_NSA_ILi1EEEEEEEENS5_IJNSA_ILi256EEESF_NSA_ILi32EEEEEEaNS5_IJlSC_lEEEaSI_NS4_8TiledMMAINS4_8MMA_AtomIJNS4_21SM100_MMA_S8_2x1SM_SSIaaiLi256ELi256ELNS4_4UMMA5MajorE0ELSN_0ELNSM_8SaturateE0EEEEEENS4_6LayoutINS5_IJSC_SC_SC_EEENS5_IJNSA_ILi0EEEST_ST_EEEEENS5_IJNS4_10UnderscoreESW_SW_EEEEENS4_28SM100_TMA_2SM_LOAD_MULTICASTENS4_14ComposedLayoutINS4_7SwizzleILi1ELi4ELi3EEENS4_18smem_ptr_flag_bitsILi8EEENSR_INS5_IJNSA_ILi8EEESG_EEENS5_IJSG_SC_EEEEEEEvNS4_8identityENS4_18SM100_TMA_2SM_LOADES19_vS1A_EENS_8epilogue10collective18CollectiveEpilogueINS1D_23Sm100TmaWarpSpecializedILi4ELi2ELi64ELb0ELb0EEEJNS5_IJNSA_ILi128EEESF_SG_EEENS5_IJNSR_IS1I_SC_EENSR_INSA_ILi64EEESC_EEEEEaSI_aSI_NS1D_6fusion15FusionCallbacksIS1H_NS1O_17LinearCombinationIaiaiLNS_15FloatRoundStyleE2EEES1J_S1N_JEEENS4_5SM1004TMEM4LOAD26SM100_TMEM_LOAD_32dp32b64xENS4_13SM90_TMA_LOADENS10_INS11_ILi2ELi4ELi3EEES14_NSR_INS5_IJS15_S1L_EEENS5_IJS1L_SC_EEEEEEENS4_39AutoVectorizingCopyWithAssumedAlignmentILi128EEENS4_14SM90_TMA_STOREES23_S25_S25_EEEvvEEEEvNT_6ParamsE) ;  /* 0xffffff2004ec7950 */ /* 0x000fea0003c3ffff */
        .weak           $__internal_2_$__cuda_sm10x_tcgen05_guardrail_trap_unallocated_columns_being_dealloced
        .type           $__internal_2_$__cuda_sm10x_tcgen05_guardrail_trap_unallocated_columns_being_dealloced,@function
        .size           $__internal_2_$__cuda_sm10x_tcgen05_guardrail_trap_unallocated_columns_being_dealloced,(.L_x_240 - $__internal_2_$__cuda_sm10x_tcgen05_guardrail_trap_unallocated_columns_being_dealloced)
$__internal_2_$__cuda_sm10x_tcgen05_guardrail_trap_unallocated_columns_being_dealloced:
[----:B------:R-:W-:Y:S05]  /*dc50*/  BPT.TRAP 0x1 ;  /* 0x000000040000795c */ /* 0x000fea0000300000 */
[----:B------:R-:W-:-:S04]  /*dc60*/  HFMA2 R3, -RZ, RZ, 0, 0 ;  /* 0x00000000ff037431 */ /* 0x000fc800000001ff */
[----:B------:R-:W-:Y:S05]  /*dc70*/  RET.REL.NODEC R2 `(_ZN7cutlass13device_kernelINS_4gemm6kernel13GemmUniversalIN4cute5tupleIJiiiiEEENS1_10collective13CollectiveMmaINS1_35MainloopSm100TmaUmmaWarpSpecializedILi22ELi2ELi2ENS5_IJNS4_1CILi2EEESB_NSA_ILi1EEEEEEEENS5_IJNSA_ILi256EEESF_NSA_ILi32EEEEEEaNS5_IJlSC_lEEEaSI_NS4_8TiledMMAINS4_8MMA_AtomIJNS4_21SM100_MMA_S8_2x1SM_SSIaaiLi256ELi256ELNS4_4UMMA5MajorE0ELSN_0ELNSM_8SaturateE0EEEEEENS4_6LayoutINS5_IJSC_SC_SC_EEENS5_IJNSA_ILi0EEEST_ST_EEEEENS5_IJNS4_10UnderscoreESW_SW_EEEEENS4_28SM100_TMA_2SM_LOAD_MULTICASTENS4_14ComposedLayoutINS4_7SwizzleILi1ELi4ELi3EEENS4_18smem_ptr_flag_bitsILi8EEENSR_INS5_IJNSA_ILi8EEESG_EEENS5_IJSG_SC_EEEEEEEvNS4_8identityENS4_18SM100_TMA_2SM_LOADES19_vS1A_EENS_8epilogue10collective18CollectiveEpilogueINS1D_23Sm100TmaWarpSpecializedILi4ELi2ELi64ELb0ELb0EEEJNS5_IJNSA_ILi128EEESF_SG_EEENS5_IJNSR_IS1I_SC_EENSR_INSA_ILi64EEESC_EEEEEaSI_aSI_NS1D_6fusion15FusionCallbacksIS1H_NS1O_17LinearCombinationIaiaiLNS_15FloatRoundStyleE2EEES1J_S1N_JEEENS4_5SM1004TMEM4LOAD26SM100_TMEM_LOAD_32dp32b64xENS4_13SM90_TMA_LOADENS10_INS11_ILi2ELi4ELi3EEES14_NSR_INS5_IJS15_S1L_EEENS5_IJS1L_SC_EEEEEEENS4_39AutoVectorizingCopyWithAssumedAlignmentILi128EEENS4_14SM90_TMA_STOREES23_S25_S25_EEEvvEEEEvNT_6ParamsE) ;  /* 0xffffff2002e07950 */ /* 0x000fea0003c3ffff */
.L_x_239:
[----:B------:R-:W-:-:S00]  /*dc80*/  BRA `(.L_x_239) ;  /* 0xfffffffc00fc7947 */ /* 0x000fc0000383ffff */
[----:B------:R-:W-:-:S00]  /*dc90*/  NOP ;  /* 0x0000000000007918 */ /* 0x000fc00000000000 */
        /* <DEDUP_REMOVED lines=14> */
.L_x_240:


//--------------------- .nv.global.init           --------------------------
	.section	.nv.global.init,"aw",@progbits
.nv.global.init:
	.type		$str$27,@object
	.size		$str$27,($str$28 - $str$27)
$str$27:
        /*0000*/ 	.byte	0x28, 0x61, 0x64, 0x64, 0x72, 0x65, 0x73, 0x73, 0x20, 0x26, 0x20, 0x6d, 0x61, 0x73, 0x6b, 0x29
        /*0010*/ 	.byte	0x20, 0x3d, 0x3d, 0x20, 0x30, 0x00
	.type		$str$28,@object
	.size		$str$28,($str$26 - $str$28)
$str$28:
        /*0016*/ 	.byte	0x2f, 0x74, 0x6d, 0x70, 0x2f, 0x63, 0x75, 0x74, 0x6c, 0x61, 0x73, 0x73, 0x5f, 0x73, 0x77, 0x65
        /*0026*/ 	.byte	0x65, 0x70, 0x5f, 0x73, 0x72, 0x63, 0x2f, 0x69, 0x6e, 0x63, 0x6c, 0x75, 0x64, 0x65, 0x2f, 0x63
        /*0036*/ 	.byte	0x75, 0x74, 0x65, 0x2f, 0x70, 0x6f, 0x69, 0x6e, 0x74, 0x65, 0x72, 0x5f, 0x66, 0x6c, 0x61, 0x67
        /*0046*/ 	.byte	0x67, 0x65, 0x64, 0x2e, 0x68, 0x70, 0x70, 0x00
	.type		$str$26,@object
	.size		$str$26,($str$25 - $str$26)
$str$26:
        /*004e*/ 	.byte	0x2f, 0x74, 0x6d, 0x70, 0x2f, 0x63, 0x75, 0x74, 0x6c, 0x61, 0x73, 0x73, 0x5f, 0x73, 0x77, 0x65
        /*005e*/ 	.byte	0x65, 0x70, 0x5f, 0x73, 0x72, 0x63, 0x2f, 0x69, 0x6e, 0x63, 0x6c, 0x75, 0x64, 0x65, 0x2f, 0x63
        /*006e*/ 	.byte	0x75, 0x74, 0x65, 0x2f, 0x61, 0x74, 0x6f, 0x6d, 0x2f, 0x63, 0x6f, 0x70, 0x79, 0x5f, 0x74, 0x72
        /*007e*/ 	.byte	0x61, 0x69, 0x74, 0x73, 0x5f, 0x73, 0x6d, 0x31, 0x30, 0x30, 0x2e, 0x68, 0x70, 0x70, 0x00
	.type		$str$25,@object
	.size		$str$25,(__unnamed_1 - $str$25)
$str$25:
        /*008d*/ 	.byte	0x28, 0x28, 0x75, 0x69, 0x6e, 0x74, 0x33, 0x32, 0x5f, 0x74, 0x28, 0x74, 0x68, 0x72, 0x65, 0x61
        /*009d*/ 	.byte	0x64, 0x49, 0x64, 0x78, 0x2e, 0x78, 0x29, 0x20, 0x2f, 0x20, 0x33, 0x32, 0x29, 0x20, 0x25, 0x20
        /*00ad*/ 	.byte	0x34, 0x29, 0x20, 0x3d, 0x3d, 0x20, 0x28, 0x28, 0x28, 0x74, 0x6d, 0x65, 0x6d, 0x5f, 0x61, 0x64
        /*00bd*/ 	.byte	0x64, 0x72, 0x20, 0x3e, 0x3e, 0x20, 0x31, 0x36, 0x29, 0x20, 0x2f, 0x20, 0x33, 0x32, 0x29, 0x20
        /*00cd*/ 	.byte	0x25, 0x20, 0x34, 0x29, 0x00
	.type		__unnamed_1,@object
	.size		__unnamed_1,(__unnamed_2 - __unnamed_1)
__unnamed_1:
        /*00d2*/ 	.byte	0x61, 0x75, 0x74, 0x6f, 0x20, 0x63, 0x75, 0x74, 0x65, 0x3a, 0x3a, 0x61, 0x73, 0x5f, 0x70, 0x6f
        /* <DEDUP_REMOVED lines=24> */
        /*0262*/ 	.byte	0x5d, 0x00
	.type		__unnamed_2,@object
	.size		__unnamed_2,(__unnamed_3 - __unnamed_2)
__unnamed_2:
        /* <DEDUP_REMOVED lines=26> */
	.type		__unnamed_3,@object
	.size		__unnamed_3,(.L_3 - __unnamed_3)
__unnamed_3:
        /* <DEDUP_REMOVED lines=42> */
        /*0696*/ 	.byte	0x43, 0x3c, 0x30, 0x3e, 0x3e, 0x3e, 0x3e, 0x5d, 0x00
.L_3:


//--------------------- .nv.shared._ZN7cutlass13device_kernelINS_4gemm6kernel13GemmUniversalIN4cute5tupleIJiiiiEEENS1_10collective13CollectiveMmaINS1_35MainloopSm100TmaUmmaWarpSpecializedILi22ELi2ELi2ENS5_IJNS4_1CILi2EEESB_NSA_ILi1EEEEEEEENS5_IJNSA_ILi256EEESF_NSA_ILi32EEEEEEaNS5_IJlSC_lEEEaSI_NS4_8TiledMMAINS4_8MMA_AtomIJNS4_21SM100_MMA_S8_2x1SM_SSIaaiLi256ELi256ELNS4_4UMMA5MajorE0ELSN_0ELNSM_8SaturateE0EEEEEENS4_6LayoutINS5_IJSC_SC_SC_EEENS5_IJNSA_ILi0EEEST_ST_EEEEENS5_IJNS4_10UnderscoreESW_SW_EEEEENS4_28SM100_TMA_2SM_LOAD_MULTICASTENS4_14ComposedLayoutINS4_7SwizzleILi1ELi4ELi3EEENS4_18smem_ptr_flag_bitsILi8EEENSR_INS5_IJNSA_ILi8EEESG_EEENS5_IJSG_SC_EEEEEEEvNS4_8identityENS4_18SM100_TMA_2SM_LOADES19_vS1A_EENS_8epilogue10collective18CollectiveEpilogueINS1D_23Sm100TmaWarpSpecializedILi4ELi2ELi64ELb0ELb0EEEJNS5_IJNSA_ILi128EEESF_SG_EEENS5_IJNSR_IS1I_SC_EENSR_INSA_ILi64EEESC_EEEEEaSI_aSI_NS1D_6fusion15FusionCallbacksIS1H_NS1O_17LinearCombinationIaiaiLNS_15FloatRoundStyleE2EEES1J_S1N_JEEENS4_5SM1004TMEM4LOAD26SM100_TMEM_LOAD_32dp32b64xENS4_13SM90_TMA_LOADENS10_INS11_ILi2ELi4ELi3EEES14_NSR_INS5_IJS15_S1L_EEENS5_IJS1L_SC_EEEEEEENS4_39AutoVectorizingCopyWithAssumedAlignmentILi128EEENS4_14SM90_TMA_STOREES23_S25_S25_EEEvvEEEEvNT_6ParamsE --------------------------
	.section	.nv.shared._ZN7cutlass13device_kernelINS_4gemm6kernel13GemmUniversalIN4cute5tupleIJiiiiEEENS1_10collective13CollectiveMmaINS1_35MainloopSm100TmaUmmaWarpSpecializedILi22ELi2ELi2ENS5_IJNS4_1CILi2EEESB_NSA_ILi1EEEEEEEENS5_IJNSA_ILi256EEESF_NSA_ILi32EEEEEEaNS5_IJlSC_lEEEaSI_NS4_8TiledMMAINS4_8MMA_AtomIJNS4_21SM100_MMA_S8_2x1SM_SSIaaiLi256ELi256ELNS4_4UMMA5MajorE0ELSN_0ELNSM_8SaturateE0EEEEEENS4_6LayoutINS5_IJSC_SC_SC_EEENS5_IJNSA_ILi0EEEST_ST_EEEEENS5_IJNS4_10UnderscoreESW_SW_EEEEENS4_28SM100_TMA_2SM_LOAD_MULTICASTENS4_14ComposedLayoutINS4_7SwizzleILi1ELi4ELi3EEENS4_18smem_ptr_flag_bitsILi8EEENSR_INS5_IJNSA_ILi8EEESG_EEENS5_IJSG_SC_EEEEEEEvNS4_8identityENS4_18SM100_TMA_2SM_LOADES19_vS1A_EENS_8epilogue10collective18CollectiveEpilogueINS1D_23Sm100TmaWarpSpecializedILi4ELi2ELi64ELb0ELb0EEEJNS5_IJNSA_ILi128EEESF_SG_EEENS5_IJNSR_IS1I_SC_EENSR_INSA_ILi64EEESC_EEEEEaSI_aSI_NS1D_6fusion15FusionCallbacksIS1H_NS1O_17LinearCombinationIaiaiLNS_15FloatRoundStyleE2EEES1J_S1N_JEEENS4_5SM1004TMEM4LOAD26SM100_TMEM_LOAD_32dp32b64xENS4_13SM90_TMA_LOADENS10_INS11_ILi2ELi4ELi3EEES14_NSR_INS5_IJS15_S1L_EEENS5_IJS1L_SC_EEEEEEENS4_39AutoVectorizingCopyWithAssumedAlignmentILi128EEENS4_14SM90_TMA_STOREES23_S25_S25_EEEvvEEEEvNT_6ParamsE,"aw",@nobits
	.sectionflags	@""
	.align	16
	.zero		1024


//--------------------- .nv.shared.reserved.0     --------------------------
	.section	.nv.shared.reserved.0,"aw",@nobits
	.weak		__nv_reservedSMEM_offset_0_alias
	.size		__nv_reservedSMEM_offset_0_alias, 0, 64
	.other		__nv_reservedSMEM_offset_0_alias,@"STO_CUDA_RESERVED_SHARED STV_DEFAULT"
__nv_reservedSMEM_offset_0_alias:
	.zero		0
.nv.shared.reserved.0:
	.zero		64
	.weak		__nv_reservedSMEM_tcgen05_partition
	.type		__nv_reservedSMEM_tcgen05_partition,@object
	.size		__nv_reservedSMEM_tcgen05_partition,(.L_0 - __nv_reservedSMEM_tcgen05_partition)
__nv_reservedSMEM_tcgen05_partition:
	.zero		32
.L_0:


//--------------------- .nv.global                --------------------------
	.section	.nv.global,"aw",@nobits
.nv.global:
	.type		_ZN39_INTERNAL_70cd9acd_4_k_cu_6f0c3d57_93584cute1_E,@object
	.size		_ZN39_INTERNAL_70cd9acd_4_k_cu_6f0c3d57_93584cute1_E,(_ZN39_INTERNAL_70cd9acd_4_k_cu_6f0c3d57_93584cuda3std3__45__cpo6cbeginE - _ZN39_INTERNAL_70cd9acd_4_k_cu_6f0c3d57_93584cute1_E)
_ZN39_INTERNAL_70cd9acd_4_k_cu_6f0c3d57_93584cute1_E:
	.zero		1
	.type		_ZN39_INTERNAL_70cd9acd_4_k_cu_6f0c3d57_93584cuda3std3__45__cpo6cbeginE,@object
	.size		_ZN39_INTERNAL_70cd9acd_4_k_cu_6f0c3d57_93584cuda3std3__45__cpo6cbeginE,(_ZN39_INTERNAL_70cd9acd_4_k_cu_6f0c3d57_93584cuda3std3__48in_placeE - _ZN39_INTERNAL_70cd9acd_4_k_cu_6f0c3d57_93584cuda3std3__45__cpo6cbeginE)
_ZN39_INTERNAL_70cd9acd_4_k_cu_6f0c3d57_93584cuda3std3__45__cpo6cbeginE:
	.zero		1
	.type		_ZN39_INTERNAL_70cd9acd_4_k_cu_6f0c3d57_93584cuda3std3__48in_placeE,@object
	.size		_ZN39_INTERNAL_70cd9acd_4_k_cu_6f0c3d57_93584cuda3std3__48in_placeE,(_ZN39_INTERNAL_70cd9acd_4_k_cu_6f0c3d57_93584cuda3std6ranges3__45__cpo9iter_moveE - _ZN39_INTERNAL_70cd9acd_4_k_cu_6f0c3d57_93584cuda3std3__48in_placeE)
_ZN39_INTERNAL_70cd9acd_4_k_cu_6f0c3d57_93584cuda3std3__48in_placeE:
	.zero		1
	.type		_ZN39_INTERNAL_70cd9acd_4_k_cu_6f0c3d57_93584cuda3std6ranges3__45__cpo9iter_moveE,@object
	.size		_ZN39_INTERNAL_70cd9acd_4_k_cu_6f0c3d57_93584cuda3std6ranges3__45__cpo9iter_moveE,(_ZN39_INTERNAL_70cd9acd_4_k_cu_6f0c3d57_93584cuda3std3__45__cpo5beginE - _ZN39_INTERNAL_70cd9acd_4_k_cu_6f0c3d57_93584cuda3std6ranges3__45__cpo9iter_moveE)
_ZN39_INTERNAL_70cd9acd_4_k_cu_6f0c3d57_93584cuda3std6ranges3__45__cpo9iter_moveE:
	.zero		1
	.type		_ZN39_INTERNAL_70cd9acd_4_k_cu_6f0c3d57_93584cuda3std3__45__cpo5beginE,@object
	.size		_ZN39_INTERNAL_70cd9acd_4_k_cu_6f0c3d57_93584cuda3std3__45__cpo5beginE,(_ZN39_INTERNAL_70cd9acd_4_k_cu_6f0c3d57_93584cuda3std3__441_GLOBAL__N__70cd9acd_4_k_cu_6f0c3d57_93586ignoreE - _ZN39_INTERNAL_70cd9acd_4_k_cu_6f0c3d57_93584cuda3std3__45__cpo5beginE)
_ZN39_INTERNAL_70cd9acd_4_k_cu_6f0c3d57_93584cuda3std3__45__cpo5beginE:
	.zero		1
	.type		_ZN39_INTERNAL_70cd9acd_4_k_cu_6f0c3d57_93584cuda3std3__441_GLOBAL__N__70cd9acd_4_k_cu_6f0c3d57_93586ignoreE,@object
	.size		_ZN39_INTERNAL_70cd9acd_4_k_cu_6f0c3d57_93584cuda3std3__441_GLOBAL__N__70cd9acd_4_k_cu_6f0c3d57_93586ignoreE,(_ZN39_INTERNAL_70cd9acd_4_k_cu_6f0c3d57_93584cute7productE - _ZN39_INTERNAL_70cd9acd_4_k_cu_6f0c3d57_93584cuda3std3__441_GLOBAL__N__70cd9acd_4_k_cu_6f0c3d57_93586ignoreE)
_ZN39_INTERNAL_70cd9acd_4_k_cu_6f0c3d57_93584cuda3std3__441_GLOBAL__N__70cd9acd_4_k_cu_6f0c3d57_93586ignoreE:
	.zero		1
	.type		_ZN39_INTERNAL_70cd9acd_4_k_cu_6f0c3d57_93584cute7productE,@object
	.size		_ZN39_INTERNAL_70cd9acd_4_k_cu_6f0c3d57_93584cute7productE,(_ZN39_INTERNAL_70cd9acd_4_k_cu_6f0c3d57_93584cuda3std3__45__cpo3endE - _ZN39_INTERNAL_70cd9acd_4_k_cu_6f0c3d57_93584cute7productE)
_ZN39_INTERNAL_70cd9acd_4_k_cu_6f0c3d57_93584cute7productE:
	.zero		1
	.type		_ZN39_INTERNAL_70cd9acd_4_k_cu_6f0c3d57_93584cuda3std3__45__cpo3endE,@object
	.size		_ZN39_INTERNAL_70cd9acd_4_k_cu_6f0c3d57_93584cuda3std3__45__cpo3endE,(_ZN39_INTERNAL_70cd9acd_4_k_cu_6f0c3d57_93584cuda3std3__419piecewise_constructE - _ZN39_INTERNAL_70cd9acd_4_k_cu_6f0c3d57_93584cuda3std3__45__cpo3endE)
_ZN39_INTERNAL_70cd9acd_4_k_cu_6f0c3d57_93584cuda3std3__45__cpo3endE:
	.zero		1
	.type		_ZN39_INTERNAL_70cd9acd_4_k_cu_6f0c3d57_93584cuda3std3__419piecewise_constructE,@object
	.size		_ZN39_INTERNAL_70cd9acd_4_k_cu_6f0c3d57_93584cuda3std3__419piecewise_constructE,(_ZN39_INTERNAL_70cd9acd_4_k_cu_6f0c3d57_93584cuda3std3__45__cpo4cendE - _ZN39_INTERNAL_70cd9acd_4_k_cu_6f0c3d57_93584cuda3std3__419piecewise_constructE)
_ZN39_INTERNAL_70cd9acd_4_k_cu_6f0c3d57_93584cuda3std3__419piecewise_constructE:
	.zero		1
	.type		_ZN39_INTERNAL_70cd9acd_4_k_cu_6f0c3d57_93584cuda3std3__45__cpo4cendE,@object
	.size		_ZN39_INTERNAL_70cd9acd_4_k_cu_6f0c3d57_93584cuda3std3__45__cpo4cendE,(_ZN39_INTERNAL_70cd9acd_4_k_cu_6f0c3d57_93584cuda3std6ranges3__45__cpo4swapE - _ZN39_INTERNAL_70cd9acd_4_k_cu_6f0c3d57_93584cuda3std3__45__cpo4cendE)
_ZN39_INTERNAL_70cd9acd_4_k_cu_6f0c3d57_93584cuda3std3__45__cpo4cendE:
	.zero		1
	.type		_ZN39_INTERNAL_70cd9acd_4_k_cu_6f0c3d57_93584cuda3std6ranges3__45__cpo4swapE,@object
	.size		_ZN39_INTERNAL_70cd9acd_4_k_cu_6f0c3d57_93584cuda3std6ranges3__45__cpo4swapE,(.L_11 - _ZN39_INTERNAL_70cd9acd_4_k_cu_6f0c3d57_93584cuda3std6ranges3__45__cpo4swapE)
_ZN39_INTERNAL_70cd9acd_4_k_cu_6f0c3d57_93584cuda3std6ranges3__45__cpo4swapE:
	.zero		1
.L_11:


//--------------------- .nv.constant0._ZN7cutlass13device_kernelINS_4gemm6kernel13GemmUniversalIN4cute5tupleIJiiiiEEENS1_10collective13CollectiveMmaINS1_35MainloopSm100TmaUmmaWarpSpecializedILi22ELi2ELi2ENS5_IJNS4_1CILi2EEESB_NSA_ILi1EEEEEEEENS5_IJNSA_ILi256EEESF_NSA_ILi32EEEEEEaNS5_IJlSC_lEEEaSI_NS4_8TiledMMAINS4_8MMA_AtomIJNS4_21SM100_MMA_S8_2x1SM_SSIaaiLi256ELi256ELNS4_4UMMA5MajorE0ELSN_0ELNSM_8SaturateE0EEEEEENS4_6LayoutINS5_IJSC_SC_SC_EEENS5_IJNSA_ILi0EEEST_ST_EEEEENS5_IJNS4_10UnderscoreESW_SW_EEEEENS4_28SM100_TMA_2SM_LOAD_MULTICASTENS4_14ComposedLayoutINS4_7SwizzleILi1ELi4ELi3EEENS4_18smem_ptr_flag_bitsILi8EEENSR_INS5_IJNSA_ILi8EEESG_EEENS5_IJSG_SC_EEEEEEEvNS4_8identityENS4_18SM100_TMA_2SM_LOADES19_vS1A_EENS_8epilogue10collective18CollectiveEpilogueINS1D_23Sm100TmaWarpSpecializedILi4ELi2ELi64ELb0ELb0EEEJNS5_IJNSA_ILi128EEESF_SG_EEENS5_IJNSR_IS1I_SC_EENSR_INSA_ILi64EEESC_EEEEEaSI_aSI_NS1D_6fusion15FusionCallbacksIS1H_NS1O_17LinearCombinationIaiaiLNS_15FloatRoundStyleE2EEES1J_S1N_JEEENS4_5SM1004TMEM4LOAD26SM100_TMEM_LOAD_32dp32b64xENS4_13SM90_TMA_LOADENS10_INS11_ILi2ELi4ELi3EEES14_NSR_INS5_IJS15_S1L_EEENS5_IJS1L_SC_EEEEEEENS4_39AutoVectorizingCopyWithAssumedAlignmentILi128EEENS4_14SM90_TMA_STOREES23_S25_S25_EEEvvEEEEvNT_6ParamsE --------------------------
	.section	.nv.constant0._ZN7cutlass13device_kernelINS_4gemm6kernel13GemmUniversalIN4cute5tupleIJiiiiEEENS1_10collective13CollectiveMmaINS1_35MainloopSm100TmaUmmaWarpSpecializedILi22ELi2ELi2ENS5_IJNS4_1CILi2EEESB_NSA_ILi1EEEEEEEENS5_IJNSA_ILi256EEESF_NSA_ILi32EEEEEEaNS5_IJlSC_lEEEaSI_NS4_8TiledMMAINS4_8MMA_AtomIJNS4_21SM100_MMA_S8_2x1SM_SSIaaiLi256ELi256ELNS4_4UMMA5MajorE0ELSN_0ELNSM_8SaturateE0EEEEEENS4_6LayoutINS5_IJSC_SC_SC_EEENS5_IJNSA_ILi0EEEST_ST_EEEEENS5_IJNS4_10UnderscoreESW_SW_EEEEENS4_28SM100_TMA_2SM_LOAD_MULTICASTENS4_14ComposedLayoutINS4_7SwizzleILi1ELi4ELi3EEENS4_18smem_ptr_flag_bitsILi8EEENSR_INS5_IJNSA_ILi8EEESG_EEENS5_IJSG_SC_EEEEEEEvNS4_8identityENS4_18SM100_TMA_2SM_LOADES19_vS1A_EENS_8epilogue10collective18CollectiveEpilogueINS1D_23Sm100TmaWarpSpecializedILi4ELi2ELi64ELb0ELb0EEEJNS5_IJNSA_ILi128EEESF_SG_EEENS5_IJNSR_IS1I_SC_EENSR_INSA_ILi64EEESC_EEEEEaSI_aSI_NS1D_6fusion15FusionCallbacksIS1H_NS1O_17LinearCombinationIaiaiLNS_15FloatRoundStyleE2EEES1J_S1N_JEEENS4_5SM1004TMEM4LOAD26SM100_TMEM_LOAD_32dp32b64xENS4_13SM90_TMA_LOADENS10_INS11_ILi2ELi4ELi3EEES14_NSR_INS5_IJS15_S1L_EEENS5_IJS1L_SC_EEEEEEENS4_39AutoVectorizingCopyWithAssumedAlignmentILi128EEENS4_14SM90_TMA_STOREES23_S25_S25_EEEvvEEEEvNT_6ParamsE,"a",@progbits
	.sectionflags	@""
	.align	4
.nv.constant0._ZN7cutlass13device_kernelINS_4gemm6kernel13GemmUniversalIN4cute5tupleIJiiiiEEENS1_10collective13CollectiveMmaINS1_35MainloopSm100TmaUmmaWarpSpecializedILi22ELi2ELi2ENS5_IJNS4_1CILi2EEESB_NSA_ILi1EEEEEEEENS5_IJNSA_ILi256EEESF_NSA_ILi32EEEEEEaNS5_IJlSC_lEEEaSI_NS4_8TiledMMAINS4_8MMA_AtomIJNS4_21SM100_MMA_S8_2x1SM_SSIaaiLi256ELi256ELNS4_4UMMA5MajorE0ELSN_0ELNSM_8SaturateE0EEEEEENS4_6LayoutINS5_IJSC_SC_SC_EEENS5_IJNSA_ILi0EEEST_ST_EEEEENS5_IJNS4_10UnderscoreESW_SW_EEEEENS4_28SM100_TMA_2SM_LOAD_MULTICASTENS4_14ComposedLayoutINS4_7SwizzleILi1ELi4ELi3EEENS4_18smem_ptr_flag_bitsILi8EEENSR_INS5_IJNSA_ILi8EEESG_EEENS5_IJSG_SC_EEEEEEEvNS4_8identityENS4_18SM100_TMA_2SM_LOADES19_vS1A_EENS_8epilogue10collective18CollectiveEpilogueINS1D_23Sm100TmaWarpSpecializedILi4ELi2ELi64ELb0ELb0EEEJNS5_IJNSA_ILi128EEESF_SG_EEENS5_IJNSR_IS1I_SC_EENSR_INSA_ILi64EEESC_EEEEEaSI_aSI_NS1D_6fusion15FusionCallbacksIS1H_NS1O_17LinearCombinationIaiaiLNS_15FloatRoundStyleE2EEES1J_S1N_JEEENS4_5SM1004TMEM4LOAD26SM100_TMEM_LOAD_32dp32b64xENS4_13SM90_TMA_LOADENS10_INS11_ILi2ELi4ELi3EEES14_NSR_INS5_IJS15_S1L_EEENS5_IJS1L_SC_EEEEEEENS4_39AutoVectorizingCopyWithAssumedAlignmentILi128EEENS4_14SM90_TMA_STOREES23_S25_S25_EEEvvEEEEvNT_6ParamsE:
	.zero		2944


//--------------------- SYMBOLS --------------------------

	.type		.nv.reservedSmem.offset0,@object
	.size		.nv.reservedSmem.offset0,0x4
	.type		.nv.reservedSmem.cap,@object
	.size		.nv.reservedSmem.cap,0x4
	.type		__assertfail,@function
